//
// Generated by NVIDIA NVVM Compiler
//
// Compiler Build ID: CL-36424714
// Cuda compilation tools, release 13.0, V13.0.88
// Based on NVVM 20.0.0
//

.version 9.0
.target sm_100
.address_size 64

	// .globl	_Z16initProperTablesPfS_S_PiS0_iii
// _ZZN3cub18CUB_300001_SM_10006detail6reduce28DeviceReduceSingleTileKernelINS2_10policy_hubIijN4cuda3std3__44plusIiEEE10Policy1000EPiSC_jS9_iiNS7_10__identityEEEvT0_T1_T2_T3_T4_T6_E12temp_storage has been demoted
// _ZZN3cub18CUB_300001_SM_10006detail6reduce18DeviceReduceKernelINS2_10policy_hubIijN4cuda3std3__44plusIiEEE10Policy1000EPijS9_iNS7_10__identityEEEvT0_PT3_T1_NS0_13GridEvenShareISH_EET2_T4_E12temp_storage has been demoted
// _ZZN3cub18CUB_300001_SM_10006detail6reduce28DeviceReduceSingleTileKernelINS2_10policy_hubIijN4cuda3std3__44plusIiEEE10Policy1000EPiSC_iS9_iiNS7_10__identityEEEvT0_T1_T2_T3_T4_T6_E12temp_storage has been demoted
// _ZZN3cub18CUB_300001_SM_10006detail6reduce28DeviceReduceSingleTileKernelINS2_10policy_hubIiyN4cuda3std3__44plusIiEEE10Policy1000EPiSC_yS9_iiNS7_10__identityEEEvT0_T1_T2_T3_T4_T6_E12temp_storage has been demoted
// _ZZN3cub18CUB_300001_SM_10006detail6reduce18DeviceReduceKernelINS2_10policy_hubIiyN4cuda3std3__44plusIiEEE10Policy1000EPiyS9_iNS7_10__identityEEEvT0_PT3_T1_NS0_13GridEvenShareISH_EET2_T4_E12temp_storage has been demoted
// _ZZN3cub18CUB_300001_SM_10006detail6reduce28DeviceReduceSingleTileKernelINS2_10policy_hubIiyN4cuda3std3__44plusIiEEE10Policy1000EPiSC_iS9_iiNS7_10__identityEEEvT0_T1_T2_T3_T4_T6_E12temp_storage has been demoted
.global .align 1 .b8 _ZN34_INTERNAL_5966b7d9_4_k_cu_36d09a714cuda3std3__45__cpo5beginE[1];
.global .align 1 .b8 _ZN34_INTERNAL_5966b7d9_4_k_cu_36d09a714cuda3std3__45__cpo3endE[1];
.global .align 1 .b8 _ZN34_INTERNAL_5966b7d9_4_k_cu_36d09a714cuda3std3__45__cpo6cbeginE[1];
.global .align 1 .b8 _ZN34_INTERNAL_5966b7d9_4_k_cu_36d09a714cuda3std3__45__cpo4cendE[1];
.global .align 1 .b8 _ZN34_INTERNAL_5966b7d9_4_k_cu_36d09a714cuda3std3__45__cpo6rbeginE[1];
.global .align 1 .b8 _ZN34_INTERNAL_5966b7d9_4_k_cu_36d09a714cuda3std3__45__cpo4rendE[1];
.global .align 1 .b8 _ZN34_INTERNAL_5966b7d9_4_k_cu_36d09a714cuda3std3__45__cpo7crbeginE[1];
.global .align 1 .b8 _ZN34_INTERNAL_5966b7d9_4_k_cu_36d09a714cuda3std3__45__cpo5crendE[1];
.global .align 1 .b8 _ZN34_INTERNAL_5966b7d9_4_k_cu_36d09a714cuda3std3__436_GLOBAL__N__5966b7d9_4_k_cu_36d09a716ignoreE[1];
.global .align 1 .b8 _ZN34_INTERNAL_5966b7d9_4_k_cu_36d09a714cuda3std3__419piecewise_constructE[1];
.global .align 1 .b8 _ZN34_INTERNAL_5966b7d9_4_k_cu_36d09a714cuda3std3__48in_placeE[1];
.global .align 1 .b8 _ZN34_INTERNAL_5966b7d9_4_k_cu_36d09a714cuda3std3__420unreachable_sentinelE[1];
.global .align 1 .b8 _ZN34_INTERNAL_5966b7d9_4_k_cu_36d09a714cuda3std3__47nulloptE[1];
.global .align 1 .b8 _ZN34_INTERNAL_5966b7d9_4_k_cu_36d09a714cuda3std3__48unexpectE[1];
.global .align 1 .b8 _ZN34_INTERNAL_5966b7d9_4_k_cu_36d09a714cuda3std6ranges3__45__cpo4swapE[1];
.global .align 1 .b8 _ZN34_INTERNAL_5966b7d9_4_k_cu_36d09a714cuda3std6ranges3__45__cpo9iter_moveE[1];
.global .align 1 .b8 _ZN34_INTERNAL_5966b7d9_4_k_cu_36d09a714cuda3std6ranges3__45__cpo5beginE[1];
.global .align 1 .b8 _ZN34_INTERNAL_5966b7d9_4_k_cu_36d09a714cuda3std6ranges3__45__cpo3endE[1];
.global .align 1 .b8 _ZN34_INTERNAL_5966b7d9_4_k_cu_36d09a714cuda3std6ranges3__45__cpo6cbeginE[1];
.global .align 1 .b8 _ZN34_INTERNAL_5966b7d9_4_k_cu_36d09a714cuda3std6ranges3__45__cpo4cendE[1];
.global .align 1 .b8 _ZN34_INTERNAL_5966b7d9_4_k_cu_36d09a714cuda3std6ranges3__45__cpo7advanceE[1];
.global .align 1 .b8 _ZN34_INTERNAL_5966b7d9_4_k_cu_36d09a714cuda3std6ranges3__45__cpo9iter_swapE[1];
.global .align 1 .b8 _ZN34_INTERNAL_5966b7d9_4_k_cu_36d09a714cuda3std6ranges3__45__cpo4nextE[1];
.global .align 1 .b8 _ZN34_INTERNAL_5966b7d9_4_k_cu_36d09a714cuda3std6ranges3__45__cpo4prevE[1];
.global .align 1 .b8 _ZN34_INTERNAL_5966b7d9_4_k_cu_36d09a714cuda3std6ranges3__45__cpo4dataE[1];
.global .align 1 .b8 _ZN34_INTERNAL_5966b7d9_4_k_cu_36d09a714cuda3std6ranges3__45__cpo5cdataE[1];
.global .align 1 .b8 _ZN34_INTERNAL_5966b7d9_4_k_cu_36d09a714cuda3std6ranges3__45__cpo4sizeE[1];
.global .align 1 .b8 _ZN34_INTERNAL_5966b7d9_4_k_cu_36d09a714cuda3std6ranges3__45__cpo5ssizeE[1];
.global .align 1 .b8 _ZN34_INTERNAL_5966b7d9_4_k_cu_36d09a714cuda3std6ranges3__45__cpo8distanceE[1];
.global .align 1 .b8 _ZN34_INTERNAL_5966b7d9_4_k_cu_36d09a716thrust24THRUST_300001_SM_1000_NS8cuda_cub3parE[1];
.global .align 1 .b8 _ZN34_INTERNAL_5966b7d9_4_k_cu_36d09a716thrust24THRUST_300001_SM_1000_NS8cuda_cub10par_nosyncE[1];
.global .align 1 .b8 _ZN34_INTERNAL_5966b7d9_4_k_cu_36d09a716thrust24THRUST_300001_SM_1000_NS6system6detail10sequential3seqE[1];
.global .align 1 .b8 _ZN34_INTERNAL_5966b7d9_4_k_cu_36d09a716thrust24THRUST_300001_SM_1000_NS6system3cpp3parE[1];
.global .align 1 .b8 _ZN34_INTERNAL_5966b7d9_4_k_cu_36d09a716thrust24THRUST_300001_SM_1000_NS12placeholders2_1E[1];
.global .align 1 .b8 _ZN34_INTERNAL_5966b7d9_4_k_cu_36d09a716thrust24THRUST_300001_SM_1000_NS12placeholders2_2E[1];
.global .align 1 .b8 _ZN34_INTERNAL_5966b7d9_4_k_cu_36d09a716thrust24THRUST_300001_SM_1000_NS12placeholders2_3E[1];
.global .align 1 .b8 _ZN34_INTERNAL_5966b7d9_4_k_cu_36d09a716thrust24THRUST_300001_SM_1000_NS12placeholders2_4E[1];
.global .align 1 .b8 _ZN34_INTERNAL_5966b7d9_4_k_cu_36d09a716thrust24THRUST_300001_SM_1000_NS12placeholders2_5E[1];
.global .align 1 .b8 _ZN34_INTERNAL_5966b7d9_4_k_cu_36d09a716thrust24THRUST_300001_SM_1000_NS12placeholders2_6E[1];
.global .align 1 .b8 _ZN34_INTERNAL_5966b7d9_4_k_cu_36d09a716thrust24THRUST_300001_SM_1000_NS12placeholders2_7E[1];
.global .align 1 .b8 _ZN34_INTERNAL_5966b7d9_4_k_cu_36d09a716thrust24THRUST_300001_SM_1000_NS12placeholders2_8E[1];
.global .align 1 .b8 _ZN34_INTERNAL_5966b7d9_4_k_cu_36d09a716thrust24THRUST_300001_SM_1000_NS12placeholders2_9E[1];
.global .align 1 .b8 _ZN34_INTERNAL_5966b7d9_4_k_cu_36d09a716thrust24THRUST_300001_SM_1000_NS12placeholders3_10E[1];
.global .align 1 .b8 _ZN34_INTERNAL_5966b7d9_4_k_cu_36d09a716thrust24THRUST_300001_SM_1000_NS3seqE[1];
.global .align 1 .b8 _ZN34_INTERNAL_5966b7d9_4_k_cu_36d09a716thrust24THRUST_300001_SM_1000_NS6deviceE[1];

.visible .entry _Z16initProperTablesPfS_S_PiS0_iii(
	.param .u64 .ptr .align 1 _Z16initProperTablesPfS_S_PiS0_iii_param_0,
	.param .u64 .ptr .align 1 _Z16initProperTablesPfS_S_PiS0_iii_param_1,
	.param .u64 .ptr .align 1 _Z16initProperTablesPfS_S_PiS0_iii_param_2,
	.param .u64 .ptr .align 1 _Z16initProperTablesPfS_S_PiS0_iii_param_3,
	.param .u64 .ptr .align 1 _Z16initProperTablesPfS_S_PiS0_iii_param_4,
	.param .u32 _Z16initProperTablesPfS_S_PiS0_iii_param_5,
	.param .u32 _Z16initProperTablesPfS_S_PiS0_iii_param_6,
	.param .u32 _Z16initProperTablesPfS_S_PiS0_iii_param_7
)
{
	.reg .pred 	%p<29>;
	.reg .b32 	%r<266>;
	.reg .b32 	%f<154>;
	.reg .b64 	%rd<178>;

	ld.param.u64 	%rd10, [_Z16initProperTablesPfS_S_PiS0_iii_param_0];
	ld.param.u64 	%rd11, [_Z16initProperTablesPfS_S_PiS0_iii_param_1];
	ld.param.u32 	%r149, [_Z16initProperTablesPfS_S_PiS0_iii_param_5];
	ld.param.u32 	%r150, [_Z16initProperTablesPfS_S_PiS0_iii_param_6];
	ld.param.u32 	%r151, [_Z16initProperTablesPfS_S_PiS0_iii_param_7];
	cvta.to.global.u64 	%rd1, %rd11;
	cvta.to.global.u64 	%rd2, %rd10;
	mov.u32 	%r1, %tid.x;
	mov.u32 	%r152, %ctaid.x;
	mov.u32 	%r153, %ntid.x;
	mul.lo.s32 	%r2, %r152, %r153;
	add.s32 	%r3, %r2, %r1;
	setp.ge.u32 	%p1, %r3, %r149;
	@%p1 bra 	$L__BB0_35;
	setp.lt.s32 	%p2, %r150, 1;
	mov.b32 	%r241, -1;
	@%p2 bra 	$L__BB0_22;
	setp.lt.s32 	%p3, %r151, 1;
	@%p3 bra 	$L__BB0_16;
	and.b32  	%r4, %r151, 7;
	and.b32  	%r164, %r151, 2147483640;
	neg.s32 	%r5, %r164;
	shl.b32 	%r6, %r150, 3;
	mad.lo.s32 	%r7, %r149, 5, %r3;
	mad.lo.s32 	%r8, %r149, 7, %r3;
	mov.f32 	%f142, 0f7F7FFFFF;
	mov.b32 	%r241, -1;
	mov.b32 	%r212, 0;
	mul.wide.u32 	%rd43, %r6, 4;
$L__BB0_4:
	setp.lt.u32 	%p10, %r151, 8;
	mov.f32 	%f150, 0f00000000;
	mov.b32 	%r231, 0;
	@%p10 bra 	$L__BB0_7;
	shl.b32 	%r166, %r149, 2;
	add.s32 	%r218, %r3, %r166;
	shl.b32 	%r167, %r149, 1;
	add.s32 	%r220, %r3, %r167;
	mad.lo.s32 	%r219, %r149, 3, %r3;
	add.s32 	%r168, %r1, %r149;
	add.s32 	%r221, %r168, %r2;
	mad.lo.s32 	%r216, %r149, 6, %r3;
	add.s32 	%r228, %r150, %r212;
	shl.b32 	%r169, %r150, 1;
	add.s32 	%r227, %r169, %r212;
	mad.lo.s32 	%r226, %r150, 3, %r212;
	shl.b32 	%r170, %r150, 2;
	add.s32 	%r225, %r170, %r212;
	mad.lo.s32 	%r224, %r150, 5, %r212;
	mad.lo.s32 	%r223, %r150, 6, %r212;
	mad.lo.s32 	%r222, %r150, 7, %r212;
	mul.wide.u32 	%rd12, %r212, 4;
	add.s64 	%rd177, %rd1, %rd12;
	mov.f32 	%f150, 0f00000000;
	mov.u32 	%r214, %r3;
	mov.u32 	%r215, %r8;
	mov.u32 	%r217, %r7;
	mov.u32 	%r229, %r5;
$L__BB0_6:
	.pragma "nounroll";
	and.b32  	%r231, %r151, 2147483640;
	mul.wide.u32 	%rd13, %r214, 4;
	add.s64 	%rd14, %rd2, %rd13;
	ld.global.f32 	%f26, [%rd14];
	ld.global.f32 	%f27, [%rd177];
	sub.f32 	%f28, %f26, %f27;
	fma.rn.f32 	%f29, %f28, %f28, %f150;
	mul.wide.u32 	%rd15, %r221, 4;
	add.s64 	%rd16, %rd2, %rd15;
	ld.global.f32 	%f30, [%rd16];
	mul.wide.u32 	%rd17, %r228, 4;
	add.s64 	%rd18, %rd1, %rd17;
	ld.global.f32 	%f31, [%rd18];
	sub.f32 	%f32, %f30, %f31;
	fma.rn.f32 	%f33, %f32, %f32, %f29;
	mul.wide.u32 	%rd19, %r220, 4;
	add.s64 	%rd20, %rd2, %rd19;
	ld.global.f32 	%f34, [%rd20];
	mul.wide.u32 	%rd21, %r227, 4;
	add.s64 	%rd22, %rd1, %rd21;
	ld.global.f32 	%f35, [%rd22];
	sub.f32 	%f36, %f34, %f35;
	fma.rn.f32 	%f37, %f36, %f36, %f33;
	mul.wide.u32 	%rd23, %r219, 4;
	add.s64 	%rd24, %rd2, %rd23;
	ld.global.f32 	%f38, [%rd24];
	mul.wide.u32 	%rd25, %r226, 4;
	add.s64 	%rd26, %rd1, %rd25;
	ld.global.f32 	%f39, [%rd26];
	sub.f32 	%f40, %f38, %f39;
	fma.rn.f32 	%f41, %f40, %f40, %f37;
	mul.wide.u32 	%rd27, %r218, 4;
	add.s64 	%rd28, %rd2, %rd27;
	ld.global.f32 	%f42, [%rd28];
	mul.wide.u32 	%rd29, %r225, 4;
	add.s64 	%rd30, %rd1, %rd29;
	ld.global.f32 	%f43, [%rd30];
	sub.f32 	%f44, %f42, %f43;
	fma.rn.f32 	%f45, %f44, %f44, %f41;
	mul.wide.u32 	%rd31, %r217, 4;
	add.s64 	%rd32, %rd2, %rd31;
	ld.global.f32 	%f46, [%rd32];
	mul.wide.u32 	%rd33, %r224, 4;
	add.s64 	%rd34, %rd1, %rd33;
	ld.global.f32 	%f47, [%rd34];
	sub.f32 	%f48, %f46, %f47;
	fma.rn.f32 	%f49, %f48, %f48, %f45;
	mul.wide.u32 	%rd35, %r216, 4;
	add.s64 	%rd36, %rd2, %rd35;
	ld.global.f32 	%f50, [%rd36];
	mul.wide.u32 	%rd37, %r223, 4;
	add.s64 	%rd38, %rd1, %rd37;
	ld.global.f32 	%f51, [%rd38];
	sub.f32 	%f52, %f50, %f51;
	fma.rn.f32 	%f53, %f52, %f52, %f49;
	mul.wide.u32 	%rd39, %r215, 4;
	add.s64 	%rd40, %rd2, %rd39;
	ld.global.f32 	%f54, [%rd40];
	mul.wide.u32 	%rd41, %r222, 4;
	add.s64 	%rd42, %rd1, %rd41;
	ld.global.f32 	%f55, [%rd42];
	sub.f32 	%f56, %f54, %f55;
	fma.rn.f32 	%f150, %f56, %f56, %f53;
	add.s32 	%r229, %r229, 8;
	add.s32 	%r228, %r228, %r6;
	add.s32 	%r227, %r227, %r6;
	add.s32 	%r226, %r226, %r6;
	add.s32 	%r225, %r225, %r6;
	add.s32 	%r224, %r224, %r6;
	add.s32 	%r223, %r223, %r6;
	add.s32 	%r222, %r222, %r6;
	add.s64 	%rd177, %rd177, %rd43;
	shl.b32 	%r171, %r149, 3;
	add.s32 	%r221, %r221, %r171;
	add.s32 	%r220, %r220, %r171;
	add.s32 	%r219, %r219, %r171;
	add.s32 	%r218, %r218, %r171;
	add.s32 	%r217, %r217, %r171;
	add.s32 	%r216, %r216, %r171;
	add.s32 	%r215, %r215, %r171;
	add.s32 	%r214, %r214, %r171;
	setp.ne.s32 	%p11, %r229, 0;
	@%p11 bra 	$L__BB0_6;
$L__BB0_7:
	setp.eq.s32 	%p12, %r4, 0;
	@%p12 bra 	$L__BB0_15;
	add.s32 	%r172, %r4, -1;
	setp.lt.u32 	%p13, %r172, 3;
	@%p13 bra 	$L__BB0_10;
	mad.lo.s32 	%r173, %r231, %r149, %r3;
	mul.wide.u32 	%rd44, %r173, 4;
	add.s64 	%rd45, %rd2, %rd44;
	ld.global.f32 	%f58, [%rd45];
	mad.lo.s32 	%r174, %r231, %r150, %r212;
	mul.wide.u32 	%rd46, %r174, 4;
	add.s64 	%rd47, %rd1, %rd46;
	ld.global.f32 	%f59, [%rd47];
	sub.f32 	%f60, %f58, %f59;
	fma.rn.f32 	%f61, %f60, %f60, %f150;
	add.s32 	%r175, %r173, %r149;
	mul.wide.u32 	%rd48, %r175, 4;
	add.s64 	%rd49, %rd2, %rd48;
	ld.global.f32 	%f62, [%rd49];
	add.s32 	%r176, %r174, %r150;
	mul.wide.u32 	%rd50, %r176, 4;
	add.s64 	%rd51, %rd1, %rd50;
	ld.global.f32 	%f63, [%rd51];
	sub.f32 	%f64, %f62, %f63;
	fma.rn.f32 	%f65, %f64, %f64, %f61;
	add.s32 	%r177, %r175, %r149;
	mul.wide.u32 	%rd52, %r177, 4;
	add.s64 	%rd53, %rd2, %rd52;
	ld.global.f32 	%f66, [%rd53];
	add.s32 	%r178, %r176, %r150;
	mul.wide.u32 	%rd54, %r178, 4;
	add.s64 	%rd55, %rd1, %rd54;
	ld.global.f32 	%f67, [%rd55];
	sub.f32 	%f68, %f66, %f67;
	fma.rn.f32 	%f69, %f68, %f68, %f65;
	add.s32 	%r179, %r177, %r149;
	mul.wide.u32 	%rd56, %r179, 4;
	add.s64 	%rd57, %rd2, %rd56;
	ld.global.f32 	%f70, [%rd57];
	add.s32 	%r180, %r178, %r150;
	mul.wide.u32 	%rd58, %r180, 4;
	add.s64 	%rd59, %rd1, %rd58;
	ld.global.f32 	%f71, [%rd59];
	sub.f32 	%f72, %f70, %f71;
	fma.rn.f32 	%f150, %f72, %f72, %f69;
	add.s32 	%r231, %r231, 4;
$L__BB0_10:
	and.b32  	%r181, %r151, 3;
	setp.eq.s32 	%p14, %r181, 0;
	@%p14 bra 	$L__BB0_15;
	setp.eq.s32 	%p15, %r181, 1;
	@%p15 bra 	$L__BB0_13;
	mad.lo.s32 	%r182, %r231, %r149, %r3;
	mul.wide.u32 	%rd60, %r182, 4;
	add.s64 	%rd61, %rd2, %rd60;
	ld.global.f32 	%f74, [%rd61];
	mad.lo.s32 	%r183, %r231, %r150, %r212;
	mul.wide.u32 	%rd62, %r183, 4;
	add.s64 	%rd63, %rd1, %rd62;
	ld.global.f32 	%f75, [%rd63];
	sub.f32 	%f76, %f74, %f75;
	fma.rn.f32 	%f77, %f76, %f76, %f150;
	add.s32 	%r184, %r182, %r149;
	mul.wide.u32 	%rd64, %r184, 4;
	add.s64 	%rd65, %rd2, %rd64;
	ld.global.f32 	%f78, [%rd65];
	add.s32 	%r185, %r183, %r150;
	mul.wide.u32 	%rd66, %r185, 4;
	add.s64 	%rd67, %rd1, %rd66;
	ld.global.f32 	%f79, [%rd67];
	sub.f32 	%f80, %f78, %f79;
	fma.rn.f32 	%f150, %f80, %f80, %f77;
	add.s32 	%r231, %r231, 2;
$L__BB0_13:
	and.b32  	%r186, %r151, 1;
	setp.eq.b32 	%p16, %r186, 1;
	not.pred 	%p17, %p16;
	@%p17 bra 	$L__BB0_15;
	mad.lo.s32 	%r187, %r231, %r149, %r3;
	mul.wide.u32 	%rd68, %r187, 4;
	add.s64 	%rd69, %rd2, %rd68;
	ld.global.f32 	%f81, [%rd69];
	mad.lo.s32 	%r188, %r231, %r150, %r212;
	mul.wide.u32 	%rd70, %r188, 4;
	add.s64 	%rd71, %rd1, %rd70;
	ld.global.f32 	%f82, [%rd71];
	sub.f32 	%f83, %f81, %f82;
	fma.rn.f32 	%f150, %f83, %f83, %f150;
$L__BB0_15:
	setp.lt.f32 	%p18, %f150, %f142;
	selp.f32 	%f142, %f150, %f142, %p18;
	selp.b32 	%r241, %r212, %r241, %p18;
	add.s32 	%r212, %r212, 1;
	setp.eq.s32 	%p19, %r212, %r150;
	@%p19 bra 	$L__BB0_22;
	bra.uni 	$L__BB0_4;
$L__BB0_16:
	add.s32 	%r158, %r150, -1;
	and.b32  	%r63, %r150, 3;
	setp.lt.u32 	%p4, %r158, 3;
	mov.f32 	%f152, 0f7F7FFFFF;
	mov.b32 	%r241, -1;
	mov.b32 	%r238, 0;
	@%p4 bra 	$L__BB0_19;
	and.b32  	%r238, %r150, 2147483644;
	mov.f32 	%f152, 0f7F7FFFFF;
	mov.b32 	%r241, -1;
	mov.b32 	%r233, 0;
$L__BB0_18:
	setp.gt.f32 	%p5, %f152, 0f00000000;
	selp.f32 	%f152, 0f00000000, %f152, %p5;
	selp.b32 	%r241, %r233, %r241, %p5;
	add.s32 	%r233, %r233, 4;
	setp.ne.s32 	%p6, %r233, %r238;
	@%p6 bra 	$L__BB0_18;
$L__BB0_19:
	setp.eq.s32 	%p7, %r63, 0;
	@%p7 bra 	$L__BB0_22;
	mov.b32 	%r240, 0;
$L__BB0_21:
	.pragma "nounroll";
	setp.gt.f32 	%p8, %f152, 0f00000000;
	selp.f32 	%f152, 0f00000000, %f152, %p8;
	selp.b32 	%r241, %r238, %r241, %p8;
	add.s32 	%r238, %r238, 1;
	add.s32 	%r240, %r240, 1;
	setp.ne.s32 	%p9, %r240, %r63;
	@%p9 bra 	$L__BB0_21;
$L__BB0_22:
	ld.param.u64 	%rd176, [_Z16initProperTablesPfS_S_PiS0_iii_param_4];
	ld.param.u64 	%rd175, [_Z16initProperTablesPfS_S_PiS0_iii_param_3];
	cvta.to.global.u64 	%rd72, %rd175;
	mul.wide.u32 	%rd73, %r3, 4;
	add.s64 	%rd74, %rd72, %rd73;
	st.global.u32 	[%rd74], %r241;
	cvta.to.global.u64 	%rd75, %rd176;
	mul.wide.s32 	%rd76, %r241, 4;
	add.s64 	%rd77, %rd75, %rd76;
	atom.global.add.u32 	%r189, [%rd77], 1;
	setp.lt.s32 	%p20, %r151, 1;
	@%p20 bra 	$L__BB0_35;
	setp.lt.u32 	%p21, %r151, 16;
	mov.b32 	%r261, 0;
	@%p21 bra 	$L__BB0_26;
	and.b32  	%r191, %r151, 2147483632;
	neg.s32 	%r259, %r191;
	add.s32 	%r192, %r1, %r149;
	add.s32 	%r258, %r192, %r2;
	shl.b32 	%r193, %r149, 1;
	add.s32 	%r257, %r3, %r193;
	mad.lo.s32 	%r256, %r149, 3, %r3;
	shl.b32 	%r194, %r149, 2;
	add.s32 	%r255, %r3, %r194;
	mad.lo.s32 	%r254, %r149, 5, %r3;
	mad.lo.s32 	%r253, %r149, 6, %r3;
	mad.lo.s32 	%r252, %r149, 7, %r3;
	shl.b32 	%r195, %r149, 3;
	add.s32 	%r251, %r3, %r195;
	mad.lo.s32 	%r250, %r149, 9, %r3;
	mad.lo.s32 	%r249, %r149, 10, %r3;
	mad.lo.s32 	%r248, %r149, 11, %r3;
	mad.lo.s32 	%r247, %r149, 12, %r3;
	mad.lo.s32 	%r246, %r149, 13, %r3;
	mad.lo.s32 	%r245, %r149, 14, %r3;
	mad.lo.s32 	%r244, %r149, 15, %r3;
	mul.wide.s32 	%rd83, %r150, 4;
	mov.u32 	%r242, %r241;
	mov.u32 	%r243, %r3;
$L__BB0_25:
	.pragma "nounroll";
	ld.param.u64 	%rd173, [_Z16initProperTablesPfS_S_PiS0_iii_param_2];
	and.b32  	%r261, %r151, 2147483632;
	cvta.to.global.u64 	%rd78, %rd173;
	mul.wide.s32 	%rd79, %r242, 4;
	add.s64 	%rd80, %rd78, %rd79;
	mul.wide.u32 	%rd81, %r243, 4;
	add.s64 	%rd82, %rd2, %rd81;
	ld.global.f32 	%f84, [%rd82];
	atom.global.add.f32 	%f85, [%rd80], %f84;
	add.s64 	%rd84, %rd80, %rd83;
	mul.wide.u32 	%rd85, %r258, 4;
	add.s64 	%rd86, %rd2, %rd85;
	ld.global.f32 	%f86, [%rd86];
	atom.global.add.f32 	%f87, [%rd84], %f86;
	add.s64 	%rd87, %rd84, %rd83;
	mul.wide.u32 	%rd88, %r257, 4;
	add.s64 	%rd89, %rd2, %rd88;
	ld.global.f32 	%f88, [%rd89];
	atom.global.add.f32 	%f89, [%rd87], %f88;
	add.s64 	%rd90, %rd87, %rd83;
	mul.wide.u32 	%rd91, %r256, 4;
	add.s64 	%rd92, %rd2, %rd91;
	ld.global.f32 	%f90, [%rd92];
	atom.global.add.f32 	%f91, [%rd90], %f90;
	add.s64 	%rd93, %rd90, %rd83;
	mul.wide.u32 	%rd94, %r255, 4;
	add.s64 	%rd95, %rd2, %rd94;
	ld.global.f32 	%f92, [%rd95];
	atom.global.add.f32 	%f93, [%rd93], %f92;
	add.s64 	%rd96, %rd93, %rd83;
	mul.wide.u32 	%rd97, %r254, 4;
	add.s64 	%rd98, %rd2, %rd97;
	ld.global.f32 	%f94, [%rd98];
	atom.global.add.f32 	%f95, [%rd96], %f94;
	add.s64 	%rd99, %rd96, %rd83;
	mul.wide.u32 	%rd100, %r253, 4;
	add.s64 	%rd101, %rd2, %rd100;
	ld.global.f32 	%f96, [%rd101];
	atom.global.add.f32 	%f97, [%rd99], %f96;
	add.s64 	%rd102, %rd99, %rd83;
	mul.wide.u32 	%rd103, %r252, 4;
	add.s64 	%rd104, %rd2, %rd103;
	ld.global.f32 	%f98, [%rd104];
	atom.global.add.f32 	%f99, [%rd102], %f98;
	add.s64 	%rd105, %rd102, %rd83;
	mul.wide.u32 	%rd106, %r251, 4;
	add.s64 	%rd107, %rd2, %rd106;
	ld.global.f32 	%f100, [%rd107];
	atom.global.add.f32 	%f101, [%rd105], %f100;
	add.s64 	%rd108, %rd105, %rd83;
	mul.wide.u32 	%rd109, %r250, 4;
	add.s64 	%rd110, %rd2, %rd109;
	ld.global.f32 	%f102, [%rd110];
	atom.global.add.f32 	%f103, [%rd108], %f102;
	add.s64 	%rd111, %rd108, %rd83;
	mul.wide.u32 	%rd112, %r249, 4;
	add.s64 	%rd113, %rd2, %rd112;
	ld.global.f32 	%f104, [%rd113];
	atom.global.add.f32 	%f105, [%rd111], %f104;
	add.s64 	%rd114, %rd111, %rd83;
	mul.wide.u32 	%rd115, %r248, 4;
	add.s64 	%rd116, %rd2, %rd115;
	ld.global.f32 	%f106, [%rd116];
	atom.global.add.f32 	%f107, [%rd114], %f106;
	add.s64 	%rd117, %rd114, %rd83;
	mul.wide.u32 	%rd118, %r247, 4;
	add.s64 	%rd119, %rd2, %rd118;
	ld.global.f32 	%f108, [%rd119];
	atom.global.add.f32 	%f109, [%rd117], %f108;
	add.s64 	%rd120, %rd117, %rd83;
	mul.wide.u32 	%rd121, %r246, 4;
	add.s64 	%rd122, %rd2, %rd121;
	ld.global.f32 	%f110, [%rd122];
	atom.global.add.f32 	%f111, [%rd120], %f110;
	add.s64 	%rd123, %rd120, %rd83;
	mul.wide.u32 	%rd124, %r245, 4;
	add.s64 	%rd125, %rd2, %rd124;
	ld.global.f32 	%f112, [%rd125];
	atom.global.add.f32 	%f113, [%rd123], %f112;
	add.s64 	%rd126, %rd123, %rd83;
	mul.wide.u32 	%rd127, %r244, 4;
	add.s64 	%rd128, %rd2, %rd127;
	ld.global.f32 	%f114, [%rd128];
	atom.global.add.f32 	%f115, [%rd126], %f114;
	add.s32 	%r259, %r259, 16;
	shl.b32 	%r196, %r149, 4;
	add.s32 	%r258, %r258, %r196;
	add.s32 	%r257, %r257, %r196;
	add.s32 	%r256, %r256, %r196;
	add.s32 	%r255, %r255, %r196;
	add.s32 	%r254, %r254, %r196;
	add.s32 	%r253, %r253, %r196;
	add.s32 	%r252, %r252, %r196;
	add.s32 	%r251, %r251, %r196;
	add.s32 	%r250, %r250, %r196;
	add.s32 	%r249, %r249, %r196;
	add.s32 	%r248, %r248, %r196;
	add.s32 	%r247, %r247, %r196;
	add.s32 	%r246, %r246, %r196;
	add.s32 	%r245, %r245, %r196;
	add.s32 	%r244, %r244, %r196;
	add.s32 	%r243, %r243, %r196;
	shl.b32 	%r197, %r150, 4;
	add.s32 	%r242, %r242, %r197;
	setp.ne.s32 	%p22, %r259, 0;
	@%p22 bra 	$L__BB0_25;
$L__BB0_26:
	and.b32  	%r133, %r151, 15;
	setp.eq.s32 	%p23, %r133, 0;
	@%p23 bra 	$L__BB0_35;
	ld.param.u64 	%rd174, [_Z16initProperTablesPfS_S_PiS0_iii_param_2];
	cvta.to.global.u64 	%rd6, %rd174;
	and.b32  	%r134, %r151, 7;
	setp.lt.u32 	%p24, %r133, 8;
	@%p24 bra 	$L__BB0_29;
	mad.lo.s32 	%r198, %r261, %r150, %r241;
	mul.wide.s32 	%rd129, %r198, 4;
	add.s64 	%rd130, %rd6, %rd129;
	mad.lo.s32 	%r199, %r261, %r149, %r3;
	mul.wide.u32 	%rd131, %r199, 4;
	add.s64 	%rd132, %rd2, %rd131;
	ld.global.f32 	%f116, [%rd132];
	atom.global.add.f32 	%f117, [%rd130], %f116;
	mul.wide.s32 	%rd133, %r150, 4;
	add.s64 	%rd134, %rd130, %rd133;
	add.s32 	%r200, %r199, %r149;
	mul.wide.u32 	%rd135, %r200, 4;
	add.s64 	%rd136, %rd2, %rd135;
	ld.global.f32 	%f118, [%rd136];
	atom.global.add.f32 	%f119, [%rd134], %f118;
	add.s64 	%rd137, %rd134, %rd133;
	add.s32 	%r201, %r200, %r149;
	mul.wide.u32 	%rd138, %r201, 4;
	add.s64 	%rd139, %rd2, %rd138;
	ld.global.f32 	%f120, [%rd139];
	atom.global.add.f32 	%f121, [%rd137], %f120;
	add.s64 	%rd140, %rd137, %rd133;
	add.s32 	%r202, %r201, %r149;
	mul.wide.u32 	%rd141, %r202, 4;
	add.s64 	%rd142, %rd2, %rd141;
	ld.global.f32 	%f122, [%rd142];
	atom.global.add.f32 	%f123, [%rd140], %f122;
	add.s64 	%rd143, %rd140, %rd133;
	add.s32 	%r203, %r202, %r149;
	mul.wide.u32 	%rd144, %r203, 4;
	add.s64 	%rd145, %rd2, %rd144;
	ld.global.f32 	%f124, [%rd145];
	atom.global.add.f32 	%f125, [%rd143], %f124;
	add.s64 	%rd146, %rd143, %rd133;
	add.s32 	%r204, %r203, %r149;
	mul.wide.u32 	%rd147, %r204, 4;
	add.s64 	%rd148, %rd2, %rd147;
	ld.global.f32 	%f126, [%rd148];
	atom.global.add.f32 	%f127, [%rd146], %f126;
	add.s64 	%rd149, %rd146, %rd133;
	add.s32 	%r205, %r204, %r149;
	mul.wide.u32 	%rd150, %r205, 4;
	add.s64 	%rd151, %rd2, %rd150;
	ld.global.f32 	%f128, [%rd151];
	atom.global.add.f32 	%f129, [%rd149], %f128;
	add.s64 	%rd152, %rd149, %rd133;
	add.s32 	%r206, %r205, %r149;
	mul.wide.u32 	%rd153, %r206, 4;
	add.s64 	%rd154, %rd2, %rd153;
	ld.global.f32 	%f130, [%rd154];
	atom.global.add.f32 	%f131, [%rd152], %f130;
	add.s32 	%r261, %r261, 8;
$L__BB0_29:
	setp.eq.s32 	%p25, %r134, 0;
	@%p25 bra 	$L__BB0_35;
	and.b32  	%r137, %r151, 3;
	setp.lt.u32 	%p26, %r134, 4;
	@%p26 bra 	$L__BB0_32;
	mad.lo.s32 	%r207, %r261, %r150, %r241;
	mul.wide.s32 	%rd155, %r207, 4;
	add.s64 	%rd156, %rd6, %rd155;
	mad.lo.s32 	%r208, %r261, %r149, %r3;
	mul.wide.u32 	%rd157, %r208, 4;
	add.s64 	%rd158, %rd2, %rd157;
	ld.global.f32 	%f132, [%rd158];
	atom.global.add.f32 	%f133, [%rd156], %f132;
	mul.wide.s32 	%rd159, %r150, 4;
	add.s64 	%rd160, %rd156, %rd159;
	add.s32 	%r209, %r208, %r149;
	mul.wide.u32 	%rd161, %r209, 4;
	add.s64 	%rd162, %rd2, %rd161;
	ld.global.f32 	%f134, [%rd162];
	atom.global.add.f32 	%f135, [%rd160], %f134;
	add.s64 	%rd163, %rd160, %rd159;
	add.s32 	%r210, %r209, %r149;
	mul.wide.u32 	%rd164, %r210, 4;
	add.s64 	%rd165, %rd2, %rd164;
	ld.global.f32 	%f136, [%rd165];
	atom.global.add.f32 	%f137, [%rd163], %f136;
	add.s64 	%rd166, %rd163, %rd159;
	add.s32 	%r211, %r210, %r149;
	mul.wide.u32 	%rd167, %r211, 4;
	add.s64 	%rd168, %rd2, %rd167;
	ld.global.f32 	%f138, [%rd168];
	atom.global.add.f32 	%f139, [%rd166], %f138;
	add.s32 	%r261, %r261, 4;
$L__BB0_32:
	setp.eq.s32 	%p27, %r137, 0;
	@%p27 bra 	$L__BB0_35;
	mad.lo.s32 	%r265, %r261, %r149, %r3;
	mad.lo.s32 	%r264, %r261, %r150, %r241;
	neg.s32 	%r263, %r137;
$L__BB0_34:
	.pragma "nounroll";
	mul.wide.s32 	%rd169, %r264, 4;
	add.s64 	%rd170, %rd6, %rd169;
	mul.wide.u32 	%rd171, %r265, 4;
	add.s64 	%rd172, %rd2, %rd171;
	ld.global.f32 	%f140, [%rd172];
	atom.global.add.f32 	%f141, [%rd170], %f140;
	add.s32 	%r265, %r265, %r149;
	add.s32 	%r264, %r264, %r150;
	add.s32 	%r263, %r263, 1;
	setp.ne.s32 	%p28, %r263, 0;
	@%p28 bra 	$L__BB0_34;
$L__BB0_35:
	ret;

}
	// .globl	_Z10divNewTab2ILi1EEvPfS0_Pii
.visible .entry _Z10divNewTab2ILi1EEvPfS0_Pii(
	.param .u64 .ptr .align 1 _Z10divNewTab2ILi1EEvPfS0_Pii_param_0,
	.param .u64 .ptr .align 1 _Z10divNewTab2ILi1EEvPfS0_Pii_param_1,
	.param .u64 .ptr .align 1 _Z10divNewTab2ILi1EEvPfS0_Pii_param_2,
	.param .u32 _Z10divNewTab2ILi1EEvPfS0_Pii_param_3
)
{
	.reg .pred 	%p<5>;
	.reg .b32 	%r<13>;
	.reg .b32 	%f<4>;
	.reg .b64 	%rd<12>;

	ld.param.u64 	%rd1, [_Z10divNewTab2ILi1EEvPfS0_Pii_param_0];
	ld.param.u64 	%rd2, [_Z10divNewTab2ILi1EEvPfS0_Pii_param_1];
	ld.param.u64 	%rd3, [_Z10divNewTab2ILi1EEvPfS0_Pii_param_2];
	ld.param.u32 	%r3, [_Z10divNewTab2ILi1EEvPfS0_Pii_param_3];
	mov.u32 	%r4, %tid.x;
	mov.u32 	%r5, %ctaid.x;
	mov.u32 	%r6, %ntid.x;
	mad.lo.s32 	%r1, %r5, %r6, %r4;
	mov.u32 	%r7, %tid.y;
	mov.u32 	%r8, %ctaid.y;
	mov.u32 	%r9, %ntid.y;
	mul.lo.s32 	%r10, %r8, %r9;
	setp.ge.u32 	%p1, %r1, %r3;
	or.b32  	%r11, %r10, %r7;
	setp.ne.s32 	%p2, %r11, 0;
	or.pred  	%p3, %p1, %p2;
	@%p3 bra 	$L__BB1_3;
	cvta.to.global.u64 	%rd4, %rd3;
	mul.wide.u32 	%rd5, %r1, 4;
	add.s64 	%rd6, %rd4, %rd5;
	ld.global.u32 	%r2, [%rd6];
	setp.eq.s32 	%p4, %r2, 0;
	@%p4 bra 	$L__BB1_3;
	cvta.to.global.u64 	%rd7, %rd2;
	add.s64 	%rd9, %rd7, %rd5;
	ld.global.f32 	%f1, [%rd9];
	cvt.rn.f32.s32 	%f2, %r2;
	div.rn.f32 	%f3, %f1, %f2;
	cvta.to.global.u64 	%rd10, %rd1;
	add.s64 	%rd11, %rd10, %rd5;
	st.global.f32 	[%rd11], %f3;
$L__BB1_3:
	ret;

}
	// .globl	_Z22calculateBestDistance2ILi1EEvPfS0_S0_PiS1_S1_ii
.visible .entry _Z22calculateBestDistance2ILi1EEvPfS0_S0_PiS1_S1_ii(
	.param .u64 .ptr .align 1 _Z22calculateBestDistance2ILi1EEvPfS0_S0_PiS1_S1_ii_param_0,
	.param .u64 .ptr .align 1 _Z22calculateBestDistance2ILi1EEvPfS0_S0_PiS1_S1_ii_param_1,
	.param .u64 .ptr .align 1 _Z22calculateBestDistance2ILi1EEvPfS0_S0_PiS1_S1_ii_param_2,
	.param .u64 .ptr .align 1 _Z22calculateBestDistance2ILi1EEvPfS0_S0_PiS1_S1_ii_param_3,
	.param .u64 .ptr .align 1 _Z22calculateBestDistance2ILi1EEvPfS0_S0_PiS1_S1_ii_param_4,
	.param .u64 .ptr .align 1 _Z22calculateBestDistance2ILi1EEvPfS0_S0_PiS1_S1_ii_param_5,
	.param .u32 _Z22calculateBestDistance2ILi1EEvPfS0_S0_PiS1_S1_ii_param_6,
	.param .u32 _Z22calculateBestDistance2ILi1EEvPfS0_S0_PiS1_S1_ii_param_7
)
{
	.reg .pred 	%p<41>;
	.reg .b32 	%r<114>;
	.reg .b32 	%f<163>;
	.reg .b64 	%rd<40>;

	ld.param.u64 	%rd11, [_Z22calculateBestDistance2ILi1EEvPfS0_S0_PiS1_S1_ii_param_0];
	ld.param.u64 	%rd15, [_Z22calculateBestDistance2ILi1EEvPfS0_S0_PiS1_S1_ii_param_1];
	ld.param.u64 	%rd12, [_Z22calculateBestDistance2ILi1EEvPfS0_S0_PiS1_S1_ii_param_2];
	ld.param.u64 	%rd13, [_Z22calculateBestDistance2ILi1EEvPfS0_S0_PiS1_S1_ii_param_3];
	ld.param.u64 	%rd14, [_Z22calculateBestDistance2ILi1EEvPfS0_S0_PiS1_S1_ii_param_4];
	ld.param.u64 	%rd16, [_Z22calculateBestDistance2ILi1EEvPfS0_S0_PiS1_S1_ii_param_5];
	ld.param.u32 	%r33, [_Z22calculateBestDistance2ILi1EEvPfS0_S0_PiS1_S1_ii_param_6];
	ld.param.u32 	%r32, [_Z22calculateBestDistance2ILi1EEvPfS0_S0_PiS1_S1_ii_param_7];
	cvta.to.global.u64 	%rd1, %rd15;
	cvta.to.global.u64 	%rd2, %rd16;
	mov.u32 	%r34, %tid.x;
	mov.u32 	%r35, %ctaid.x;
	mov.u32 	%r36, %ntid.x;
	mad.lo.s32 	%r1, %r35, %r36, %r34;
	setp.ge.u32 	%p1, %r1, %r33;
	@%p1 bra 	$L__BB2_17;
	cvta.to.global.u64 	%rd17, %rd11;
	setp.lt.s32 	%p2, %r32, 1;
	mul.wide.u32 	%rd18, %r1, 4;
	add.s64 	%rd3, %rd17, %rd18;
	mov.b32 	%r113, -1;
	@%p2 bra 	$L__BB2_14;
	ld.global.f32 	%f1, [%rd3];
	and.b32  	%r2, %r32, 15;
	setp.lt.u32 	%p3, %r32, 16;
	mov.f32 	%f159, 0f7F7FFFFF;
	mov.b32 	%r113, -1;
	mov.b32 	%r105, 0;
	@%p3 bra 	$L__BB2_5;
	and.b32  	%r105, %r32, 2147483632;
	add.s64 	%rd38, %rd1, 32;
	mov.f32 	%f159, 0f7F7FFFFF;
	mov.b32 	%r113, -1;
	mov.b32 	%r99, 0;
$L__BB2_4:
	.pragma "nounroll";
	ld.global.f32 	%f13, [%rd38+-32];
	sub.f32 	%f14, %f1, %f13;
	mul.f32 	%f15, %f14, %f14;
	add.f32 	%f16, %f15, 0f00000000;
	setp.lt.f32 	%p4, %f15, %f159;
	selp.f32 	%f17, %f16, %f159, %p4;
	selp.b32 	%r43, %r99, %r113, %p4;
	ld.global.f32 	%f18, [%rd38+-28];
	sub.f32 	%f19, %f1, %f18;
	mul.f32 	%f20, %f19, %f19;
	add.f32 	%f21, %f20, 0f00000000;
	setp.lt.f32 	%p5, %f20, %f17;
	selp.f32 	%f22, %f21, %f17, %p5;
	add.s32 	%r44, %r99, 1;
	selp.b32 	%r45, %r44, %r43, %p5;
	ld.global.f32 	%f23, [%rd38+-24];
	sub.f32 	%f24, %f1, %f23;
	mul.f32 	%f25, %f24, %f24;
	add.f32 	%f26, %f25, 0f00000000;
	setp.lt.f32 	%p6, %f25, %f22;
	selp.f32 	%f27, %f26, %f22, %p6;
	add.s32 	%r46, %r99, 2;
	selp.b32 	%r47, %r46, %r45, %p6;
	ld.global.f32 	%f28, [%rd38+-20];
	sub.f32 	%f29, %f1, %f28;
	mul.f32 	%f30, %f29, %f29;
	add.f32 	%f31, %f30, 0f00000000;
	setp.lt.f32 	%p7, %f30, %f27;
	selp.f32 	%f32, %f31, %f27, %p7;
	add.s32 	%r48, %r99, 3;
	selp.b32 	%r49, %r48, %r47, %p7;
	ld.global.f32 	%f33, [%rd38+-16];
	sub.f32 	%f34, %f1, %f33;
	mul.f32 	%f35, %f34, %f34;
	add.f32 	%f36, %f35, 0f00000000;
	setp.lt.f32 	%p8, %f35, %f32;
	selp.f32 	%f37, %f36, %f32, %p8;
	add.s32 	%r50, %r99, 4;
	selp.b32 	%r51, %r50, %r49, %p8;
	ld.global.f32 	%f38, [%rd38+-12];
	sub.f32 	%f39, %f1, %f38;
	mul.f32 	%f40, %f39, %f39;
	add.f32 	%f41, %f40, 0f00000000;
	setp.lt.f32 	%p9, %f40, %f37;
	selp.f32 	%f42, %f41, %f37, %p9;
	add.s32 	%r52, %r99, 5;
	selp.b32 	%r53, %r52, %r51, %p9;
	ld.global.f32 	%f43, [%rd38+-8];
	sub.f32 	%f44, %f1, %f43;
	mul.f32 	%f45, %f44, %f44;
	add.f32 	%f46, %f45, 0f00000000;
	setp.lt.f32 	%p10, %f45, %f42;
	selp.f32 	%f47, %f46, %f42, %p10;
	add.s32 	%r54, %r99, 6;
	selp.b32 	%r55, %r54, %r53, %p10;
	ld.global.f32 	%f48, [%rd38+-4];
	sub.f32 	%f49, %f1, %f48;
	mul.f32 	%f50, %f49, %f49;
	add.f32 	%f51, %f50, 0f00000000;
	setp.lt.f32 	%p11, %f50, %f47;
	selp.f32 	%f52, %f51, %f47, %p11;
	add.s32 	%r56, %r99, 7;
	selp.b32 	%r57, %r56, %r55, %p11;
	ld.global.f32 	%f53, [%rd38];
	sub.f32 	%f54, %f1, %f53;
	mul.f32 	%f55, %f54, %f54;
	add.f32 	%f56, %f55, 0f00000000;
	setp.lt.f32 	%p12, %f55, %f52;
	selp.f32 	%f57, %f56, %f52, %p12;
	add.s32 	%r58, %r99, 8;
	selp.b32 	%r59, %r58, %r57, %p12;
	ld.global.f32 	%f58, [%rd38+4];
	sub.f32 	%f59, %f1, %f58;
	mul.f32 	%f60, %f59, %f59;
	add.f32 	%f61, %f60, 0f00000000;
	setp.lt.f32 	%p13, %f60, %f57;
	selp.f32 	%f62, %f61, %f57, %p13;
	add.s32 	%r60, %r99, 9;
	selp.b32 	%r61, %r60, %r59, %p13;
	ld.global.f32 	%f63, [%rd38+8];
	sub.f32 	%f64, %f1, %f63;
	mul.f32 	%f65, %f64, %f64;
	add.f32 	%f66, %f65, 0f00000000;
	setp.lt.f32 	%p14, %f65, %f62;
	selp.f32 	%f67, %f66, %f62, %p14;
	add.s32 	%r62, %r99, 10;
	selp.b32 	%r63, %r62, %r61, %p14;
	ld.global.f32 	%f68, [%rd38+12];
	sub.f32 	%f69, %f1, %f68;
	mul.f32 	%f70, %f69, %f69;
	add.f32 	%f71, %f70, 0f00000000;
	setp.lt.f32 	%p15, %f70, %f67;
	selp.f32 	%f72, %f71, %f67, %p15;
	add.s32 	%r64, %r99, 11;
	selp.b32 	%r65, %r64, %r63, %p15;
	ld.global.f32 	%f73, [%rd38+16];
	sub.f32 	%f74, %f1, %f73;
	mul.f32 	%f75, %f74, %f74;
	add.f32 	%f76, %f75, 0f00000000;
	setp.lt.f32 	%p16, %f75, %f72;
	selp.f32 	%f77, %f76, %f72, %p16;
	add.s32 	%r66, %r99, 12;
	selp.b32 	%r67, %r66, %r65, %p16;
	ld.global.f32 	%f78, [%rd38+20];
	sub.f32 	%f79, %f1, %f78;
	mul.f32 	%f80, %f79, %f79;
	add.f32 	%f81, %f80, 0f00000000;
	setp.lt.f32 	%p17, %f80, %f77;
	selp.f32 	%f82, %f81, %f77, %p17;
	add.s32 	%r68, %r99, 13;
	selp.b32 	%r69, %r68, %r67, %p17;
	ld.global.f32 	%f83, [%rd38+24];
	sub.f32 	%f84, %f1, %f83;
	mul.f32 	%f85, %f84, %f84;
	add.f32 	%f86, %f85, 0f00000000;
	setp.lt.f32 	%p18, %f85, %f82;
	selp.f32 	%f87, %f86, %f82, %p18;
	add.s32 	%r70, %r99, 14;
	selp.b32 	%r71, %r70, %r69, %p18;
	ld.global.f32 	%f88, [%rd38+28];
	sub.f32 	%f89, %f1, %f88;
	mul.f32 	%f90, %f89, %f89;
	add.f32 	%f91, %f90, 0f00000000;
	setp.lt.f32 	%p19, %f90, %f87;
	selp.f32 	%f159, %f91, %f87, %p19;
	add.s32 	%r72, %r99, 15;
	selp.b32 	%r113, %r72, %r71, %p19;
	add.s64 	%rd38, %rd38, 64;
	add.s32 	%r99, %r99, 16;
	setp.ne.s32 	%p20, %r99, %r105;
	@%p20 bra 	$L__BB2_4;
$L__BB2_5:
	setp.eq.s32 	%p21, %r2, 0;
	@%p21 bra 	$L__BB2_14;
	and.b32  	%r11, %r32, 7;
	setp.lt.u32 	%p22, %r2, 8;
	@%p22 bra 	$L__BB2_8;
	mul.wide.u32 	%rd19, %r105, 4;
	add.s64 	%rd20, %rd1, %rd19;
	ld.global.f32 	%f92, [%rd20];
	sub.f32 	%f93, %f1, %f92;
	mul.f32 	%f94, %f93, %f93;
	add.f32 	%f95, %f94, 0f00000000;
	setp.lt.f32 	%p23, %f94, %f159;
	selp.f32 	%f96, %f95, %f159, %p23;
	selp.b32 	%r74, %r105, %r113, %p23;
	add.s32 	%r75, %r105, 1;
	ld.global.f32 	%f97, [%rd20+4];
	sub.f32 	%f98, %f1, %f97;
	mul.f32 	%f99, %f98, %f98;
	add.f32 	%f100, %f99, 0f00000000;
	setp.lt.f32 	%p24, %f99, %f96;
	selp.f32 	%f101, %f100, %f96, %p24;
	selp.b32 	%r76, %r75, %r74, %p24;
	add.s32 	%r77, %r105, 2;
	ld.global.f32 	%f102, [%rd20+8];
	sub.f32 	%f103, %f1, %f102;
	mul.f32 	%f104, %f103, %f103;
	add.f32 	%f105, %f104, 0f00000000;
	setp.lt.f32 	%p25, %f104, %f101;
	selp.f32 	%f106, %f105, %f101, %p25;
	selp.b32 	%r78, %r77, %r76, %p25;
	add.s32 	%r79, %r105, 3;
	ld.global.f32 	%f107, [%rd20+12];
	sub.f32 	%f108, %f1, %f107;
	mul.f32 	%f109, %f108, %f108;
	add.f32 	%f110, %f109, 0f00000000;
	setp.lt.f32 	%p26, %f109, %f106;
	selp.f32 	%f111, %f110, %f106, %p26;
	selp.b32 	%r80, %r79, %r78, %p26;
	add.s32 	%r81, %r105, 4;
	ld.global.f32 	%f112, [%rd20+16];
	sub.f32 	%f113, %f1, %f112;
	mul.f32 	%f114, %f113, %f113;
	add.f32 	%f115, %f114, 0f00000000;
	setp.lt.f32 	%p27, %f114, %f111;
	selp.f32 	%f116, %f115, %f111, %p27;
	selp.b32 	%r82, %r81, %r80, %p27;
	add.s32 	%r83, %r105, 5;
	ld.global.f32 	%f117, [%rd20+20];
	sub.f32 	%f118, %f1, %f117;
	mul.f32 	%f119, %f118, %f118;
	add.f32 	%f120, %f119, 0f00000000;
	setp.lt.f32 	%p28, %f119, %f116;
	selp.f32 	%f121, %f120, %f116, %p28;
	selp.b32 	%r84, %r83, %r82, %p28;
	add.s32 	%r85, %r105, 6;
	ld.global.f32 	%f122, [%rd20+24];
	sub.f32 	%f123, %f1, %f122;
	mul.f32 	%f124, %f123, %f123;
	add.f32 	%f125, %f124, 0f00000000;
	setp.lt.f32 	%p29, %f124, %f121;
	selp.f32 	%f126, %f125, %f121, %p29;
	selp.b32 	%r86, %r85, %r84, %p29;
	add.s32 	%r87, %r105, 7;
	ld.global.f32 	%f127, [%rd20+28];
	sub.f32 	%f128, %f1, %f127;
	mul.f32 	%f129, %f128, %f128;
	add.f32 	%f130, %f129, 0f00000000;
	setp.lt.f32 	%p30, %f129, %f126;
	selp.f32 	%f159, %f130, %f126, %p30;
	selp.b32 	%r113, %r87, %r86, %p30;
	add.s32 	%r105, %r105, 8;
$L__BB2_8:
	setp.eq.s32 	%p31, %r11, 0;
	@%p31 bra 	$L__BB2_14;
	and.b32  	%r17, %r32, 3;
	setp.lt.u32 	%p32, %r11, 4;
	@%p32 bra 	$L__BB2_11;
	mul.wide.u32 	%rd21, %r105, 4;
	add.s64 	%rd22, %rd1, %rd21;
	ld.global.f32 	%f131, [%rd22];
	sub.f32 	%f132, %f1, %f131;
	mul.f32 	%f133, %f132, %f132;
	add.f32 	%f134, %f133, 0f00000000;
	setp.lt.f32 	%p33, %f133, %f159;
	selp.f32 	%f135, %f134, %f159, %p33;
	selp.b32 	%r89, %r105, %r113, %p33;
	add.s32 	%r90, %r105, 1;
	ld.global.f32 	%f136, [%rd22+4];
	sub.f32 	%f137, %f1, %f136;
	mul.f32 	%f138, %f137, %f137;
	add.f32 	%f139, %f138, 0f00000000;
	setp.lt.f32 	%p34, %f138, %f135;
	selp.f32 	%f140, %f139, %f135, %p34;
	selp.b32 	%r91, %r90, %r89, %p34;
	add.s32 	%r92, %r105, 2;
	ld.global.f32 	%f141, [%rd22+8];
	sub.f32 	%f142, %f1, %f141;
	mul.f32 	%f143, %f142, %f142;
	add.f32 	%f144, %f143, 0f00000000;
	setp.lt.f32 	%p35, %f143, %f140;
	selp.f32 	%f145, %f144, %f140, %p35;
	selp.b32 	%r93, %r92, %r91, %p35;
	add.s32 	%r94, %r105, 3;
	ld.global.f32 	%f146, [%rd22+12];
	sub.f32 	%f147, %f1, %f146;
	mul.f32 	%f148, %f147, %f147;
	add.f32 	%f149, %f148, 0f00000000;
	setp.lt.f32 	%p36, %f148, %f145;
	selp.f32 	%f159, %f149, %f145, %p36;
	selp.b32 	%r113, %r94, %r93, %p36;
	add.s32 	%r105, %r105, 4;
$L__BB2_11:
	setp.eq.s32 	%p37, %r17, 0;
	@%p37 bra 	$L__BB2_14;
	mul.wide.u32 	%rd23, %r105, 4;
	add.s64 	%rd39, %rd1, %rd23;
	neg.s32 	%r110, %r17;
$L__BB2_13:
	.pragma "nounroll";
	ld.global.f32 	%f150, [%rd39];
	sub.f32 	%f151, %f1, %f150;
	mul.f32 	%f152, %f151, %f151;
	add.f32 	%f153, %f152, 0f00000000;
	setp.lt.f32 	%p38, %f152, %f159;
	selp.f32 	%f159, %f153, %f159, %p38;
	selp.b32 	%r113, %r105, %r113, %p38;
	add.s32 	%r105, %r105, 1;
	add.s64 	%rd39, %rd39, 4;
	add.s32 	%r110, %r110, 1;
	setp.ne.s32 	%p39, %r110, 0;
	@%p39 bra 	$L__BB2_13;
$L__BB2_14:
	cvta.to.global.u64 	%rd24, %rd13;
	add.s64 	%rd10, %rd24, %rd18;
	ld.global.u32 	%r31, [%rd10];
	setp.eq.s32 	%p40, %r31, %r113;
	@%p40 bra 	$L__BB2_16;
	cvta.to.global.u64 	%rd26, %rd12;
	cvta.to.global.u64 	%rd27, %rd14;
	st.global.u32 	[%rd10], %r113;
	add.s64 	%rd29, %rd2, %rd18;
	mov.b32 	%r95, 1;
	st.global.u32 	[%rd29], %r95;
	mul.wide.s32 	%rd30, %r113, 4;
	add.s64 	%rd31, %rd27, %rd30;
	atom.global.add.u32 	%r96, [%rd31], 1;
	mul.wide.s32 	%rd32, %r31, 4;
	add.s64 	%rd33, %rd27, %rd32;
	atom.global.add.u32 	%r97, [%rd33], -1;
	ld.global.f32 	%f154, [%rd3];
	add.s64 	%rd34, %rd26, %rd30;
	atom.global.add.f32 	%f155, [%rd34], %f154;
	add.s64 	%rd35, %rd26, %rd32;
	neg.f32 	%f156, %f154;
	atom.global.add.f32 	%f157, [%rd35], %f156;
	bra.uni 	$L__BB2_17;
$L__BB2_16:
	add.s64 	%rd37, %rd2, %rd18;
	mov.b32 	%r98, 0;
	st.global.u32 	[%rd37], %r98;
$L__BB2_17:
	ret;

}
	// .globl	_Z10divNewTab2ILi2EEvPfS0_Pii
.visible .entry _Z10divNewTab2ILi2EEvPfS0_Pii(
	.param .u64 .ptr .align 1 _Z10divNewTab2ILi2EEvPfS0_Pii_param_0,
	.param .u64 .ptr .align 1 _Z10divNewTab2ILi2EEvPfS0_Pii_param_1,
	.param .u64 .ptr .align 1 _Z10divNewTab2ILi2EEvPfS0_Pii_param_2,
	.param .u32 _Z10divNewTab2ILi2EEvPfS0_Pii_param_3
)
{
	.reg .pred 	%p<5>;
	.reg .b32 	%r<13>;
	.reg .b32 	%f<4>;
	.reg .b64 	%rd<12>;

	ld.param.u64 	%rd1, [_Z10divNewTab2ILi2EEvPfS0_Pii_param_0];
	ld.param.u64 	%rd2, [_Z10divNewTab2ILi2EEvPfS0_Pii_param_1];
	ld.param.u64 	%rd3, [_Z10divNewTab2ILi2EEvPfS0_Pii_param_2];
	ld.param.u32 	%r4, [_Z10divNewTab2ILi2EEvPfS0_Pii_param_3];
	mov.u32 	%r5, %tid.x;
	mov.u32 	%r6, %ctaid.x;
	mov.u32 	%r7, %ntid.x;
	mad.lo.s32 	%r1, %r6, %r7, %r5;
	mov.u32 	%r8, %tid.y;
	mov.u32 	%r9, %ctaid.y;
	mov.u32 	%r10, %ntid.y;
	mad.lo.s32 	%r11, %r9, %r10, %r8;
	setp.ge.u32 	%p1, %r1, %r4;
	setp.gt.u32 	%p2, %r11, 1;
	or.pred  	%p3, %p1, %p2;
	@%p3 bra 	$L__BB3_3;
	cvta.to.global.u64 	%rd4, %rd3;
	mul.wide.u32 	%rd5, %r1, 4;
	add.s64 	%rd6, %rd4, %rd5;
	ld.global.u32 	%r3, [%rd6];
	setp.eq.s32 	%p4, %r3, 0;
	@%p4 bra 	$L__BB3_3;
	mad.lo.s32 	%r12, %r4, %r11, %r1;
	cvta.to.global.u64 	%rd7, %rd2;
	mul.wide.u32 	%rd8, %r12, 4;
	add.s64 	%rd9, %rd7, %rd8;
	ld.global.f32 	%f1, [%rd9];
	cvt.rn.f32.s32 	%f2, %r3;
	div.rn.f32 	%f3, %f1, %f2;
	cvta.to.global.u64 	%rd10, %rd1;
	add.s64 	%rd11, %rd10, %rd8;
	st.global.f32 	[%rd11], %f3;
$L__BB3_3:
	ret;

}
	// .globl	_Z22calculateBestDistance2ILi2EEvPfS0_S0_PiS1_S1_ii
.visible .entry _Z22calculateBestDistance2ILi2EEvPfS0_S0_PiS1_S1_ii(
	.param .u64 .ptr .align 1 _Z22calculateBestDistance2ILi2EEvPfS0_S0_PiS1_S1_ii_param_0,
	.param .u64 .ptr .align 1 _Z22calculateBestDistance2ILi2EEvPfS0_S0_PiS1_S1_ii_param_1,
	.param .u64 .ptr .align 1 _Z22calculateBestDistance2ILi2EEvPfS0_S0_PiS1_S1_ii_param_2,
	.param .u64 .ptr .align 1 _Z22calculateBestDistance2ILi2EEvPfS0_S0_PiS1_S1_ii_param_3,
	.param .u64 .ptr .align 1 _Z22calculateBestDistance2ILi2EEvPfS0_S0_PiS1_S1_ii_param_4,
	.param .u64 .ptr .align 1 _Z22calculateBestDistance2ILi2EEvPfS0_S0_PiS1_S1_ii_param_5,
	.param .u32 _Z22calculateBestDistance2ILi2EEvPfS0_S0_PiS1_S1_ii_param_6,
	.param .u32 _Z22calculateBestDistance2ILi2EEvPfS0_S0_PiS1_S1_ii_param_7
)
{
	.reg .pred 	%p<27>;
	.reg .b32 	%r<81>;
	.reg .b32 	%f<131>;
	.reg .b64 	%rd<54>;

	ld.param.u64 	%rd10, [_Z22calculateBestDistance2ILi2EEvPfS0_S0_PiS1_S1_ii_param_0];
	ld.param.u64 	%rd14, [_Z22calculateBestDistance2ILi2EEvPfS0_S0_PiS1_S1_ii_param_1];
	ld.param.u64 	%rd11, [_Z22calculateBestDistance2ILi2EEvPfS0_S0_PiS1_S1_ii_param_2];
	ld.param.u64 	%rd12, [_Z22calculateBestDistance2ILi2EEvPfS0_S0_PiS1_S1_ii_param_3];
	ld.param.u64 	%rd13, [_Z22calculateBestDistance2ILi2EEvPfS0_S0_PiS1_S1_ii_param_4];
	ld.param.u64 	%rd15, [_Z22calculateBestDistance2ILi2EEvPfS0_S0_PiS1_S1_ii_param_5];
	ld.param.u32 	%r25, [_Z22calculateBestDistance2ILi2EEvPfS0_S0_PiS1_S1_ii_param_6];
	ld.param.u32 	%r26, [_Z22calculateBestDistance2ILi2EEvPfS0_S0_PiS1_S1_ii_param_7];
	cvta.to.global.u64 	%rd1, %rd14;
	cvta.to.global.u64 	%rd2, %rd15;
	mov.u32 	%r27, %tid.x;
	mov.u32 	%r28, %ctaid.x;
	mov.u32 	%r29, %ntid.x;
	mad.lo.s32 	%r1, %r28, %r29, %r27;
	setp.ge.u32 	%p1, %r1, %r25;
	@%p1 bra 	$L__BB4_16;
	cvta.to.global.u64 	%rd16, %rd10;
	setp.lt.s32 	%p2, %r26, 1;
	mul.wide.u32 	%rd17, %r1, 4;
	add.s64 	%rd3, %rd16, %rd17;
	add.s32 	%r31, %r25, %r1;
	mul.wide.u32 	%rd18, %r31, 4;
	add.s64 	%rd4, %rd16, %rd18;
	mov.b32 	%r80, -1;
	@%p2 bra 	$L__BB4_13;
	and.b32  	%r2, %r26, 7;
	setp.lt.u32 	%p3, %r26, 8;
	mov.f32 	%f128, 0f7F7FFFFF;
	mov.b32 	%r80, -1;
	mov.b32 	%r75, 0;
	@%p3 bra 	$L__BB4_5;
	and.b32  	%r75, %r26, 2147483640;
	ld.global.f32 	%f1, [%rd3];
	ld.global.f32 	%f2, [%rd4];
	mul.wide.u32 	%rd5, %r26, 4;
	add.s64 	%rd53, %rd1, 16;
	mov.f32 	%f128, 0f7F7FFFFF;
	mov.b32 	%r80, -1;
	mov.b32 	%r69, 0;
$L__BB4_4:
	.pragma "nounroll";
	ld.global.f32 	%f12, [%rd53+-16];
	sub.f32 	%f13, %f1, %f12;
	fma.rn.f32 	%f14, %f13, %f13, 0f00000000;
	add.s64 	%rd19, %rd53, %rd5;
	ld.global.f32 	%f15, [%rd19+-16];
	sub.f32 	%f16, %f2, %f15;
	fma.rn.f32 	%f17, %f16, %f16, %f14;
	setp.lt.f32 	%p4, %f17, %f128;
	selp.f32 	%f18, %f17, %f128, %p4;
	selp.b32 	%r37, %r69, %r80, %p4;
	ld.global.f32 	%f19, [%rd53+-12];
	sub.f32 	%f20, %f1, %f19;
	fma.rn.f32 	%f21, %f20, %f20, 0f00000000;
	ld.global.f32 	%f22, [%rd19+-12];
	sub.f32 	%f23, %f2, %f22;
	fma.rn.f32 	%f24, %f23, %f23, %f21;
	setp.lt.f32 	%p5, %f24, %f18;
	selp.f32 	%f25, %f24, %f18, %p5;
	add.s32 	%r38, %r69, 1;
	selp.b32 	%r39, %r38, %r37, %p5;
	ld.global.f32 	%f26, [%rd53+-8];
	sub.f32 	%f27, %f1, %f26;
	fma.rn.f32 	%f28, %f27, %f27, 0f00000000;
	ld.global.f32 	%f29, [%rd19+-8];
	sub.f32 	%f30, %f2, %f29;
	fma.rn.f32 	%f31, %f30, %f30, %f28;
	setp.lt.f32 	%p6, %f31, %f25;
	selp.f32 	%f32, %f31, %f25, %p6;
	add.s32 	%r40, %r69, 2;
	selp.b32 	%r41, %r40, %r39, %p6;
	ld.global.f32 	%f33, [%rd53+-4];
	sub.f32 	%f34, %f1, %f33;
	fma.rn.f32 	%f35, %f34, %f34, 0f00000000;
	ld.global.f32 	%f36, [%rd19+-4];
	sub.f32 	%f37, %f2, %f36;
	fma.rn.f32 	%f38, %f37, %f37, %f35;
	setp.lt.f32 	%p7, %f38, %f32;
	selp.f32 	%f39, %f38, %f32, %p7;
	add.s32 	%r42, %r69, 3;
	selp.b32 	%r43, %r42, %r41, %p7;
	ld.global.f32 	%f40, [%rd53];
	sub.f32 	%f41, %f1, %f40;
	fma.rn.f32 	%f42, %f41, %f41, 0f00000000;
	ld.global.f32 	%f43, [%rd19];
	sub.f32 	%f44, %f2, %f43;
	fma.rn.f32 	%f45, %f44, %f44, %f42;
	setp.lt.f32 	%p8, %f45, %f39;
	selp.f32 	%f46, %f45, %f39, %p8;
	add.s32 	%r44, %r69, 4;
	selp.b32 	%r45, %r44, %r43, %p8;
	ld.global.f32 	%f47, [%rd53+4];
	sub.f32 	%f48, %f1, %f47;
	fma.rn.f32 	%f49, %f48, %f48, 0f00000000;
	ld.global.f32 	%f50, [%rd19+4];
	sub.f32 	%f51, %f2, %f50;
	fma.rn.f32 	%f52, %f51, %f51, %f49;
	setp.lt.f32 	%p9, %f52, %f46;
	selp.f32 	%f53, %f52, %f46, %p9;
	add.s32 	%r46, %r69, 5;
	selp.b32 	%r47, %r46, %r45, %p9;
	ld.global.f32 	%f54, [%rd53+8];
	sub.f32 	%f55, %f1, %f54;
	fma.rn.f32 	%f56, %f55, %f55, 0f00000000;
	ld.global.f32 	%f57, [%rd19+8];
	sub.f32 	%f58, %f2, %f57;
	fma.rn.f32 	%f59, %f58, %f58, %f56;
	setp.lt.f32 	%p10, %f59, %f53;
	selp.f32 	%f60, %f59, %f53, %p10;
	add.s32 	%r48, %r69, 6;
	selp.b32 	%r49, %r48, %r47, %p10;
	ld.global.f32 	%f61, [%rd53+12];
	sub.f32 	%f62, %f1, %f61;
	fma.rn.f32 	%f63, %f62, %f62, 0f00000000;
	ld.global.f32 	%f64, [%rd19+12];
	sub.f32 	%f65, %f2, %f64;
	fma.rn.f32 	%f66, %f65, %f65, %f63;
	setp.lt.f32 	%p11, %f66, %f60;
	selp.f32 	%f128, %f66, %f60, %p11;
	add.s32 	%r50, %r69, 7;
	selp.b32 	%r80, %r50, %r49, %p11;
	add.s64 	%rd53, %rd53, 32;
	add.s32 	%r69, %r69, 8;
	setp.ne.s32 	%p12, %r69, %r75;
	@%p12 bra 	$L__BB4_4;
$L__BB4_5:
	setp.eq.s32 	%p13, %r2, 0;
	@%p13 bra 	$L__BB4_13;
	and.b32  	%r11, %r26, 3;
	setp.lt.u32 	%p14, %r2, 4;
	@%p14 bra 	$L__BB4_8;
	ld.global.f32 	%f67, [%rd3];
	mul.wide.u32 	%rd20, %r75, 4;
	add.s64 	%rd21, %rd1, %rd20;
	ld.global.f32 	%f68, [%rd21];
	sub.f32 	%f69, %f67, %f68;
	fma.rn.f32 	%f70, %f69, %f69, 0f00000000;
	ld.global.f32 	%f71, [%rd4];
	add.s32 	%r52, %r26, %r75;
	mul.wide.u32 	%rd22, %r52, 4;
	add.s64 	%rd23, %rd1, %rd22;
	ld.global.f32 	%f72, [%rd23];
	sub.f32 	%f73, %f71, %f72;
	fma.rn.f32 	%f74, %f73, %f73, %f70;
	setp.lt.f32 	%p15, %f74, %f128;
	selp.f32 	%f75, %f74, %f128, %p15;
	selp.b32 	%r53, %r75, %r80, %p15;
	add.s32 	%r54, %r75, 1;
	ld.global.f32 	%f76, [%rd21+4];
	sub.f32 	%f77, %f67, %f76;
	fma.rn.f32 	%f78, %f77, %f77, 0f00000000;
	mul.wide.u32 	%rd24, %r26, 4;
	add.s64 	%rd25, %rd21, %rd24;
	ld.global.f32 	%f79, [%rd25+4];
	sub.f32 	%f80, %f71, %f79;
	fma.rn.f32 	%f81, %f80, %f80, %f78;
	setp.lt.f32 	%p16, %f81, %f75;
	selp.f32 	%f82, %f81, %f75, %p16;
	selp.b32 	%r55, %r54, %r53, %p16;
	add.s32 	%r56, %r75, 2;
	ld.global.f32 	%f83, [%rd21+8];
	sub.f32 	%f84, %f67, %f83;
	fma.rn.f32 	%f85, %f84, %f84, 0f00000000;
	ld.global.f32 	%f86, [%rd25+8];
	sub.f32 	%f87, %f71, %f86;
	fma.rn.f32 	%f88, %f87, %f87, %f85;
	setp.lt.f32 	%p17, %f88, %f82;
	selp.f32 	%f89, %f88, %f82, %p17;
	selp.b32 	%r57, %r56, %r55, %p17;
	add.s32 	%r58, %r75, 3;
	ld.global.f32 	%f90, [%rd21+12];
	sub.f32 	%f91, %f67, %f90;
	fma.rn.f32 	%f92, %f91, %f91, 0f00000000;
	ld.global.f32 	%f93, [%rd25+12];
	sub.f32 	%f94, %f71, %f93;
	fma.rn.f32 	%f95, %f94, %f94, %f92;
	setp.lt.f32 	%p18, %f95, %f89;
	selp.f32 	%f128, %f95, %f89, %p18;
	selp.b32 	%r80, %r58, %r57, %p18;
	add.s32 	%r75, %r75, 4;
$L__BB4_8:
	setp.eq.s32 	%p19, %r11, 0;
	@%p19 bra 	$L__BB4_13;
	setp.eq.s32 	%p20, %r11, 1;
	@%p20 bra 	$L__BB4_11;
	ld.global.f32 	%f96, [%rd3];
	mul.wide.u32 	%rd26, %r75, 4;
	add.s64 	%rd27, %rd1, %rd26;
	ld.global.f32 	%f97, [%rd27];
	sub.f32 	%f98, %f96, %f97;
	fma.rn.f32 	%f99, %f98, %f98, 0f00000000;
	ld.global.f32 	%f100, [%rd4];
	add.s32 	%r60, %r26, %r75;
	mul.wide.u32 	%rd28, %r60, 4;
	add.s64 	%rd29, %rd1, %rd28;
	ld.global.f32 	%f101, [%rd29];
	sub.f32 	%f102, %f100, %f101;
	fma.rn.f32 	%f103, %f102, %f102, %f99;
	setp.lt.f32 	%p21, %f103, %f128;
	selp.f32 	%f104, %f103, %f128, %p21;
	selp.b32 	%r61, %r75, %r80, %p21;
	add.s32 	%r62, %r75, 1;
	ld.global.f32 	%f105, [%rd27+4];
	sub.f32 	%f106, %f96, %f105;
	fma.rn.f32 	%f107, %f106, %f106, 0f00000000;
	mul.wide.u32 	%rd30, %r26, 4;
	add.s64 	%rd31, %rd27, %rd30;
	ld.global.f32 	%f108, [%rd31+4];
	sub.f32 	%f109, %f100, %f108;
	fma.rn.f32 	%f110, %f109, %f109, %f107;
	setp.lt.f32 	%p22, %f110, %f104;
	selp.f32 	%f128, %f110, %f104, %p22;
	selp.b32 	%r80, %r62, %r61, %p22;
	add.s32 	%r75, %r75, 2;
$L__BB4_11:
	and.b32  	%r63, %r26, 1;
	setp.eq.b32 	%p23, %r63, 1;
	not.pred 	%p24, %p23;
	@%p24 bra 	$L__BB4_13;
	ld.global.f32 	%f111, [%rd3];
	mul.wide.u32 	%rd32, %r75, 4;
	add.s64 	%rd33, %rd1, %rd32;
	ld.global.f32 	%f112, [%rd33];
	sub.f32 	%f113, %f111, %f112;
	fma.rn.f32 	%f114, %f113, %f113, 0f00000000;
	ld.global.f32 	%f115, [%rd4];
	add.s32 	%r64, %r26, %r75;
	mul.wide.u32 	%rd34, %r64, 4;
	add.s64 	%rd35, %rd1, %rd34;
	ld.global.f32 	%f116, [%rd35];
	sub.f32 	%f117, %f115, %f116;
	fma.rn.f32 	%f118, %f117, %f117, %f114;
	setp.lt.f32 	%p25, %f118, %f128;
	selp.b32 	%r80, %r75, %r80, %p25;
$L__BB4_13:
	cvta.to.global.u64 	%rd36, %rd12;
	mul.wide.u32 	%rd37, %r1, 4;
	add.s64 	%rd9, %rd36, %rd37;
	ld.global.u32 	%r24, [%rd9];
	setp.eq.s32 	%p26, %r24, %r80;
	@%p26 bra 	$L__BB4_15;
	cvta.to.global.u64 	%rd38, %rd11;
	cvta.to.global.u64 	%rd39, %rd13;
	st.global.u32 	[%rd9], %r80;
	add.s64 	%rd41, %rd2, %rd37;
	mov.b32 	%r65, 1;
	st.global.u32 	[%rd41], %r65;
	mul.wide.s32 	%rd42, %r80, 4;
	add.s64 	%rd43, %rd39, %rd42;
	atom.global.add.u32 	%r66, [%rd43], 1;
	mul.wide.s32 	%rd44, %r24, 4;
	add.s64 	%rd45, %rd39, %rd44;
	atom.global.add.u32 	%r67, [%rd45], -1;
	ld.global.f32 	%f119, [%rd3];
	add.s64 	%rd46, %rd38, %rd42;
	atom.global.add.f32 	%f120, [%rd46], %f119;
	add.s64 	%rd47, %rd38, %rd44;
	neg.f32 	%f121, %f119;
	atom.global.add.f32 	%f122, [%rd47], %f121;
	ld.global.f32 	%f123, [%rd4];
	mul.wide.s32 	%rd48, %r26, 4;
	add.s64 	%rd49, %rd46, %rd48;
	atom.global.add.f32 	%f124, [%rd49], %f123;
	add.s64 	%rd50, %rd47, %rd48;
	neg.f32 	%f125, %f123;
	atom.global.add.f32 	%f126, [%rd50], %f125;
	bra.uni 	$L__BB4_16;
$L__BB4_15:
	add.s64 	%rd52, %rd2, %rd37;
	mov.b32 	%r68, 0;
	st.global.u32 	[%rd52], %r68;
$L__BB4_16:
	ret;

}
	// .globl	_Z10divNewTab2ILi3EEvPfS0_Pii
.visible .entry _Z10divNewTab2ILi3EEvPfS0_Pii(
	.param .u64 .ptr .align 1 _Z10divNewTab2ILi3EEvPfS0_Pii_param_0,
	.param .u64 .ptr .align 1 _Z10divNewTab2ILi3EEvPfS0_Pii_param_1,
	.param .u64 .ptr .align 1 _Z10divNewTab2ILi3EEvPfS0_Pii_param_2,
	.param .u32 _Z10divNewTab2ILi3EEvPfS0_Pii_param_3
)
{
	.reg .pred 	%p<5>;
	.reg .b32 	%r<13>;
	.reg .b32 	%f<4>;
	.reg .b64 	%rd<12>;

	ld.param.u64 	%rd1, [_Z10divNewTab2ILi3EEvPfS0_Pii_param_0];
	ld.param.u64 	%rd2, [_Z10divNewTab2ILi3EEvPfS0_Pii_param_1];
	ld.param.u64 	%rd3, [_Z10divNewTab2ILi3EEvPfS0_Pii_param_2];
	ld.param.u32 	%r4, [_Z10divNewTab2ILi3EEvPfS0_Pii_param_3];
	mov.u32 	%r5, %tid.x;
	mov.u32 	%r6, %ctaid.x;
	mov.u32 	%r7, %ntid.x;
	mad.lo.s32 	%r1, %r6, %r7, %r5;
	mov.u32 	%r8, %tid.y;
	mov.u32 	%r9, %ctaid.y;
	mov.u32 	%r10, %ntid.y;
	mad.lo.s32 	%r11, %r9, %r10, %r8;
	setp.ge.u32 	%p1, %r1, %r4;
	setp.gt.u32 	%p2, %r11, 2;
	or.pred  	%p3, %p1, %p2;
	@%p3 bra 	$L__BB5_3;
	cvta.to.global.u64 	%rd4, %rd3;
	mul.wide.u32 	%rd5, %r1, 4;
	add.s64 	%rd6, %rd4, %rd5;
	ld.global.u32 	%r3, [%rd6];
	setp.eq.s32 	%p4, %r3, 0;
	@%p4 bra 	$L__BB5_3;
	mad.lo.s32 	%r12, %r4, %r11, %r1;
	cvta.to.global.u64 	%rd7, %rd2;
	mul.wide.u32 	%rd8, %r12, 4;
	add.s64 	%rd9, %rd7, %rd8;
	ld.global.f32 	%f1, [%rd9];
	cvt.rn.f32.s32 	%f2, %r3;
	div.rn.f32 	%f3, %f1, %f2;
	cvta.to.global.u64 	%rd10, %rd1;
	add.s64 	%rd11, %rd10, %rd8;
	st.global.f32 	[%rd11], %f3;
$L__BB5_3:
	ret;

}
	// .globl	_Z22calculateBestDistance2ILi3EEvPfS0_S0_PiS1_S1_ii
.visible .entry _Z22calculateBestDistance2ILi3EEvPfS0_S0_PiS1_S1_ii(
	.param .u64 .ptr .align 1 _Z22calculateBestDistance2ILi3EEvPfS0_S0_PiS1_S1_ii_param_0,
	.param .u64 .ptr .align 1 _Z22calculateBestDistance2ILi3EEvPfS0_S0_PiS1_S1_ii_param_1,
	.param .u64 .ptr .align 1 _Z22calculateBestDistance2ILi3EEvPfS0_S0_PiS1_S1_ii_param_2,
	.param .u64 .ptr .align 1 _Z22calculateBestDistance2ILi3EEvPfS0_S0_PiS1_S1_ii_param_3,
	.param .u64 .ptr .align 1 _Z22calculateBestDistance2ILi3EEvPfS0_S0_PiS1_S1_ii_param_4,
	.param .u64 .ptr .align 1 _Z22calculateBestDistance2ILi3EEvPfS0_S0_PiS1_S1_ii_param_5,
	.param .u32 _Z22calculateBestDistance2ILi3EEvPfS0_S0_PiS1_S1_ii_param_6,
	.param .u32 _Z22calculateBestDistance2ILi3EEvPfS0_S0_PiS1_S1_ii_param_7
)
{
	.reg .pred 	%p<17>;
	.reg .b32 	%r<66>;
	.reg .b32 	%f<99>;
	.reg .b64 	%rd<66>;

	ld.param.u64 	%rd14, [_Z22calculateBestDistance2ILi3EEvPfS0_S0_PiS1_S1_ii_param_0];
	ld.param.u64 	%rd15, [_Z22calculateBestDistance2ILi3EEvPfS0_S0_PiS1_S1_ii_param_1];
	ld.param.u64 	%rd16, [_Z22calculateBestDistance2ILi3EEvPfS0_S0_PiS1_S1_ii_param_5];
	ld.param.u32 	%r22, [_Z22calculateBestDistance2ILi3EEvPfS0_S0_PiS1_S1_ii_param_6];
	ld.param.u32 	%r23, [_Z22calculateBestDistance2ILi3EEvPfS0_S0_PiS1_S1_ii_param_7];
	cvta.to.global.u64 	%rd1, %rd15;
	cvta.to.global.u64 	%rd2, %rd14;
	cvta.to.global.u64 	%rd3, %rd16;
	mov.u32 	%r24, %tid.x;
	mov.u32 	%r25, %ctaid.x;
	mov.u32 	%r26, %ntid.x;
	mad.lo.s32 	%r1, %r25, %r26, %r24;
	setp.ge.u32 	%p1, %r1, %r22;
	@%p1 bra 	$L__BB6_13;
	setp.lt.s32 	%p2, %r23, 1;
	mul.wide.u32 	%rd17, %r1, 4;
	add.s64 	%rd4, %rd2, %rd17;
	mov.b32 	%r65, -1;
	@%p2 bra 	$L__BB6_10;
	and.b32  	%r2, %r23, 3;
	setp.lt.u32 	%p3, %r23, 4;
	add.s32 	%r31, %r22, %r1;
	mul.wide.u32 	%rd18, %r31, 4;
	add.s64 	%rd5, %rd2, %rd18;
	add.s32 	%r32, %r31, %r22;
	mul.wide.u32 	%rd19, %r32, 4;
	add.s64 	%rd6, %rd2, %rd19;
	mov.f32 	%f97, 0f7F7FFFFF;
	mov.b32 	%r65, -1;
	mov.b32 	%r63, 0;
	@%p3 bra 	$L__BB6_5;
	ld.global.f32 	%f1, [%rd4];
	ld.global.f32 	%f2, [%rd5];
	ld.global.f32 	%f3, [%rd6];
	mul.wide.u32 	%rd7, %r23, 4;
	shl.b32 	%r56, %r23, 1;
	mov.f32 	%f97, 0f7F7FFFFF;
	mov.b32 	%r65, -1;
	mov.b32 	%r57, 0;
	mov.u64 	%rd65, %rd1;
$L__BB6_4:
	.pragma "nounroll";
	ld.global.f32 	%f11, [%rd65];
	sub.f32 	%f12, %f1, %f11;
	fma.rn.f32 	%f13, %f12, %f12, 0f00000000;
	add.s64 	%rd20, %rd65, %rd7;
	ld.global.f32 	%f14, [%rd20];
	sub.f32 	%f15, %f2, %f14;
	fma.rn.f32 	%f16, %f15, %f15, %f13;
	mul.wide.u32 	%rd21, %r56, 4;
	add.s64 	%rd22, %rd1, %rd21;
	ld.global.f32 	%f17, [%rd22];
	sub.f32 	%f18, %f3, %f17;
	fma.rn.f32 	%f19, %f18, %f18, %f16;
	setp.lt.f32 	%p4, %f19, %f97;
	selp.f32 	%f20, %f19, %f97, %p4;
	selp.b32 	%r35, %r57, %r65, %p4;
	ld.global.f32 	%f21, [%rd65+4];
	sub.f32 	%f22, %f1, %f21;
	fma.rn.f32 	%f23, %f22, %f22, 0f00000000;
	ld.global.f32 	%f24, [%rd20+4];
	sub.f32 	%f25, %f2, %f24;
	fma.rn.f32 	%f26, %f25, %f25, %f23;
	ld.global.f32 	%f27, [%rd22+4];
	sub.f32 	%f28, %f3, %f27;
	fma.rn.f32 	%f29, %f28, %f28, %f26;
	setp.lt.f32 	%p5, %f29, %f20;
	selp.f32 	%f30, %f29, %f20, %p5;
	add.s32 	%r36, %r57, 1;
	selp.b32 	%r37, %r36, %r35, %p5;
	ld.global.f32 	%f31, [%rd65+8];
	sub.f32 	%f32, %f1, %f31;
	fma.rn.f32 	%f33, %f32, %f32, 0f00000000;
	ld.global.f32 	%f34, [%rd20+8];
	sub.f32 	%f35, %f2, %f34;
	fma.rn.f32 	%f36, %f35, %f35, %f33;
	ld.global.f32 	%f37, [%rd22+8];
	sub.f32 	%f38, %f3, %f37;
	fma.rn.f32 	%f39, %f38, %f38, %f36;
	setp.lt.f32 	%p6, %f39, %f30;
	selp.f32 	%f40, %f39, %f30, %p6;
	add.s32 	%r38, %r57, 2;
	selp.b32 	%r39, %r38, %r37, %p6;
	ld.global.f32 	%f41, [%rd65+12];
	sub.f32 	%f42, %f1, %f41;
	fma.rn.f32 	%f43, %f42, %f42, 0f00000000;
	ld.global.f32 	%f44, [%rd20+12];
	sub.f32 	%f45, %f2, %f44;
	fma.rn.f32 	%f46, %f45, %f45, %f43;
	ld.global.f32 	%f47, [%rd22+12];
	sub.f32 	%f48, %f3, %f47;
	fma.rn.f32 	%f49, %f48, %f48, %f46;
	setp.lt.f32 	%p7, %f49, %f40;
	selp.f32 	%f97, %f49, %f40, %p7;
	add.s32 	%r40, %r57, 3;
	selp.b32 	%r65, %r40, %r39, %p7;
	add.s64 	%rd65, %rd65, 16;
	add.s32 	%r56, %r56, 4;
	add.s32 	%r57, %r57, 4;
	and.b32  	%r63, %r23, 2147483644;
	setp.ne.s32 	%p8, %r57, %r63;
	@%p8 bra 	$L__BB6_4;
$L__BB6_5:
	setp.eq.s32 	%p9, %r2, 0;
	@%p9 bra 	$L__BB6_10;
	setp.eq.s32 	%p10, %r2, 1;
	@%p10 bra 	$L__BB6_8;
	ld.global.f32 	%f50, [%rd4];
	mul.wide.u32 	%rd23, %r63, 4;
	add.s64 	%rd24, %rd1, %rd23;
	ld.global.f32 	%f51, [%rd24];
	sub.f32 	%f52, %f50, %f51;
	fma.rn.f32 	%f53, %f52, %f52, 0f00000000;
	ld.global.f32 	%f54, [%rd5];
	add.s32 	%r42, %r23, %r63;
	mul.wide.u32 	%rd25, %r42, 4;
	add.s64 	%rd26, %rd1, %rd25;
	ld.global.f32 	%f55, [%rd26];
	sub.f32 	%f56, %f54, %f55;
	fma.rn.f32 	%f57, %f56, %f56, %f53;
	ld.global.f32 	%f58, [%rd6];
	shl.b32 	%r43, %r23, 1;
	add.s32 	%r44, %r42, %r23;
	mul.wide.u32 	%rd27, %r44, 4;
	add.s64 	%rd28, %rd1, %rd27;
	ld.global.f32 	%f59, [%rd28];
	sub.f32 	%f60, %f58, %f59;
	fma.rn.f32 	%f61, %f60, %f60, %f57;
	setp.lt.f32 	%p11, %f61, %f97;
	selp.f32 	%f62, %f61, %f97, %p11;
	selp.b32 	%r45, %r63, %r65, %p11;
	add.s32 	%r46, %r63, 1;
	ld.global.f32 	%f63, [%rd24+4];
	sub.f32 	%f64, %f50, %f63;
	fma.rn.f32 	%f65, %f64, %f64, 0f00000000;
	mul.wide.u32 	%rd29, %r23, 4;
	add.s64 	%rd30, %rd24, %rd29;
	ld.global.f32 	%f66, [%rd30+4];
	sub.f32 	%f67, %f54, %f66;
	fma.rn.f32 	%f68, %f67, %f67, %f65;
	mul.wide.u32 	%rd31, %r43, 4;
	add.s64 	%rd32, %rd24, %rd31;
	ld.global.f32 	%f69, [%rd32+4];
	sub.f32 	%f70, %f58, %f69;
	fma.rn.f32 	%f71, %f70, %f70, %f68;
	setp.lt.f32 	%p12, %f71, %f62;
	selp.f32 	%f97, %f71, %f62, %p12;
	selp.b32 	%r65, %r46, %r45, %p12;
	add.s32 	%r63, %r63, 2;
$L__BB6_8:
	and.b32  	%r47, %r23, 1;
	setp.eq.b32 	%p13, %r47, 1;
	not.pred 	%p14, %p13;
	@%p14 bra 	$L__BB6_10;
	ld.global.f32 	%f72, [%rd4];
	mul.wide.u32 	%rd33, %r63, 4;
	add.s64 	%rd34, %rd1, %rd33;
	ld.global.f32 	%f73, [%rd34];
	sub.f32 	%f74, %f72, %f73;
	fma.rn.f32 	%f75, %f74, %f74, 0f00000000;
	ld.global.f32 	%f76, [%rd5];
	add.s32 	%r48, %r23, %r63;
	mul.wide.u32 	%rd35, %r48, 4;
	add.s64 	%rd36, %rd1, %rd35;
	ld.global.f32 	%f77, [%rd36];
	sub.f32 	%f78, %f76, %f77;
	fma.rn.f32 	%f79, %f78, %f78, %f75;
	ld.global.f32 	%f80, [%rd6];
	add.s32 	%r49, %r48, %r23;
	mul.wide.u32 	%rd37, %r49, 4;
	add.s64 	%rd38, %rd1, %rd37;
	ld.global.f32 	%f81, [%rd38];
	sub.f32 	%f82, %f80, %f81;
	fma.rn.f32 	%f83, %f82, %f82, %f79;
	setp.lt.f32 	%p15, %f83, %f97;
	selp.b32 	%r65, %r63, %r65, %p15;
$L__BB6_10:
	ld.param.u64 	%rd63, [_Z22calculateBestDistance2ILi3EEvPfS0_S0_PiS1_S1_ii_param_3];
	cvta.to.global.u64 	%rd39, %rd63;
	mul.wide.u32 	%rd40, %r1, 4;
	add.s64 	%rd10, %rd39, %rd40;
	ld.global.u32 	%r21, [%rd10];
	setp.eq.s32 	%p16, %r21, %r65;
	@%p16 bra 	$L__BB6_12;
	ld.param.u64 	%rd64, [_Z22calculateBestDistance2ILi3EEvPfS0_S0_PiS1_S1_ii_param_4];
	ld.param.u64 	%rd62, [_Z22calculateBestDistance2ILi3EEvPfS0_S0_PiS1_S1_ii_param_2];
	cvta.to.global.u64 	%rd41, %rd62;
	cvta.to.global.u64 	%rd42, %rd64;
	st.global.u32 	[%rd10], %r65;
	add.s64 	%rd44, %rd3, %rd40;
	mov.b32 	%r50, 1;
	st.global.u32 	[%rd44], %r50;
	mul.wide.s32 	%rd45, %r65, 4;
	add.s64 	%rd46, %rd42, %rd45;
	atom.global.add.u32 	%r51, [%rd46], 1;
	mul.wide.s32 	%rd47, %r21, 4;
	add.s64 	%rd48, %rd42, %rd47;
	atom.global.add.u32 	%r52, [%rd48], -1;
	ld.global.f32 	%f84, [%rd4];
	add.s64 	%rd49, %rd41, %rd45;
	atom.global.add.f32 	%f85, [%rd49], %f84;
	add.s64 	%rd50, %rd41, %rd47;
	neg.f32 	%f86, %f84;
	atom.global.add.f32 	%f87, [%rd50], %f86;
	add.s32 	%r53, %r22, %r1;
	mul.wide.u32 	%rd51, %r53, 4;
	add.s64 	%rd52, %rd2, %rd51;
	ld.global.f32 	%f88, [%rd52];
	mul.wide.s32 	%rd53, %r23, 4;
	add.s64 	%rd54, %rd49, %rd53;
	atom.global.add.f32 	%f89, [%rd54], %f88;
	add.s64 	%rd55, %rd50, %rd53;
	neg.f32 	%f90, %f88;
	atom.global.add.f32 	%f91, [%rd55], %f90;
	add.s32 	%r54, %r53, %r22;
	mul.wide.u32 	%rd56, %r54, 4;
	add.s64 	%rd57, %rd2, %rd56;
	ld.global.f32 	%f92, [%rd57];
	add.s64 	%rd58, %rd54, %rd53;
	atom.global.add.f32 	%f93, [%rd58], %f92;
	add.s64 	%rd59, %rd55, %rd53;
	neg.f32 	%f94, %f92;
	atom.global.add.f32 	%f95, [%rd59], %f94;
	bra.uni 	$L__BB6_13;
$L__BB6_12:
	add.s64 	%rd61, %rd3, %rd40;
	mov.b32 	%r55, 0;
	st.global.u32 	[%rd61], %r55;
$L__BB6_13:
	ret;

}
	// .globl	_Z10divNewTab2ILi4EEvPfS0_Pii
.visible .entry _Z10divNewTab2ILi4EEvPfS0_Pii(
	.param .u64 .ptr .align 1 _Z10divNewTab2ILi4EEvPfS0_Pii_param_0,
	.param .u64 .ptr .align 1 _Z10divNewTab2ILi4EEvPfS0_Pii_param_1,
	.param .u64 .ptr .align 1 _Z10divNewTab2ILi4EEvPfS0_Pii_param_2,
	.param .u32 _Z10divNewTab2ILi4EEvPfS0_Pii_param_3
)
{
	.reg .pred 	%p<5>;
	.reg .b32 	%r<13>;
	.reg .b32 	%f<4>;
	.reg .b64 	%rd<12>;

	ld.param.u64 	%rd1, [_Z10divNewTab2ILi4EEvPfS0_Pii_param_0];
	ld.param.u64 	%rd2, [_Z10divNewTab2ILi4EEvPfS0_Pii_param_1];
	ld.param.u64 	%rd3, [_Z10divNewTab2ILi4EEvPfS0_Pii_param_2];
	ld.param.u32 	%r4, [_Z10divNewTab2ILi4EEvPfS0_Pii_param_3];
	mov.u32 	%r5, %tid.x;
	mov.u32 	%r6, %ctaid.x;
	mov.u32 	%r7, %ntid.x;
	mad.lo.s32 	%r1, %r6, %r7, %r5;
	mov.u32 	%r8, %tid.y;
	mov.u32 	%r9, %ctaid.y;
	mov.u32 	%r10, %ntid.y;
	mad.lo.s32 	%r11, %r9, %r10, %r8;
	setp.ge.u32 	%p1, %r1, %r4;
	setp.gt.u32 	%p2, %r11, 3;
	or.pred  	%p3, %p1, %p2;
	@%p3 bra 	$L__BB7_3;
	cvta.to.global.u64 	%rd4, %rd3;
	mul.wide.u32 	%rd5, %r1, 4;
	add.s64 	%rd6, %rd4, %rd5;
	ld.global.u32 	%r3, [%rd6];
	setp.eq.s32 	%p4, %r3, 0;
	@%p4 bra 	$L__BB7_3;
	mad.lo.s32 	%r12, %r4, %r11, %r1;
	cvta.to.global.u64 	%rd7, %rd2;
	mul.wide.u32 	%rd8, %r12, 4;
	add.s64 	%rd9, %rd7, %rd8;
	ld.global.f32 	%f1, [%rd9];
	cvt.rn.f32.s32 	%f2, %r3;
	div.rn.f32 	%f3, %f1, %f2;
	cvta.to.global.u64 	%rd10, %rd1;
	add.s64 	%rd11, %rd10, %rd8;
	st.global.f32 	[%rd11], %f3;
$L__BB7_3:
	ret;

}
	// .globl	_Z22calculateBestDistance2ILi4EEvPfS0_S0_PiS1_S1_ii
.visible .entry _Z22calculateBestDistance2ILi4EEvPfS0_S0_PiS1_S1_ii(
	.param .u64 .ptr .align 1 _Z22calculateBestDistance2ILi4EEvPfS0_S0_PiS1_S1_ii_param_0,
	.param .u64 .ptr .align 1 _Z22calculateBestDistance2ILi4EEvPfS0_S0_PiS1_S1_ii_param_1,
	.param .u64 .ptr .align 1 _Z22calculateBestDistance2ILi4EEvPfS0_S0_PiS1_S1_ii_param_2,
	.param .u64 .ptr .align 1 _Z22calculateBestDistance2ILi4EEvPfS0_S0_PiS1_S1_ii_param_3,
	.param .u64 .ptr .align 1 _Z22calculateBestDistance2ILi4EEvPfS0_S0_PiS1_S1_ii_param_4,
	.param .u64 .ptr .align 1 _Z22calculateBestDistance2ILi4EEvPfS0_S0_PiS1_S1_ii_param_5,
	.param .u32 _Z22calculateBestDistance2ILi4EEvPfS0_S0_PiS1_S1_ii_param_6,
	.param .u32 _Z22calculateBestDistance2ILi4EEvPfS0_S0_PiS1_S1_ii_param_7
)
{
	.reg .pred 	%p<17>;
	.reg .b32 	%r<76>;
	.reg .b32 	%f<127>;
	.reg .b64 	%rd<79>;

	ld.param.u64 	%rd15, [_Z22calculateBestDistance2ILi4EEvPfS0_S0_PiS1_S1_ii_param_0];
	ld.param.u64 	%rd16, [_Z22calculateBestDistance2ILi4EEvPfS0_S0_PiS1_S1_ii_param_1];
	ld.param.u64 	%rd13, [_Z22calculateBestDistance2ILi4EEvPfS0_S0_PiS1_S1_ii_param_3];
	ld.param.u64 	%rd17, [_Z22calculateBestDistance2ILi4EEvPfS0_S0_PiS1_S1_ii_param_5];
	ld.param.u32 	%r25, [_Z22calculateBestDistance2ILi4EEvPfS0_S0_PiS1_S1_ii_param_6];
	ld.param.u32 	%r26, [_Z22calculateBestDistance2ILi4EEvPfS0_S0_PiS1_S1_ii_param_7];
	cvta.to.global.u64 	%rd1, %rd16;
	cvta.to.global.u64 	%rd2, %rd15;
	cvta.to.global.u64 	%rd3, %rd17;
	mov.u32 	%r27, %tid.x;
	mov.u32 	%r28, %ctaid.x;
	mov.u32 	%r29, %ntid.x;
	mad.lo.s32 	%r1, %r28, %r29, %r27;
	setp.ge.u32 	%p1, %r1, %r25;
	@%p1 bra 	$L__BB8_13;
	setp.lt.s32 	%p2, %r26, 1;
	mul.wide.u32 	%rd18, %r1, 4;
	add.s64 	%rd4, %rd2, %rd18;
	mov.b32 	%r75, -1;
	@%p2 bra 	$L__BB8_10;
	add.s32 	%r34, %r26, -1;
	and.b32  	%r2, %r26, 3;
	setp.lt.u32 	%p3, %r34, 3;
	add.s32 	%r35, %r25, %r1;
	mul.wide.u32 	%rd19, %r35, 4;
	add.s64 	%rd5, %rd2, %rd19;
	add.s32 	%r36, %r35, %r25;
	mul.wide.u32 	%rd20, %r36, 4;
	add.s64 	%rd6, %rd2, %rd20;
	add.s32 	%r37, %r36, %r25;
	mul.wide.u32 	%rd21, %r37, 4;
	add.s64 	%rd7, %rd2, %rd21;
	mov.f32 	%f125, 0f7F7FFFFF;
	mov.b32 	%r75, -1;
	mov.b32 	%r73, 0;
	@%p3 bra 	$L__BB8_5;
	and.b32  	%r73, %r26, 2147483644;
	ld.global.f32 	%f1, [%rd4];
	ld.global.f32 	%f2, [%rd5];
	ld.global.f32 	%f3, [%rd6];
	ld.global.f32 	%f4, [%rd7];
	mul.wide.u32 	%rd8, %r26, 4;
	shl.b32 	%r66, %r26, 1;
	mul.lo.s32 	%r65, %r26, 3;
	mov.f32 	%f125, 0f7F7FFFFF;
	mov.b32 	%r75, -1;
	mov.b32 	%r67, 0;
	mov.u64 	%rd78, %rd1;
$L__BB8_4:
	.pragma "nounroll";
	ld.global.f32 	%f12, [%rd78];
	sub.f32 	%f13, %f1, %f12;
	fma.rn.f32 	%f14, %f13, %f13, 0f00000000;
	add.s64 	%rd22, %rd78, %rd8;
	ld.global.f32 	%f15, [%rd22];
	sub.f32 	%f16, %f2, %f15;
	fma.rn.f32 	%f17, %f16, %f16, %f14;
	mul.wide.u32 	%rd23, %r66, 4;
	add.s64 	%rd24, %rd1, %rd23;
	ld.global.f32 	%f18, [%rd24];
	sub.f32 	%f19, %f3, %f18;
	fma.rn.f32 	%f20, %f19, %f19, %f17;
	mul.wide.u32 	%rd25, %r65, 4;
	add.s64 	%rd26, %rd1, %rd25;
	ld.global.f32 	%f21, [%rd26];
	sub.f32 	%f22, %f4, %f21;
	fma.rn.f32 	%f23, %f22, %f22, %f20;
	setp.lt.f32 	%p4, %f23, %f125;
	selp.f32 	%f24, %f23, %f125, %p4;
	selp.b32 	%r40, %r67, %r75, %p4;
	ld.global.f32 	%f25, [%rd78+4];
	sub.f32 	%f26, %f1, %f25;
	fma.rn.f32 	%f27, %f26, %f26, 0f00000000;
	ld.global.f32 	%f28, [%rd22+4];
	sub.f32 	%f29, %f2, %f28;
	fma.rn.f32 	%f30, %f29, %f29, %f27;
	ld.global.f32 	%f31, [%rd24+4];
	sub.f32 	%f32, %f3, %f31;
	fma.rn.f32 	%f33, %f32, %f32, %f30;
	ld.global.f32 	%f34, [%rd26+4];
	sub.f32 	%f35, %f4, %f34;
	fma.rn.f32 	%f36, %f35, %f35, %f33;
	setp.lt.f32 	%p5, %f36, %f24;
	selp.f32 	%f37, %f36, %f24, %p5;
	add.s32 	%r41, %r67, 1;
	selp.b32 	%r42, %r41, %r40, %p5;
	ld.global.f32 	%f38, [%rd78+8];
	sub.f32 	%f39, %f1, %f38;
	fma.rn.f32 	%f40, %f39, %f39, 0f00000000;
	ld.global.f32 	%f41, [%rd22+8];
	sub.f32 	%f42, %f2, %f41;
	fma.rn.f32 	%f43, %f42, %f42, %f40;
	ld.global.f32 	%f44, [%rd24+8];
	sub.f32 	%f45, %f3, %f44;
	fma.rn.f32 	%f46, %f45, %f45, %f43;
	ld.global.f32 	%f47, [%rd26+8];
	sub.f32 	%f48, %f4, %f47;
	fma.rn.f32 	%f49, %f48, %f48, %f46;
	setp.lt.f32 	%p6, %f49, %f37;
	selp.f32 	%f50, %f49, %f37, %p6;
	add.s32 	%r43, %r67, 2;
	selp.b32 	%r44, %r43, %r42, %p6;
	ld.global.f32 	%f51, [%rd78+12];
	sub.f32 	%f52, %f1, %f51;
	fma.rn.f32 	%f53, %f52, %f52, 0f00000000;
	ld.global.f32 	%f54, [%rd22+12];
	sub.f32 	%f55, %f2, %f54;
	fma.rn.f32 	%f56, %f55, %f55, %f53;
	ld.global.f32 	%f57, [%rd24+12];
	sub.f32 	%f58, %f3, %f57;
	fma.rn.f32 	%f59, %f58, %f58, %f56;
	ld.global.f32 	%f60, [%rd26+12];
	sub.f32 	%f61, %f4, %f60;
	fma.rn.f32 	%f62, %f61, %f61, %f59;
	setp.lt.f32 	%p7, %f62, %f50;
	selp.f32 	%f125, %f62, %f50, %p7;
	add.s32 	%r45, %r67, 3;
	selp.b32 	%r75, %r45, %r44, %p7;
	add.s64 	%rd78, %rd78, 16;
	add.s32 	%r66, %r66, 4;
	add.s32 	%r65, %r65, 4;
	add.s32 	%r67, %r67, 4;
	setp.ne.s32 	%p8, %r67, %r73;
	@%p8 bra 	$L__BB8_4;
$L__BB8_5:
	setp.eq.s32 	%p9, %r2, 0;
	@%p9 bra 	$L__BB8_10;
	setp.eq.s32 	%p10, %r2, 1;
	@%p10 bra 	$L__BB8_8;
	ld.global.f32 	%f63, [%rd4];
	mul.wide.u32 	%rd27, %r73, 4;
	add.s64 	%rd28, %rd1, %rd27;
	ld.global.f32 	%f64, [%rd28];
	sub.f32 	%f65, %f63, %f64;
	fma.rn.f32 	%f66, %f65, %f65, 0f00000000;
	ld.global.f32 	%f67, [%rd5];
	add.s32 	%r47, %r26, %r73;
	mul.wide.u32 	%rd29, %r47, 4;
	add.s64 	%rd30, %rd1, %rd29;
	ld.global.f32 	%f68, [%rd30];
	sub.f32 	%f69, %f67, %f68;
	fma.rn.f32 	%f70, %f69, %f69, %f66;
	ld.global.f32 	%f71, [%rd6];
	shl.b32 	%r48, %r26, 1;
	add.s32 	%r49, %r47, %r26;
	mul.wide.u32 	%rd31, %r49, 4;
	add.s64 	%rd32, %rd1, %rd31;
	ld.global.f32 	%f72, [%rd32];
	sub.f32 	%f73, %f71, %f72;
	fma.rn.f32 	%f74, %f73, %f73, %f70;
	ld.global.f32 	%f75, [%rd7];
	mul.lo.s32 	%r50, %r26, 3;
	add.s32 	%r51, %r49, %r26;
	mul.wide.u32 	%rd33, %r51, 4;
	add.s64 	%rd34, %rd1, %rd33;
	ld.global.f32 	%f76, [%rd34];
	sub.f32 	%f77, %f75, %f76;
	fma.rn.f32 	%f78, %f77, %f77, %f74;
	setp.lt.f32 	%p11, %f78, %f125;
	selp.f32 	%f79, %f78, %f125, %p11;
	selp.b32 	%r52, %r73, %r75, %p11;
	add.s32 	%r53, %r73, 1;
	ld.global.f32 	%f80, [%rd28+4];
	sub.f32 	%f81, %f63, %f80;
	fma.rn.f32 	%f82, %f81, %f81, 0f00000000;
	mul.wide.u32 	%rd35, %r26, 4;
	add.s64 	%rd36, %rd28, %rd35;
	ld.global.f32 	%f83, [%rd36+4];
	sub.f32 	%f84, %f67, %f83;
	fma.rn.f32 	%f85, %f84, %f84, %f82;
	mul.wide.u32 	%rd37, %r48, 4;
	add.s64 	%rd38, %rd28, %rd37;
	ld.global.f32 	%f86, [%rd38+4];
	sub.f32 	%f87, %f71, %f86;
	fma.rn.f32 	%f88, %f87, %f87, %f85;
	mul.wide.u32 	%rd39, %r50, 4;
	add.s64 	%rd40, %rd28, %rd39;
	ld.global.f32 	%f89, [%rd40+4];
	sub.f32 	%f90, %f75, %f89;
	fma.rn.f32 	%f91, %f90, %f90, %f88;
	setp.lt.f32 	%p12, %f91, %f79;
	selp.f32 	%f125, %f91, %f79, %p12;
	selp.b32 	%r75, %r53, %r52, %p12;
	add.s32 	%r73, %r73, 2;
$L__BB8_8:
	and.b32  	%r54, %r26, 1;
	setp.eq.b32 	%p13, %r54, 1;
	not.pred 	%p14, %p13;
	@%p14 bra 	$L__BB8_10;
	ld.global.f32 	%f92, [%rd4];
	mul.wide.u32 	%rd41, %r73, 4;
	add.s64 	%rd42, %rd1, %rd41;
	ld.global.f32 	%f93, [%rd42];
	sub.f32 	%f94, %f92, %f93;
	fma.rn.f32 	%f95, %f94, %f94, 0f00000000;
	ld.global.f32 	%f96, [%rd5];
	add.s32 	%r55, %r26, %r73;
	mul.wide.u32 	%rd43, %r55, 4;
	add.s64 	%rd44, %rd1, %rd43;
	ld.global.f32 	%f97, [%rd44];
	sub.f32 	%f98, %f96, %f97;
	fma.rn.f32 	%f99, %f98, %f98, %f95;
	ld.global.f32 	%f100, [%rd6];
	add.s32 	%r56, %r55, %r26;
	mul.wide.u32 	%rd45, %r56, 4;
	add.s64 	%rd46, %rd1, %rd45;
	ld.global.f32 	%f101, [%rd46];
	sub.f32 	%f102, %f100, %f101;
	fma.rn.f32 	%f103, %f102, %f102, %f99;
	ld.global.f32 	%f104, [%rd7];
	add.s32 	%r57, %r56, %r26;
	mul.wide.u32 	%rd47, %r57, 4;
	add.s64 	%rd48, %rd1, %rd47;
	ld.global.f32 	%f105, [%rd48];
	sub.f32 	%f106, %f104, %f105;
	fma.rn.f32 	%f107, %f106, %f106, %f103;
	setp.lt.f32 	%p15, %f107, %f125;
	selp.b32 	%r75, %r73, %r75, %p15;
$L__BB8_10:
	cvta.to.global.u64 	%rd49, %rd13;
	mul.wide.u32 	%rd50, %r1, 4;
	add.s64 	%rd11, %rd49, %rd50;
	ld.global.u32 	%r24, [%rd11];
	setp.eq.s32 	%p16, %r24, %r75;
	@%p16 bra 	$L__BB8_12;
	ld.param.u64 	%rd77, [_Z22calculateBestDistance2ILi4EEvPfS0_S0_PiS1_S1_ii_param_4];
	ld.param.u64 	%rd76, [_Z22calculateBestDistance2ILi4EEvPfS0_S0_PiS1_S1_ii_param_2];
	cvta.to.global.u64 	%rd51, %rd76;
	cvta.to.global.u64 	%rd52, %rd77;
	st.global.u32 	[%rd11], %r75;
	add.s64 	%rd54, %rd3, %rd50;
	mov.b32 	%r58, 1;
	st.global.u32 	[%rd54], %r58;
	mul.wide.s32 	%rd55, %r75, 4;
	add.s64 	%rd56, %rd52, %rd55;
	atom.global.add.u32 	%r59, [%rd56], 1;
	mul.wide.s32 	%rd57, %r24, 4;
	add.s64 	%rd58, %rd52, %rd57;
	atom.global.add.u32 	%r60, [%rd58], -1;
	ld.global.f32 	%f108, [%rd4];
	add.s64 	%rd59, %rd51, %rd55;
	atom.global.add.f32 	%f109, [%rd59], %f108;
	add.s64 	%rd60, %rd51, %rd57;
	neg.f32 	%f110, %f108;
	atom.global.add.f32 	%f111, [%rd60], %f110;
	add.s32 	%r61, %r25, %r1;
	mul.wide.u32 	%rd61, %r61, 4;
	add.s64 	%rd62, %rd2, %rd61;
	ld.global.f32 	%f112, [%rd62];
	mul.wide.s32 	%rd63, %r26, 4;
	add.s64 	%rd64, %rd59, %rd63;
	atom.global.add.f32 	%f113, [%rd64], %f112;
	add.s64 	%rd65, %rd60, %rd63;
	neg.f32 	%f114, %f112;
	atom.global.add.f32 	%f115, [%rd65], %f114;
	add.s32 	%r62, %r61, %r25;
	mul.wide.u32 	%rd66, %r62, 4;
	add.s64 	%rd67, %rd2, %rd66;
	ld.global.f32 	%f116, [%rd67];
	add.s64 	%rd68, %rd64, %rd63;
	atom.global.add.f32 	%f117, [%rd68], %f116;
	add.s64 	%rd69, %rd65, %rd63;
	neg.f32 	%f118, %f116;
	atom.global.add.f32 	%f119, [%rd69], %f118;
	add.s32 	%r63, %r62, %r25;
	mul.wide.u32 	%rd70, %r63, 4;
	add.s64 	%rd71, %rd2, %rd70;
	ld.global.f32 	%f120, [%rd71];
	add.s64 	%rd72, %rd68, %rd63;
	atom.global.add.f32 	%f121, [%rd72], %f120;
	add.s64 	%rd73, %rd69, %rd63;
	neg.f32 	%f122, %f120;
	atom.global.add.f32 	%f123, [%rd73], %f122;
	bra.uni 	$L__BB8_13;
$L__BB8_12:
	add.s64 	%rd75, %rd3, %rd50;
	mov.b32 	%r64, 0;
	st.global.u32 	[%rd75], %r64;
$L__BB8_13:
	ret;

}
	// .globl	_Z10divNewTab2ILi5EEvPfS0_Pii
.visible .entry _Z10divNewTab2ILi5EEvPfS0_Pii(
	.param .u64 .ptr .align 1 _Z10divNewTab2ILi5EEvPfS0_Pii_param_0,
	.param .u64 .ptr .align 1 _Z10divNewTab2ILi5EEvPfS0_Pii_param_1,
	.param .u64 .ptr .align 1 _Z10divNewTab2ILi5EEvPfS0_Pii_param_2,
	.param .u32 _Z10divNewTab2ILi5EEvPfS0_Pii_param_3
)
{
	.reg .pred 	%p<5>;
	.reg .b32 	%r<13>;
	.reg .b32 	%f<4>;
	.reg .b64 	%rd<12>;

	ld.param.u64 	%rd1, [_Z10divNewTab2ILi5EEvPfS0_Pii_param_0];
	ld.param.u64 	%rd2, [_Z10divNewTab2ILi5EEvPfS0_Pii_param_1];
	ld.param.u64 	%rd3, [_Z10divNewTab2ILi5EEvPfS0_Pii_param_2];
	ld.param.u32 	%r4, [_Z10divNewTab2ILi5EEvPfS0_Pii_param_3];
	mov.u32 	%r5, %tid.x;
	mov.u32 	%r6, %ctaid.x;
	mov.u32 	%r7, %ntid.x;
	mad.lo.s32 	%r1, %r6, %r7, %r5;
	mov.u32 	%r8, %tid.y;
	mov.u32 	%r9, %ctaid.y;
	mov.u32 	%r10, %ntid.y;
	mad.lo.s32 	%r11, %r9, %r10, %r8;
	setp.ge.u32 	%p1, %r1, %r4;
	setp.gt.u32 	%p2, %r11, 4;
	or.pred  	%p3, %p1, %p2;
	@%p3 bra 	$L__BB9_3;
	cvta.to.global.u64 	%rd4, %rd3;
	mul.wide.u32 	%rd5, %r1, 4;
	add.s64 	%rd6, %rd4, %rd5;
	ld.global.u32 	%r3, [%rd6];
	setp.eq.s32 	%p4, %r3, 0;
	@%p4 bra 	$L__BB9_3;
	mad.lo.s32 	%r12, %r4, %r11, %r1;
	cvta.to.global.u64 	%rd7, %rd2;
	mul.wide.u32 	%rd8, %r12, 4;
	add.s64 	%rd9, %rd7, %rd8;
	ld.global.f32 	%f1, [%rd9];
	cvt.rn.f32.s32 	%f2, %r3;
	div.rn.f32 	%f3, %f1, %f2;
	cvta.to.global.u64 	%rd10, %rd1;
	add.s64 	%rd11, %rd10, %rd8;
	st.global.f32 	[%rd11], %f3;
$L__BB9_3:
	ret;

}
	// .globl	_Z22calculateBestDistance2ILi5EEvPfS0_S0_PiS1_S1_ii
.visible .entry _Z22calculateBestDistance2ILi5EEvPfS0_S0_PiS1_S1_ii(
	.param .u64 .ptr .align 1 _Z22calculateBestDistance2ILi5EEvPfS0_S0_PiS1_S1_ii_param_0,
	.param .u64 .ptr .align 1 _Z22calculateBestDistance2ILi5EEvPfS0_S0_PiS1_S1_ii_param_1,
	.param .u64 .ptr .align 1 _Z22calculateBestDistance2ILi5EEvPfS0_S0_PiS1_S1_ii_param_2,
	.param .u64 .ptr .align 1 _Z22calculateBestDistance2ILi5EEvPfS0_S0_PiS1_S1_ii_param_3,
	.param .u64 .ptr .align 1 _Z22calculateBestDistance2ILi5EEvPfS0_S0_PiS1_S1_ii_param_4,
	.param .u64 .ptr .align 1 _Z22calculateBestDistance2ILi5EEvPfS0_S0_PiS1_S1_ii_param_5,
	.param .u32 _Z22calculateBestDistance2ILi5EEvPfS0_S0_PiS1_S1_ii_param_6,
	.param .u32 _Z22calculateBestDistance2ILi5EEvPfS0_S0_PiS1_S1_ii_param_7
)
{
	.reg .pred 	%p<11>;
	.reg .b32 	%r<57>;
	.reg .b32 	%f<84>;
	.reg .b64 	%rd<68>;

	ld.param.u64 	%rd12, [_Z22calculateBestDistance2ILi5EEvPfS0_S0_PiS1_S1_ii_param_0];
	ld.param.u64 	%rd16, [_Z22calculateBestDistance2ILi5EEvPfS0_S0_PiS1_S1_ii_param_1];
	ld.param.u64 	%rd17, [_Z22calculateBestDistance2ILi5EEvPfS0_S0_PiS1_S1_ii_param_5];
	ld.param.u32 	%r22, [_Z22calculateBestDistance2ILi5EEvPfS0_S0_PiS1_S1_ii_param_6];
	ld.param.u32 	%r23, [_Z22calculateBestDistance2ILi5EEvPfS0_S0_PiS1_S1_ii_param_7];
	cvta.to.global.u64 	%rd1, %rd16;
	cvta.to.global.u64 	%rd2, %rd17;
	mov.u32 	%r24, %tid.x;
	mov.u32 	%r25, %ctaid.x;
	mov.u32 	%r26, %ntid.x;
	mad.lo.s32 	%r1, %r25, %r26, %r24;
	setp.ge.u32 	%p1, %r1, %r22;
	@%p1 bra 	$L__BB10_10;
	cvta.to.global.u64 	%rd18, %rd12;
	setp.lt.s32 	%p2, %r23, 1;
	mul.wide.u32 	%rd19, %r1, 4;
	add.s64 	%rd3, %rd18, %rd19;
	add.s32 	%r28, %r22, %r1;
	mul.wide.u32 	%rd20, %r28, 4;
	add.s64 	%rd4, %rd18, %rd20;
	add.s32 	%r29, %r28, %r22;
	mul.wide.u32 	%rd21, %r29, 4;
	add.s64 	%rd5, %rd18, %rd21;
	add.s32 	%r30, %r29, %r22;
	mul.wide.u32 	%rd22, %r30, 4;
	add.s64 	%rd6, %rd18, %rd22;
	add.s32 	%r31, %r30, %r22;
	mul.wide.u32 	%rd23, %r31, 4;
	add.s64 	%rd7, %rd18, %rd23;
	mov.b32 	%r53, -1;
	@%p2 bra 	$L__BB10_7;
	setp.eq.s32 	%p3, %r23, 1;
	mov.f32 	%f83, 0f7F7FFFFF;
	mov.b32 	%r53, -1;
	mov.b32 	%r54, 0;
	@%p3 bra 	$L__BB10_5;
	and.b32  	%r54, %r23, 2147483646;
	ld.global.f32 	%f1, [%rd3];
	ld.global.f32 	%f2, [%rd4];
	ld.global.f32 	%f3, [%rd5];
	ld.global.f32 	%f4, [%rd6];
	ld.global.f32 	%f5, [%rd7];
	shl.b32 	%r50, %r23, 1;
	mul.lo.s32 	%r49, %r23, 3;
	shl.b32 	%r48, %r23, 2;
	mul.wide.u32 	%rd8, %r23, 4;
	mov.f32 	%f83, 0f7F7FFFFF;
	mov.b32 	%r53, -1;
	mov.b32 	%r51, 0;
	mov.u64 	%rd67, %rd1;
$L__BB10_4:
	ld.global.f32 	%f11, [%rd67];
	sub.f32 	%f12, %f1, %f11;
	fma.rn.f32 	%f13, %f12, %f12, 0f00000000;
	add.s64 	%rd24, %rd67, %rd8;
	ld.global.f32 	%f14, [%rd24];
	sub.f32 	%f15, %f2, %f14;
	fma.rn.f32 	%f16, %f15, %f15, %f13;
	mul.wide.u32 	%rd25, %r50, 4;
	add.s64 	%rd26, %rd1, %rd25;
	ld.global.f32 	%f17, [%rd26];
	sub.f32 	%f18, %f3, %f17;
	fma.rn.f32 	%f19, %f18, %f18, %f16;
	mul.wide.u32 	%rd27, %r49, 4;
	add.s64 	%rd28, %rd1, %rd27;
	ld.global.f32 	%f20, [%rd28];
	sub.f32 	%f21, %f4, %f20;
	fma.rn.f32 	%f22, %f21, %f21, %f19;
	mul.wide.u32 	%rd29, %r48, 4;
	add.s64 	%rd30, %rd1, %rd29;
	ld.global.f32 	%f23, [%rd30];
	sub.f32 	%f24, %f5, %f23;
	fma.rn.f32 	%f25, %f24, %f24, %f22;
	setp.lt.f32 	%p4, %f25, %f83;
	selp.f32 	%f26, %f25, %f83, %p4;
	selp.b32 	%r37, %r51, %r53, %p4;
	ld.global.f32 	%f27, [%rd67+4];
	sub.f32 	%f28, %f1, %f27;
	fma.rn.f32 	%f29, %f28, %f28, 0f00000000;
	ld.global.f32 	%f30, [%rd24+4];
	sub.f32 	%f31, %f2, %f30;
	fma.rn.f32 	%f32, %f31, %f31, %f29;
	ld.global.f32 	%f33, [%rd26+4];
	sub.f32 	%f34, %f3, %f33;
	fma.rn.f32 	%f35, %f34, %f34, %f32;
	ld.global.f32 	%f36, [%rd28+4];
	sub.f32 	%f37, %f4, %f36;
	fma.rn.f32 	%f38, %f37, %f37, %f35;
	ld.global.f32 	%f39, [%rd30+4];
	sub.f32 	%f40, %f5, %f39;
	fma.rn.f32 	%f41, %f40, %f40, %f38;
	setp.lt.f32 	%p5, %f41, %f26;
	selp.f32 	%f83, %f41, %f26, %p5;
	add.s32 	%r38, %r51, 1;
	selp.b32 	%r53, %r38, %r37, %p5;
	add.s64 	%rd67, %rd67, 8;
	add.s32 	%r50, %r50, 2;
	add.s32 	%r49, %r49, 2;
	add.s32 	%r48, %r48, 2;
	add.s32 	%r51, %r51, 2;
	setp.ne.s32 	%p6, %r51, %r54;
	@%p6 bra 	$L__BB10_4;
$L__BB10_5:
	and.b32  	%r39, %r23, 1;
	setp.eq.b32 	%p7, %r39, 1;
	not.pred 	%p8, %p7;
	@%p8 bra 	$L__BB10_7;
	ld.global.f32 	%f42, [%rd3];
	mul.wide.u32 	%rd31, %r54, 4;
	add.s64 	%rd32, %rd1, %rd31;
	ld.global.f32 	%f43, [%rd32];
	sub.f32 	%f44, %f42, %f43;
	fma.rn.f32 	%f45, %f44, %f44, 0f00000000;
	ld.global.f32 	%f46, [%rd4];
	add.s32 	%r40, %r23, %r54;
	mul.wide.u32 	%rd33, %r40, 4;
	add.s64 	%rd34, %rd1, %rd33;
	ld.global.f32 	%f47, [%rd34];
	sub.f32 	%f48, %f46, %f47;
	fma.rn.f32 	%f49, %f48, %f48, %f45;
	ld.global.f32 	%f50, [%rd5];
	add.s32 	%r41, %r40, %r23;
	mul.wide.u32 	%rd35, %r41, 4;
	add.s64 	%rd36, %rd1, %rd35;
	ld.global.f32 	%f51, [%rd36];
	sub.f32 	%f52, %f50, %f51;
	fma.rn.f32 	%f53, %f52, %f52, %f49;
	ld.global.f32 	%f54, [%rd6];
	add.s32 	%r42, %r41, %r23;
	mul.wide.u32 	%rd37, %r42, 4;
	add.s64 	%rd38, %rd1, %rd37;
	ld.global.f32 	%f55, [%rd38];
	sub.f32 	%f56, %f54, %f55;
	fma.rn.f32 	%f57, %f56, %f56, %f53;
	ld.global.f32 	%f58, [%rd7];
	add.s32 	%r43, %r42, %r23;
	mul.wide.u32 	%rd39, %r43, 4;
	add.s64 	%rd40, %rd1, %rd39;
	ld.global.f32 	%f59, [%rd40];
	sub.f32 	%f60, %f58, %f59;
	fma.rn.f32 	%f61, %f60, %f60, %f57;
	setp.lt.f32 	%p9, %f61, %f83;
	selp.b32 	%r53, %r54, %r53, %p9;
$L__BB10_7:
	ld.param.u64 	%rd65, [_Z22calculateBestDistance2ILi5EEvPfS0_S0_PiS1_S1_ii_param_3];
	cvta.to.global.u64 	%rd41, %rd65;
	mul.wide.u32 	%rd42, %r1, 4;
	add.s64 	%rd11, %rd41, %rd42;
	ld.global.u32 	%r21, [%rd11];
	setp.eq.s32 	%p10, %r21, %r53;
	@%p10 bra 	$L__BB10_9;
	ld.param.u64 	%rd66, [_Z22calculateBestDistance2ILi5EEvPfS0_S0_PiS1_S1_ii_param_4];
	ld.param.u64 	%rd64, [_Z22calculateBestDistance2ILi5EEvPfS0_S0_PiS1_S1_ii_param_2];
	cvta.to.global.u64 	%rd43, %rd64;
	cvta.to.global.u64 	%rd44, %rd66;
	st.global.u32 	[%rd11], %r53;
	add.s64 	%rd46, %rd2, %rd42;
	mov.b32 	%r44, 1;
	st.global.u32 	[%rd46], %r44;
	mul.wide.s32 	%rd47, %r53, 4;
	add.s64 	%rd48, %rd44, %rd47;
	atom.global.add.u32 	%r45, [%rd48], 1;
	mul.wide.s32 	%rd49, %r21, 4;
	add.s64 	%rd50, %rd44, %rd49;
	atom.global.add.u32 	%r46, [%rd50], -1;
	ld.global.f32 	%f62, [%rd3];
	add.s64 	%rd51, %rd43, %rd47;
	atom.global.add.f32 	%f63, [%rd51], %f62;
	add.s64 	%rd52, %rd43, %rd49;
	neg.f32 	%f64, %f62;
	atom.global.add.f32 	%f65, [%rd52], %f64;
	ld.global.f32 	%f66, [%rd4];
	mul.wide.s32 	%rd53, %r23, 4;
	add.s64 	%rd54, %rd51, %rd53;
	atom.global.add.f32 	%f67, [%rd54], %f66;
	add.s64 	%rd55, %rd52, %rd53;
	neg.f32 	%f68, %f66;
	atom.global.add.f32 	%f69, [%rd55], %f68;
	ld.global.f32 	%f70, [%rd5];
	add.s64 	%rd56, %rd54, %rd53;
	atom.global.add.f32 	%f71, [%rd56], %f70;
	add.s64 	%rd57, %rd55, %rd53;
	neg.f32 	%f72, %f70;
	atom.global.add.f32 	%f73, [%rd57], %f72;
	ld.global.f32 	%f74, [%rd6];
	add.s64 	%rd58, %rd56, %rd53;
	atom.global.add.f32 	%f75, [%rd58], %f74;
	add.s64 	%rd59, %rd57, %rd53;
	neg.f32 	%f76, %f74;
	atom.global.add.f32 	%f77, [%rd59], %f76;
	ld.global.f32 	%f78, [%rd7];
	add.s64 	%rd60, %rd58, %rd53;
	atom.global.add.f32 	%f79, [%rd60], %f78;
	add.s64 	%rd61, %rd59, %rd53;
	neg.f32 	%f80, %f78;
	atom.global.add.f32 	%f81, [%rd61], %f80;
	bra.uni 	$L__BB10_10;
$L__BB10_9:
	add.s64 	%rd63, %rd2, %rd42;
	mov.b32 	%r47, 0;
	st.global.u32 	[%rd63], %r47;
$L__BB10_10:
	ret;

}
	// .globl	_Z10divNewTab2ILi6EEvPfS0_Pii
.visible .entry _Z10divNewTab2ILi6EEvPfS0_Pii(
	.param .u64 .ptr .align 1 _Z10divNewTab2ILi6EEvPfS0_Pii_param_0,
	.param .u64 .ptr .align 1 _Z10divNewTab2ILi6EEvPfS0_Pii_param_1,
	.param .u64 .ptr .align 1 _Z10divNewTab2ILi6EEvPfS0_Pii_param_2,
	.param .u32 _Z10divNewTab2ILi6EEvPfS0_Pii_param_3
)
{
	.reg .pred 	%p<5>;
	.reg .b32 	%r<13>;
	.reg .b32 	%f<4>;
	.reg .b64 	%rd<12>;

	ld.param.u64 	%rd1, [_Z10divNewTab2ILi6EEvPfS0_Pii_param_0];
	ld.param.u64 	%rd2, [_Z10divNewTab2ILi6EEvPfS0_Pii_param_1];
	ld.param.u64 	%rd3, [_Z10divNewTab2ILi6EEvPfS0_Pii_param_2];
	ld.param.u32 	%r4, [_Z10divNewTab2ILi6EEvPfS0_Pii_param_3];
	mov.u32 	%r5, %tid.x;
	mov.u32 	%r6, %ctaid.x;
	mov.u32 	%r7, %ntid.x;
	mad.lo.s32 	%r1, %r6, %r7, %r5;
	mov.u32 	%r8, %tid.y;
	mov.u32 	%r9, %ctaid.y;
	mov.u32 	%r10, %ntid.y;
	mad.lo.s32 	%r11, %r9, %r10, %r8;
	setp.ge.u32 	%p1, %r1, %r4;
	setp.gt.u32 	%p2, %r11, 5;
	or.pred  	%p3, %p1, %p2;
	@%p3 bra 	$L__BB11_3;
	cvta.to.global.u64 	%rd4, %rd3;
	mul.wide.u32 	%rd5, %r1, 4;
	add.s64 	%rd6, %rd4, %rd5;
	ld.global.u32 	%r3, [%rd6];
	setp.eq.s32 	%p4, %r3, 0;
	@%p4 bra 	$L__BB11_3;
	mad.lo.s32 	%r12, %r4, %r11, %r1;
	cvta.to.global.u64 	%rd7, %rd2;
	mul.wide.u32 	%rd8, %r12, 4;
	add.s64 	%rd9, %rd7, %rd8;
	ld.global.f32 	%f1, [%rd9];
	cvt.rn.f32.s32 	%f2, %r3;
	div.rn.f32 	%f3, %f1, %f2;
	cvta.to.global.u64 	%rd10, %rd1;
	add.s64 	%rd11, %rd10, %rd8;
	st.global.f32 	[%rd11], %f3;
$L__BB11_3:
	ret;

}
	// .globl	_Z22calculateBestDistance2ILi6EEvPfS0_S0_PiS1_S1_ii
.visible .entry _Z22calculateBestDistance2ILi6EEvPfS0_S0_PiS1_S1_ii(
	.param .u64 .ptr .align 1 _Z22calculateBestDistance2ILi6EEvPfS0_S0_PiS1_S1_ii_param_0,
	.param .u64 .ptr .align 1 _Z22calculateBestDistance2ILi6EEvPfS0_S0_PiS1_S1_ii_param_1,
	.param .u64 .ptr .align 1 _Z22calculateBestDistance2ILi6EEvPfS0_S0_PiS1_S1_ii_param_2,
	.param .u64 .ptr .align 1 _Z22calculateBestDistance2ILi6EEvPfS0_S0_PiS1_S1_ii_param_3,
	.param .u64 .ptr .align 1 _Z22calculateBestDistance2ILi6EEvPfS0_S0_PiS1_S1_ii_param_4,
	.param .u64 .ptr .align 1 _Z22calculateBestDistance2ILi6EEvPfS0_S0_PiS1_S1_ii_param_5,
	.param .u32 _Z22calculateBestDistance2ILi6EEvPfS0_S0_PiS1_S1_ii_param_6,
	.param .u32 _Z22calculateBestDistance2ILi6EEvPfS0_S0_PiS1_S1_ii_param_7
)
{
	.reg .pred 	%p<11>;
	.reg .b32 	%r<63>;
	.reg .b32 	%f<99>;
	.reg .b64 	%rd<78>;

	ld.param.u64 	%rd14, [_Z22calculateBestDistance2ILi6EEvPfS0_S0_PiS1_S1_ii_param_0];
	ld.param.u64 	%rd18, [_Z22calculateBestDistance2ILi6EEvPfS0_S0_PiS1_S1_ii_param_1];
	ld.param.u64 	%rd16, [_Z22calculateBestDistance2ILi6EEvPfS0_S0_PiS1_S1_ii_param_3];
	ld.param.u64 	%rd19, [_Z22calculateBestDistance2ILi6EEvPfS0_S0_PiS1_S1_ii_param_5];
	ld.param.u32 	%r25, [_Z22calculateBestDistance2ILi6EEvPfS0_S0_PiS1_S1_ii_param_6];
	ld.param.u32 	%r26, [_Z22calculateBestDistance2ILi6EEvPfS0_S0_PiS1_S1_ii_param_7];
	cvta.to.global.u64 	%rd1, %rd18;
	cvta.to.global.u64 	%rd2, %rd19;
	mov.u32 	%r27, %tid.x;
	mov.u32 	%r28, %ctaid.x;
	mov.u32 	%r29, %ntid.x;
	mad.lo.s32 	%r1, %r28, %r29, %r27;
	setp.ge.u32 	%p1, %r1, %r25;
	@%p1 bra 	$L__BB12_10;
	cvta.to.global.u64 	%rd20, %rd14;
	setp.lt.s32 	%p2, %r26, 1;
	mul.wide.u32 	%rd21, %r1, 4;
	add.s64 	%rd3, %rd20, %rd21;
	add.s32 	%r31, %r25, %r1;
	mul.wide.u32 	%rd22, %r31, 4;
	add.s64 	%rd4, %rd20, %rd22;
	add.s32 	%r32, %r31, %r25;
	mul.wide.u32 	%rd23, %r32, 4;
	add.s64 	%rd5, %rd20, %rd23;
	add.s32 	%r33, %r32, %r25;
	mul.wide.u32 	%rd24, %r33, 4;
	add.s64 	%rd6, %rd20, %rd24;
	add.s32 	%r34, %r33, %r25;
	mul.wide.u32 	%rd25, %r34, 4;
	add.s64 	%rd7, %rd20, %rd25;
	add.s32 	%r35, %r34, %r25;
	mul.wide.u32 	%rd26, %r35, 4;
	add.s64 	%rd8, %rd20, %rd26;
	mov.b32 	%r59, -1;
	@%p2 bra 	$L__BB12_7;
	setp.eq.s32 	%p3, %r26, 1;
	mov.f32 	%f98, 0f7F7FFFFF;
	mov.b32 	%r59, -1;
	mov.b32 	%r60, 0;
	@%p3 bra 	$L__BB12_5;
	and.b32  	%r60, %r26, 2147483646;
	ld.global.f32 	%f1, [%rd3];
	ld.global.f32 	%f2, [%rd4];
	ld.global.f32 	%f3, [%rd5];
	ld.global.f32 	%f4, [%rd6];
	ld.global.f32 	%f5, [%rd7];
	ld.global.f32 	%f6, [%rd8];
	mul.lo.s32 	%r53, %r26, 5;
	mul.wide.u32 	%rd27, %r53, 4;
	add.s64 	%rd9, %rd27, 4;
	shl.b32 	%r56, %r26, 1;
	mul.lo.s32 	%r55, %r26, 3;
	shl.b32 	%r54, %r26, 2;
	mul.wide.u32 	%rd10, %r26, 4;
	mov.f32 	%f98, 0f7F7FFFFF;
	mov.b32 	%r59, -1;
	mov.b32 	%r57, 0;
	mov.u64 	%rd77, %rd1;
$L__BB12_4:
	ld.global.f32 	%f12, [%rd77];
	sub.f32 	%f13, %f1, %f12;
	fma.rn.f32 	%f14, %f13, %f13, 0f00000000;
	add.s64 	%rd28, %rd77, %rd10;
	ld.global.f32 	%f15, [%rd28];
	sub.f32 	%f16, %f2, %f15;
	fma.rn.f32 	%f17, %f16, %f16, %f14;
	mul.wide.u32 	%rd29, %r56, 4;
	add.s64 	%rd30, %rd1, %rd29;
	ld.global.f32 	%f18, [%rd30];
	sub.f32 	%f19, %f3, %f18;
	fma.rn.f32 	%f20, %f19, %f19, %f17;
	mul.wide.u32 	%rd31, %r55, 4;
	add.s64 	%rd32, %rd1, %rd31;
	ld.global.f32 	%f21, [%rd32];
	sub.f32 	%f22, %f4, %f21;
	fma.rn.f32 	%f23, %f22, %f22, %f20;
	mul.wide.u32 	%rd33, %r54, 4;
	add.s64 	%rd34, %rd1, %rd33;
	ld.global.f32 	%f24, [%rd34];
	sub.f32 	%f25, %f5, %f24;
	fma.rn.f32 	%f26, %f25, %f25, %f23;
	mul.wide.u32 	%rd35, %r53, 4;
	add.s64 	%rd36, %rd1, %rd35;
	ld.global.f32 	%f27, [%rd36];
	sub.f32 	%f28, %f6, %f27;
	fma.rn.f32 	%f29, %f28, %f28, %f26;
	setp.lt.f32 	%p4, %f29, %f98;
	selp.f32 	%f30, %f29, %f98, %p4;
	selp.b32 	%r41, %r57, %r59, %p4;
	ld.global.f32 	%f31, [%rd77+4];
	sub.f32 	%f32, %f1, %f31;
	fma.rn.f32 	%f33, %f32, %f32, 0f00000000;
	ld.global.f32 	%f34, [%rd28+4];
	sub.f32 	%f35, %f2, %f34;
	fma.rn.f32 	%f36, %f35, %f35, %f33;
	ld.global.f32 	%f37, [%rd30+4];
	sub.f32 	%f38, %f3, %f37;
	fma.rn.f32 	%f39, %f38, %f38, %f36;
	ld.global.f32 	%f40, [%rd32+4];
	sub.f32 	%f41, %f4, %f40;
	fma.rn.f32 	%f42, %f41, %f41, %f39;
	ld.global.f32 	%f43, [%rd34+4];
	sub.f32 	%f44, %f5, %f43;
	fma.rn.f32 	%f45, %f44, %f44, %f42;
	add.s64 	%rd37, %rd77, %rd9;
	ld.global.f32 	%f46, [%rd37];
	sub.f32 	%f47, %f6, %f46;
	fma.rn.f32 	%f48, %f47, %f47, %f45;
	setp.lt.f32 	%p5, %f48, %f30;
	selp.f32 	%f98, %f48, %f30, %p5;
	add.s32 	%r42, %r57, 1;
	selp.b32 	%r59, %r42, %r41, %p5;
	add.s64 	%rd77, %rd77, 8;
	add.s32 	%r56, %r56, 2;
	add.s32 	%r55, %r55, 2;
	add.s32 	%r54, %r54, 2;
	add.s32 	%r53, %r53, 2;
	add.s32 	%r57, %r57, 2;
	setp.ne.s32 	%p6, %r57, %r60;
	@%p6 bra 	$L__BB12_4;
$L__BB12_5:
	and.b32  	%r43, %r26, 1;
	setp.eq.b32 	%p7, %r43, 1;
	not.pred 	%p8, %p7;
	@%p8 bra 	$L__BB12_7;
	ld.global.f32 	%f49, [%rd3];
	mul.wide.u32 	%rd38, %r60, 4;
	add.s64 	%rd39, %rd1, %rd38;
	ld.global.f32 	%f50, [%rd39];
	sub.f32 	%f51, %f49, %f50;
	fma.rn.f32 	%f52, %f51, %f51, 0f00000000;
	ld.global.f32 	%f53, [%rd4];
	add.s32 	%r44, %r26, %r60;
	mul.wide.u32 	%rd40, %r44, 4;
	add.s64 	%rd41, %rd1, %rd40;
	ld.global.f32 	%f54, [%rd41];
	sub.f32 	%f55, %f53, %f54;
	fma.rn.f32 	%f56, %f55, %f55, %f52;
	ld.global.f32 	%f57, [%rd5];
	add.s32 	%r45, %r44, %r26;
	mul.wide.u32 	%rd42, %r45, 4;
	add.s64 	%rd43, %rd1, %rd42;
	ld.global.f32 	%f58, [%rd43];
	sub.f32 	%f59, %f57, %f58;
	fma.rn.f32 	%f60, %f59, %f59, %f56;
	ld.global.f32 	%f61, [%rd6];
	add.s32 	%r46, %r45, %r26;
	mul.wide.u32 	%rd44, %r46, 4;
	add.s64 	%rd45, %rd1, %rd44;
	ld.global.f32 	%f62, [%rd45];
	sub.f32 	%f63, %f61, %f62;
	fma.rn.f32 	%f64, %f63, %f63, %f60;
	ld.global.f32 	%f65, [%rd7];
	add.s32 	%r47, %r46, %r26;
	mul.wide.u32 	%rd46, %r47, 4;
	add.s64 	%rd47, %rd1, %rd46;
	ld.global.f32 	%f66, [%rd47];
	sub.f32 	%f67, %f65, %f66;
	fma.rn.f32 	%f68, %f67, %f67, %f64;
	ld.global.f32 	%f69, [%rd8];
	add.s32 	%r48, %r47, %r26;
	mul.wide.u32 	%rd48, %r48, 4;
	add.s64 	%rd49, %rd1, %rd48;
	ld.global.f32 	%f70, [%rd49];
	sub.f32 	%f71, %f69, %f70;
	fma.rn.f32 	%f72, %f71, %f71, %f68;
	setp.lt.f32 	%p9, %f72, %f98;
	selp.b32 	%r59, %r60, %r59, %p9;
$L__BB12_7:
	cvta.to.global.u64 	%rd50, %rd16;
	mul.wide.u32 	%rd51, %r1, 4;
	add.s64 	%rd13, %rd50, %rd51;
	ld.global.u32 	%r24, [%rd13];
	setp.eq.s32 	%p10, %r24, %r59;
	@%p10 bra 	$L__BB12_9;
	ld.param.u64 	%rd76, [_Z22calculateBestDistance2ILi6EEvPfS0_S0_PiS1_S1_ii_param_4];
	ld.param.u64 	%rd75, [_Z22calculateBestDistance2ILi6EEvPfS0_S0_PiS1_S1_ii_param_2];
	cvta.to.global.u64 	%rd52, %rd75;
	cvta.to.global.u64 	%rd53, %rd76;
	st.global.u32 	[%rd13], %r59;
	add.s64 	%rd55, %rd2, %rd51;
	mov.b32 	%r49, 1;
	st.global.u32 	[%rd55], %r49;
	mul.wide.s32 	%rd56, %r59, 4;
	add.s64 	%rd57, %rd53, %rd56;
	atom.global.add.u32 	%r50, [%rd57], 1;
	mul.wide.s32 	%rd58, %r24, 4;
	add.s64 	%rd59, %rd53, %rd58;
	atom.global.add.u32 	%r51, [%rd59], -1;
	ld.global.f32 	%f73, [%rd3];
	add.s64 	%rd60, %rd52, %rd56;
	atom.global.add.f32 	%f74, [%rd60], %f73;
	add.s64 	%rd61, %rd52, %rd58;
	neg.f32 	%f75, %f73;
	atom.global.add.f32 	%f76, [%rd61], %f75;
	ld.global.f32 	%f77, [%rd4];
	mul.wide.s32 	%rd62, %r26, 4;
	add.s64 	%rd63, %rd60, %rd62;
	atom.global.add.f32 	%f78, [%rd63], %f77;
	add.s64 	%rd64, %rd61, %rd62;
	neg.f32 	%f79, %f77;
	atom.global.add.f32 	%f80, [%rd64], %f79;
	ld.global.f32 	%f81, [%rd5];
	add.s64 	%rd65, %rd63, %rd62;
	atom.global.add.f32 	%f82, [%rd65], %f81;
	add.s64 	%rd66, %rd64, %rd62;
	neg.f32 	%f83, %f81;
	atom.global.add.f32 	%f84, [%rd66], %f83;
	ld.global.f32 	%f85, [%rd6];
	add.s64 	%rd67, %rd65, %rd62;
	atom.global.add.f32 	%f86, [%rd67], %f85;
	add.s64 	%rd68, %rd66, %rd62;
	neg.f32 	%f87, %f85;
	atom.global.add.f32 	%f88, [%rd68], %f87;
	ld.global.f32 	%f89, [%rd7];
	add.s64 	%rd69, %rd67, %rd62;
	atom.global.add.f32 	%f90, [%rd69], %f89;
	add.s64 	%rd70, %rd68, %rd62;
	neg.f32 	%f91, %f89;
	atom.global.add.f32 	%f92, [%rd70], %f91;
	ld.global.f32 	%f93, [%rd8];
	add.s64 	%rd71, %rd69, %rd62;
	atom.global.add.f32 	%f94, [%rd71], %f93;
	add.s64 	%rd72, %rd70, %rd62;
	neg.f32 	%f95, %f93;
	atom.global.add.f32 	%f96, [%rd72], %f95;
	bra.uni 	$L__BB12_10;
$L__BB12_9:
	add.s64 	%rd74, %rd2, %rd51;
	mov.b32 	%r52, 0;
	st.global.u32 	[%rd74], %r52;
$L__BB12_10:
	ret;

}
	// .globl	_Z10divNewTab2ILi7EEvPfS0_Pii
.visible .entry _Z10divNewTab2ILi7EEvPfS0_Pii(
	.param .u64 .ptr .align 1 _Z10divNewTab2ILi7EEvPfS0_Pii_param_0,
	.param .u64 .ptr .align 1 _Z10divNewTab2ILi7EEvPfS0_Pii_param_1,
	.param .u64 .ptr .align 1 _Z10divNewTab2ILi7EEvPfS0_Pii_param_2,
	.param .u32 _Z10divNewTab2ILi7EEvPfS0_Pii_param_3
)
{
	.reg .pred 	%p<5>;
	.reg .b32 	%r<13>;
	.reg .b32 	%f<4>;
	.reg .b64 	%rd<12>;

	ld.param.u64 	%rd1, [_Z10divNewTab2ILi7EEvPfS0_Pii_param_0];
	ld.param.u64 	%rd2, [_Z10divNewTab2ILi7EEvPfS0_Pii_param_1];
	ld.param.u64 	%rd3, [_Z10divNewTab2ILi7EEvPfS0_Pii_param_2];
	ld.param.u32 	%r4, [_Z10divNewTab2ILi7EEvPfS0_Pii_param_3];
	mov.u32 	%r5, %tid.x;
	mov.u32 	%r6, %ctaid.x;
	mov.u32 	%r7, %ntid.x;
	mad.lo.s32 	%r1, %r6, %r7, %r5;
	mov.u32 	%r8, %tid.y;
	mov.u32 	%r9, %ctaid.y;
	mov.u32 	%r10, %ntid.y;
	mad.lo.s32 	%r11, %r9, %r10, %r8;
	setp.ge.u32 	%p1, %r1, %r4;
	setp.gt.u32 	%p2, %r11, 6;
	or.pred  	%p3, %p1, %p2;
	@%p3 bra 	$L__BB13_3;
	cvta.to.global.u64 	%rd4, %rd3;
	mul.wide.u32 	%rd5, %r1, 4;
	add.s64 	%rd6, %rd4, %rd5;
	ld.global.u32 	%r3, [%rd6];
	setp.eq.s32 	%p4, %r3, 0;
	@%p4 bra 	$L__BB13_3;
	mad.lo.s32 	%r12, %r4, %r11, %r1;
	cvta.to.global.u64 	%rd7, %rd2;
	mul.wide.u32 	%rd8, %r12, 4;
	add.s64 	%rd9, %rd7, %rd8;
	ld.global.f32 	%f1, [%rd9];
	cvt.rn.f32.s32 	%f2, %r3;
	div.rn.f32 	%f3, %f1, %f2;
	cvta.to.global.u64 	%rd10, %rd1;
	add.s64 	%rd11, %rd10, %rd8;
	st.global.f32 	[%rd11], %f3;
$L__BB13_3:
	ret;

}
	// .globl	_Z22calculateBestDistance2ILi7EEvPfS0_S0_PiS1_S1_ii
.visible .entry _Z22calculateBestDistance2ILi7EEvPfS0_S0_PiS1_S1_ii(
	.param .u64 .ptr .align 1 _Z22calculateBestDistance2ILi7EEvPfS0_S0_PiS1_S1_ii_param_0,
	.param .u64 .ptr .align 1 _Z22calculateBestDistance2ILi7EEvPfS0_S0_PiS1_S1_ii_param_1,
	.param .u64 .ptr .align 1 _Z22calculateBestDistance2ILi7EEvPfS0_S0_PiS1_S1_ii_param_2,
	.param .u64 .ptr .align 1 _Z22calculateBestDistance2ILi7EEvPfS0_S0_PiS1_S1_ii_param_3,
	.param .u64 .ptr .align 1 _Z22calculateBestDistance2ILi7EEvPfS0_S0_PiS1_S1_ii_param_4,
	.param .u64 .ptr .align 1 _Z22calculateBestDistance2ILi7EEvPfS0_S0_PiS1_S1_ii_param_5,
	.param .u32 _Z22calculateBestDistance2ILi7EEvPfS0_S0_PiS1_S1_ii_param_6,
	.param .u32 _Z22calculateBestDistance2ILi7EEvPfS0_S0_PiS1_S1_ii_param_7
)
{
	.reg .pred 	%p<11>;
	.reg .b32 	%r<70>;
	.reg .b32 	%f<114>;
	.reg .b64 	%rd<89>;

	ld.param.u64 	%rd15, [_Z22calculateBestDistance2ILi7EEvPfS0_S0_PiS1_S1_ii_param_0];
	ld.param.u64 	%rd19, [_Z22calculateBestDistance2ILi7EEvPfS0_S0_PiS1_S1_ii_param_1];
	ld.param.u64 	%rd20, [_Z22calculateBestDistance2ILi7EEvPfS0_S0_PiS1_S1_ii_param_5];
	ld.param.u32 	%r28, [_Z22calculateBestDistance2ILi7EEvPfS0_S0_PiS1_S1_ii_param_6];
	ld.param.u32 	%r29, [_Z22calculateBestDistance2ILi7EEvPfS0_S0_PiS1_S1_ii_param_7];
	cvta.to.global.u64 	%rd1, %rd19;
	cvta.to.global.u64 	%rd2, %rd20;
	mov.u32 	%r30, %tid.x;
	mov.u32 	%r31, %ctaid.x;
	mov.u32 	%r32, %ntid.x;
	mad.lo.s32 	%r1, %r31, %r32, %r30;
	setp.ge.u32 	%p1, %r1, %r28;
	@%p1 bra 	$L__BB14_10;
	cvta.to.global.u64 	%rd21, %rd15;
	setp.lt.s32 	%p2, %r29, 1;
	mul.wide.u32 	%rd22, %r1, 4;
	add.s64 	%rd3, %rd21, %rd22;
	add.s32 	%r34, %r28, %r1;
	mul.wide.u32 	%rd23, %r34, 4;
	add.s64 	%rd4, %rd21, %rd23;
	add.s32 	%r35, %r34, %r28;
	mul.wide.u32 	%rd24, %r35, 4;
	add.s64 	%rd5, %rd21, %rd24;
	add.s32 	%r36, %r35, %r28;
	mul.wide.u32 	%rd25, %r36, 4;
	add.s64 	%rd6, %rd21, %rd25;
	add.s32 	%r37, %r36, %r28;
	mul.wide.u32 	%rd26, %r37, 4;
	add.s64 	%rd7, %rd21, %rd26;
	add.s32 	%r38, %r37, %r28;
	mul.wide.u32 	%rd27, %r38, 4;
	add.s64 	%rd8, %rd21, %rd27;
	add.s32 	%r39, %r38, %r28;
	mul.wide.u32 	%rd28, %r39, 4;
	add.s64 	%rd9, %rd21, %rd28;
	mov.b32 	%r66, -1;
	@%p2 bra 	$L__BB14_7;
	setp.eq.s32 	%p3, %r29, 1;
	mov.f32 	%f113, 0f7F7FFFFF;
	mov.b32 	%r66, -1;
	mov.b32 	%r67, 0;
	@%p3 bra 	$L__BB14_5;
	ld.global.f32 	%f1, [%rd3];
	ld.global.f32 	%f2, [%rd4];
	ld.global.f32 	%f3, [%rd5];
	ld.global.f32 	%f4, [%rd6];
	ld.global.f32 	%f5, [%rd7];
	ld.global.f32 	%f6, [%rd8];
	mul.lo.s32 	%r60, %r29, 5;
	ld.global.f32 	%f7, [%rd9];
	mul.lo.s32 	%r59, %r29, 6;
	mul.wide.u32 	%rd10, %r59, 4;
	add.s64 	%rd88, %rd1, 4;
	shl.b32 	%r63, %r29, 1;
	mul.lo.s32 	%r62, %r29, 3;
	shl.b32 	%r61, %r29, 2;
	mov.f32 	%f113, 0f7F7FFFFF;
	mov.b32 	%r66, -1;
	mov.b32 	%r64, 0;
$L__BB14_4:
	ld.global.f32 	%f13, [%rd88+-4];
	sub.f32 	%f14, %f1, %f13;
	fma.rn.f32 	%f15, %f14, %f14, 0f00000000;
	mul.wide.u32 	%rd29, %r29, 4;
	add.s64 	%rd30, %rd88, %rd29;
	ld.global.f32 	%f16, [%rd30+-4];
	sub.f32 	%f17, %f2, %f16;
	fma.rn.f32 	%f18, %f17, %f17, %f15;
	mul.wide.u32 	%rd31, %r63, 4;
	add.s64 	%rd32, %rd1, %rd31;
	ld.global.f32 	%f19, [%rd32];
	sub.f32 	%f20, %f3, %f19;
	fma.rn.f32 	%f21, %f20, %f20, %f18;
	mul.wide.u32 	%rd33, %r62, 4;
	add.s64 	%rd34, %rd1, %rd33;
	ld.global.f32 	%f22, [%rd34];
	sub.f32 	%f23, %f4, %f22;
	fma.rn.f32 	%f24, %f23, %f23, %f21;
	mul.wide.u32 	%rd35, %r61, 4;
	add.s64 	%rd36, %rd1, %rd35;
	ld.global.f32 	%f25, [%rd36];
	sub.f32 	%f26, %f5, %f25;
	fma.rn.f32 	%f27, %f26, %f26, %f24;
	mul.wide.u32 	%rd37, %r60, 4;
	add.s64 	%rd38, %rd1, %rd37;
	ld.global.f32 	%f28, [%rd38];
	sub.f32 	%f29, %f6, %f28;
	fma.rn.f32 	%f30, %f29, %f29, %f27;
	mul.wide.u32 	%rd39, %r59, 4;
	add.s64 	%rd40, %rd1, %rd39;
	ld.global.f32 	%f31, [%rd40];
	sub.f32 	%f32, %f7, %f31;
	fma.rn.f32 	%f33, %f32, %f32, %f30;
	setp.lt.f32 	%p4, %f33, %f113;
	selp.f32 	%f34, %f33, %f113, %p4;
	selp.b32 	%r45, %r64, %r66, %p4;
	ld.global.f32 	%f35, [%rd88];
	sub.f32 	%f36, %f1, %f35;
	fma.rn.f32 	%f37, %f36, %f36, 0f00000000;
	ld.global.f32 	%f38, [%rd30];
	sub.f32 	%f39, %f2, %f38;
	fma.rn.f32 	%f40, %f39, %f39, %f37;
	ld.global.f32 	%f41, [%rd32+4];
	sub.f32 	%f42, %f3, %f41;
	fma.rn.f32 	%f43, %f42, %f42, %f40;
	ld.global.f32 	%f44, [%rd34+4];
	sub.f32 	%f45, %f4, %f44;
	fma.rn.f32 	%f46, %f45, %f45, %f43;
	ld.global.f32 	%f47, [%rd36+4];
	sub.f32 	%f48, %f5, %f47;
	fma.rn.f32 	%f49, %f48, %f48, %f46;
	mul.lo.s32 	%r46, %r29, 5;
	mul.wide.u32 	%rd41, %r46, 4;
	add.s64 	%rd42, %rd88, %rd41;
	ld.global.f32 	%f50, [%rd42];
	sub.f32 	%f51, %f6, %f50;
	fma.rn.f32 	%f52, %f51, %f51, %f49;
	add.s64 	%rd43, %rd88, %rd10;
	ld.global.f32 	%f53, [%rd43];
	sub.f32 	%f54, %f7, %f53;
	fma.rn.f32 	%f55, %f54, %f54, %f52;
	setp.lt.f32 	%p5, %f55, %f34;
	selp.f32 	%f113, %f55, %f34, %p5;
	add.s32 	%r47, %r64, 1;
	selp.b32 	%r66, %r47, %r45, %p5;
	add.s64 	%rd88, %rd88, 8;
	add.s32 	%r63, %r63, 2;
	add.s32 	%r62, %r62, 2;
	add.s32 	%r61, %r61, 2;
	add.s32 	%r60, %r60, 2;
	add.s32 	%r59, %r59, 2;
	add.s32 	%r64, %r64, 2;
	and.b32  	%r67, %r29, 2147483646;
	setp.ne.s32 	%p6, %r64, %r67;
	@%p6 bra 	$L__BB14_4;
$L__BB14_5:
	and.b32  	%r48, %r29, 1;
	setp.eq.b32 	%p7, %r48, 1;
	not.pred 	%p8, %p7;
	@%p8 bra 	$L__BB14_7;
	ld.global.f32 	%f56, [%rd3];
	mul.wide.u32 	%rd44, %r67, 4;
	add.s64 	%rd45, %rd1, %rd44;
	ld.global.f32 	%f57, [%rd45];
	sub.f32 	%f58, %f56, %f57;
	fma.rn.f32 	%f59, %f58, %f58, 0f00000000;
	ld.global.f32 	%f60, [%rd4];
	add.s32 	%r49, %r29, %r67;
	mul.wide.u32 	%rd46, %r49, 4;
	add.s64 	%rd47, %rd1, %rd46;
	ld.global.f32 	%f61, [%rd47];
	sub.f32 	%f62, %f60, %f61;
	fma.rn.f32 	%f63, %f62, %f62, %f59;
	ld.global.f32 	%f64, [%rd5];
	add.s32 	%r50, %r49, %r29;
	mul.wide.u32 	%rd48, %r50, 4;
	add.s64 	%rd49, %rd1, %rd48;
	ld.global.f32 	%f65, [%rd49];
	sub.f32 	%f66, %f64, %f65;
	fma.rn.f32 	%f67, %f66, %f66, %f63;
	ld.global.f32 	%f68, [%rd6];
	add.s32 	%r51, %r50, %r29;
	mul.wide.u32 	%rd50, %r51, 4;
	add.s64 	%rd51, %rd1, %rd50;
	ld.global.f32 	%f69, [%rd51];
	sub.f32 	%f70, %f68, %f69;
	fma.rn.f32 	%f71, %f70, %f70, %f67;
	ld.global.f32 	%f72, [%rd7];
	add.s32 	%r52, %r51, %r29;
	mul.wide.u32 	%rd52, %r52, 4;
	add.s64 	%rd53, %rd1, %rd52;
	ld.global.f32 	%f73, [%rd53];
	sub.f32 	%f74, %f72, %f73;
	fma.rn.f32 	%f75, %f74, %f74, %f71;
	ld.global.f32 	%f76, [%rd8];
	add.s32 	%r53, %r52, %r29;
	mul.wide.u32 	%rd54, %r53, 4;
	add.s64 	%rd55, %rd1, %rd54;
	ld.global.f32 	%f77, [%rd55];
	sub.f32 	%f78, %f76, %f77;
	fma.rn.f32 	%f79, %f78, %f78, %f75;
	ld.global.f32 	%f80, [%rd9];
	add.s32 	%r54, %r53, %r29;
	mul.wide.u32 	%rd56, %r54, 4;
	add.s64 	%rd57, %rd1, %rd56;
	ld.global.f32 	%f81, [%rd57];
	sub.f32 	%f82, %f80, %f81;
	fma.rn.f32 	%f83, %f82, %f82, %f79;
	setp.lt.f32 	%p9, %f83, %f113;
	selp.b32 	%r66, %r67, %r66, %p9;
$L__BB14_7:
	ld.param.u64 	%rd86, [_Z22calculateBestDistance2ILi7EEvPfS0_S0_PiS1_S1_ii_param_3];
	cvta.to.global.u64 	%rd58, %rd86;
	mul.wide.u32 	%rd59, %r1, 4;
	add.s64 	%rd14, %rd58, %rd59;
	ld.global.u32 	%r27, [%rd14];
	setp.eq.s32 	%p10, %r27, %r66;
	@%p10 bra 	$L__BB14_9;
	ld.param.u64 	%rd87, [_Z22calculateBestDistance2ILi7EEvPfS0_S0_PiS1_S1_ii_param_4];
	ld.param.u64 	%rd85, [_Z22calculateBestDistance2ILi7EEvPfS0_S0_PiS1_S1_ii_param_2];
	cvta.to.global.u64 	%rd60, %rd85;
	cvta.to.global.u64 	%rd61, %rd87;
	st.global.u32 	[%rd14], %r66;
	add.s64 	%rd63, %rd2, %rd59;
	mov.b32 	%r55, 1;
	st.global.u32 	[%rd63], %r55;
	mul.wide.s32 	%rd64, %r66, 4;
	add.s64 	%rd65, %rd61, %rd64;
	atom.global.add.u32 	%r56, [%rd65], 1;
	mul.wide.s32 	%rd66, %r27, 4;
	add.s64 	%rd67, %rd61, %rd66;
	atom.global.add.u32 	%r57, [%rd67], -1;
	ld.global.f32 	%f84, [%rd3];
	add.s64 	%rd68, %rd60, %rd64;
	atom.global.add.f32 	%f85, [%rd68], %f84;
	add.s64 	%rd69, %rd60, %rd66;
	neg.f32 	%f86, %f84;
	atom.global.add.f32 	%f87, [%rd69], %f86;
	ld.global.f32 	%f88, [%rd4];
	mul.wide.s32 	%rd70, %r29, 4;
	add.s64 	%rd71, %rd68, %rd70;
	atom.global.add.f32 	%f89, [%rd71], %f88;
	add.s64 	%rd72, %rd69, %rd70;
	neg.f32 	%f90, %f88;
	atom.global.add.f32 	%f91, [%rd72], %f90;
	ld.global.f32 	%f92, [%rd5];
	add.s64 	%rd73, %rd71, %rd70;
	atom.global.add.f32 	%f93, [%rd73], %f92;
	add.s64 	%rd74, %rd72, %rd70;
	neg.f32 	%f94, %f92;
	atom.global.add.f32 	%f95, [%rd74], %f94;
	ld.global.f32 	%f96, [%rd6];
	add.s64 	%rd75, %rd73, %rd70;
	atom.global.add.f32 	%f97, [%rd75], %f96;
	add.s64 	%rd76, %rd74, %rd70;
	neg.f32 	%f98, %f96;
	atom.global.add.f32 	%f99, [%rd76], %f98;
	ld.global.f32 	%f100, [%rd7];
	add.s64 	%rd77, %rd75, %rd70;
	atom.global.add.f32 	%f101, [%rd77], %f100;
	add.s64 	%rd78, %rd76, %rd70;
	neg.f32 	%f102, %f100;
	atom.global.add.f32 	%f103, [%rd78], %f102;
	ld.global.f32 	%f104, [%rd8];
	add.s64 	%rd79, %rd77, %rd70;
	atom.global.add.f32 	%f105, [%rd79], %f104;
	add.s64 	%rd80, %rd78, %rd70;
	neg.f32 	%f106, %f104;
	atom.global.add.f32 	%f107, [%rd80], %f106;
	ld.global.f32 	%f108, [%rd9];
	add.s64 	%rd81, %rd79, %rd70;
	atom.global.add.f32 	%f109, [%rd81], %f108;
	add.s64 	%rd82, %rd80, %rd70;
	neg.f32 	%f110, %f108;
	atom.global.add.f32 	%f111, [%rd82], %f110;
	bra.uni 	$L__BB14_10;
$L__BB14_9:
	add.s64 	%rd84, %rd2, %rd59;
	mov.b32 	%r58, 0;
	st.global.u32 	[%rd84], %r58;
$L__BB14_10:
	ret;

}
	// .globl	_Z10divNewTab2ILi8EEvPfS0_Pii
.visible .entry _Z10divNewTab2ILi8EEvPfS0_Pii(
	.param .u64 .ptr .align 1 _Z10divNewTab2ILi8EEvPfS0_Pii_param_0,
	.param .u64 .ptr .align 1 _Z10divNewTab2ILi8EEvPfS0_Pii_param_1,
	.param .u64 .ptr .align 1 _Z10divNewTab2ILi8EEvPfS0_Pii_param_2,
	.param .u32 _Z10divNewTab2ILi8EEvPfS0_Pii_param_3
)
{
	.reg .pred 	%p<5>;
	.reg .b32 	%r<13>;
	.reg .b32 	%f<4>;
	.reg .b64 	%rd<12>;

	ld.param.u64 	%rd1, [_Z10divNewTab2ILi8EEvPfS0_Pii_param_0];
	ld.param.u64 	%rd2, [_Z10divNewTab2ILi8EEvPfS0_Pii_param_1];
	ld.param.u64 	%rd3, [_Z10divNewTab2ILi8EEvPfS0_Pii_param_2];
	ld.param.u32 	%r4, [_Z10divNewTab2ILi8EEvPfS0_Pii_param_3];
	mov.u32 	%r5, %tid.x;
	mov.u32 	%r6, %ctaid.x;
	mov.u32 	%r7, %ntid.x;
	mad.lo.s32 	%r1, %r6, %r7, %r5;
	mov.u32 	%r8, %tid.y;
	mov.u32 	%r9, %ctaid.y;
	mov.u32 	%r10, %ntid.y;
	mad.lo.s32 	%r11, %r9, %r10, %r8;
	setp.ge.u32 	%p1, %r1, %r4;
	setp.gt.u32 	%p2, %r11, 7;
	or.pred  	%p3, %p1, %p2;
	@%p3 bra 	$L__BB15_3;
	cvta.to.global.u64 	%rd4, %rd3;
	mul.wide.u32 	%rd5, %r1, 4;
	add.s64 	%rd6, %rd4, %rd5;
	ld.global.u32 	%r3, [%rd6];
	setp.eq.s32 	%p4, %r3, 0;
	@%p4 bra 	$L__BB15_3;
	mad.lo.s32 	%r12, %r4, %r11, %r1;
	cvta.to.global.u64 	%rd7, %rd2;
	mul.wide.u32 	%rd8, %r12, 4;
	add.s64 	%rd9, %rd7, %rd8;
	ld.global.f32 	%f1, [%rd9];
	cvt.rn.f32.s32 	%f2, %r3;
	div.rn.f32 	%f3, %f1, %f2;
	cvta.to.global.u64 	%rd10, %rd1;
	add.s64 	%rd11, %rd10, %rd8;
	st.global.f32 	[%rd11], %f3;
$L__BB15_3:
	ret;

}
	// .globl	_Z22calculateBestDistance2ILi8EEvPfS0_S0_PiS1_S1_ii
.visible .entry _Z22calculateBestDistance2ILi8EEvPfS0_S0_PiS1_S1_ii(
	.param .u64 .ptr .align 1 _Z22calculateBestDistance2ILi8EEvPfS0_S0_PiS1_S1_ii_param_0,
	.param .u64 .ptr .align 1 _Z22calculateBestDistance2ILi8EEvPfS0_S0_PiS1_S1_ii_param_1,
	.param .u64 .ptr .align 1 _Z22calculateBestDistance2ILi8EEvPfS0_S0_PiS1_S1_ii_param_2,
	.param .u64 .ptr .align 1 _Z22calculateBestDistance2ILi8EEvPfS0_S0_PiS1_S1_ii_param_3,
	.param .u64 .ptr .align 1 _Z22calculateBestDistance2ILi8EEvPfS0_S0_PiS1_S1_ii_param_4,
	.param .u64 .ptr .align 1 _Z22calculateBestDistance2ILi8EEvPfS0_S0_PiS1_S1_ii_param_5,
	.param .u32 _Z22calculateBestDistance2ILi8EEvPfS0_S0_PiS1_S1_ii_param_6,
	.param .u32 _Z22calculateBestDistance2ILi8EEvPfS0_S0_PiS1_S1_ii_param_7
)
{
	.reg .pred 	%p<6>;
	.reg .b32 	%r<55>;
	.reg .b32 	%f<69>;
	.reg .b64 	%rd<76>;

	ld.param.u64 	%rd16, [_Z22calculateBestDistance2ILi8EEvPfS0_S0_PiS1_S1_ii_param_0];
	ld.param.u64 	%rd17, [_Z22calculateBestDistance2ILi8EEvPfS0_S0_PiS1_S1_ii_param_1];
	ld.param.u64 	%rd21, [_Z22calculateBestDistance2ILi8EEvPfS0_S0_PiS1_S1_ii_param_5];
	ld.param.u32 	%r26, [_Z22calculateBestDistance2ILi8EEvPfS0_S0_PiS1_S1_ii_param_6];
	ld.param.u32 	%r27, [_Z22calculateBestDistance2ILi8EEvPfS0_S0_PiS1_S1_ii_param_7];
	cvta.to.global.u64 	%rd1, %rd21;
	mov.u32 	%r28, %tid.x;
	mov.u32 	%r29, %ctaid.x;
	mov.u32 	%r30, %ntid.x;
	mad.lo.s32 	%r1, %r29, %r30, %r28;
	setp.ge.u32 	%p1, %r1, %r26;
	@%p1 bra 	$L__BB16_7;
	cvta.to.global.u64 	%rd22, %rd16;
	setp.lt.s32 	%p2, %r27, 1;
	mul.wide.u32 	%rd23, %r1, 4;
	add.s64 	%rd2, %rd22, %rd23;
	add.s32 	%r32, %r26, %r1;
	mul.wide.u32 	%rd24, %r32, 4;
	add.s64 	%rd3, %rd22, %rd24;
	add.s32 	%r33, %r32, %r26;
	mul.wide.u32 	%rd25, %r33, 4;
	add.s64 	%rd4, %rd22, %rd25;
	add.s32 	%r34, %r33, %r26;
	mul.wide.u32 	%rd26, %r34, 4;
	add.s64 	%rd5, %rd22, %rd26;
	add.s32 	%r35, %r34, %r26;
	mul.wide.u32 	%rd27, %r35, 4;
	add.s64 	%rd6, %rd22, %rd27;
	add.s32 	%r36, %r35, %r26;
	mul.wide.u32 	%rd28, %r36, 4;
	add.s64 	%rd7, %rd22, %rd28;
	add.s32 	%r37, %r36, %r26;
	mul.wide.u32 	%rd29, %r37, 4;
	add.s64 	%rd8, %rd22, %rd29;
	add.s32 	%r38, %r37, %r26;
	mul.wide.u32 	%rd30, %r38, 4;
	add.s64 	%rd9, %rd22, %rd30;
	mov.b32 	%r54, -1;
	@%p2 bra 	$L__BB16_4;
	cvta.to.global.u64 	%rd10, %rd17;
	ld.global.f32 	%f1, [%rd2];
	ld.global.f32 	%f2, [%rd3];
	ld.global.f32 	%f3, [%rd4];
	ld.global.f32 	%f4, [%rd5];
	ld.global.f32 	%f5, [%rd6];
	ld.global.f32 	%f6, [%rd7];
	ld.global.f32 	%f7, [%rd8];
	ld.global.f32 	%f8, [%rd9];
	shl.b32 	%r41, %r27, 1;
	mul.wide.u32 	%rd11, %r41, 4;
	mul.lo.s32 	%r51, %r27, 3;
	shl.b32 	%r50, %r27, 2;
	mul.lo.s32 	%r49, %r27, 5;
	mul.lo.s32 	%r48, %r27, 6;
	mul.lo.s32 	%r47, %r27, 7;
	mul.wide.u32 	%rd12, %r27, 4;
	neg.s32 	%r46, %r27;
	mov.f32 	%f68, 0f7F7FFFFF;
	mov.b32 	%r54, -1;
	mov.b32 	%r52, 0;
	mov.u64 	%rd75, %rd10;
$L__BB16_3:
	ld.global.f32 	%f12, [%rd75];
	sub.f32 	%f13, %f1, %f12;
	fma.rn.f32 	%f14, %f13, %f13, 0f00000000;
	add.s64 	%rd31, %rd75, %rd12;
	ld.global.f32 	%f15, [%rd31];
	sub.f32 	%f16, %f2, %f15;
	fma.rn.f32 	%f17, %f16, %f16, %f14;
	add.s64 	%rd32, %rd75, %rd11;
	ld.global.f32 	%f18, [%rd32];
	sub.f32 	%f19, %f3, %f18;
	fma.rn.f32 	%f20, %f19, %f19, %f17;
	mul.wide.u32 	%rd33, %r51, 4;
	add.s64 	%rd34, %rd10, %rd33;
	ld.global.f32 	%f21, [%rd34];
	sub.f32 	%f22, %f4, %f21;
	fma.rn.f32 	%f23, %f22, %f22, %f20;
	mul.wide.u32 	%rd35, %r50, 4;
	add.s64 	%rd36, %rd10, %rd35;
	ld.global.f32 	%f24, [%rd36];
	sub.f32 	%f25, %f5, %f24;
	fma.rn.f32 	%f26, %f25, %f25, %f23;
	mul.wide.u32 	%rd37, %r49, 4;
	add.s64 	%rd38, %rd10, %rd37;
	ld.global.f32 	%f27, [%rd38];
	sub.f32 	%f28, %f6, %f27;
	fma.rn.f32 	%f29, %f28, %f28, %f26;
	mul.wide.u32 	%rd39, %r48, 4;
	add.s64 	%rd40, %rd10, %rd39;
	ld.global.f32 	%f30, [%rd40];
	sub.f32 	%f31, %f7, %f30;
	fma.rn.f32 	%f32, %f31, %f31, %f29;
	mul.wide.u32 	%rd41, %r47, 4;
	add.s64 	%rd42, %rd10, %rd41;
	ld.global.f32 	%f33, [%rd42];
	sub.f32 	%f34, %f8, %f33;
	fma.rn.f32 	%f35, %f34, %f34, %f32;
	setp.lt.f32 	%p3, %f35, %f68;
	selp.f32 	%f68, %f35, %f68, %p3;
	selp.b32 	%r54, %r52, %r54, %p3;
	add.s32 	%r52, %r52, 1;
	add.s64 	%rd75, %rd75, 4;
	add.s32 	%r51, %r51, 1;
	add.s32 	%r50, %r50, 1;
	add.s32 	%r49, %r49, 1;
	add.s32 	%r48, %r48, 1;
	add.s32 	%r47, %r47, 1;
	add.s32 	%r46, %r46, 1;
	setp.ne.s32 	%p4, %r46, 0;
	@%p4 bra 	$L__BB16_3;
$L__BB16_4:
	ld.param.u64 	%rd73, [_Z22calculateBestDistance2ILi8EEvPfS0_S0_PiS1_S1_ii_param_3];
	cvta.to.global.u64 	%rd43, %rd73;
	mul.wide.u32 	%rd44, %r1, 4;
	add.s64 	%rd15, %rd43, %rd44;
	ld.global.u32 	%r25, [%rd15];
	setp.eq.s32 	%p5, %r25, %r54;
	@%p5 bra 	$L__BB16_6;
	ld.param.u64 	%rd74, [_Z22calculateBestDistance2ILi8EEvPfS0_S0_PiS1_S1_ii_param_4];
	ld.param.u64 	%rd72, [_Z22calculateBestDistance2ILi8EEvPfS0_S0_PiS1_S1_ii_param_2];
	cvta.to.global.u64 	%rd45, %rd72;
	cvta.to.global.u64 	%rd46, %rd74;
	st.global.u32 	[%rd15], %r54;
	add.s64 	%rd48, %rd1, %rd44;
	mov.b32 	%r42, 1;
	st.global.u32 	[%rd48], %r42;
	mul.wide.s32 	%rd49, %r54, 4;
	add.s64 	%rd50, %rd46, %rd49;
	atom.global.add.u32 	%r43, [%rd50], 1;
	mul.wide.s32 	%rd51, %r25, 4;
	add.s64 	%rd52, %rd46, %rd51;
	atom.global.add.u32 	%r44, [%rd52], -1;
	ld.global.f32 	%f36, [%rd2];
	add.s64 	%rd53, %rd45, %rd49;
	atom.global.add.f32 	%f37, [%rd53], %f36;
	add.s64 	%rd54, %rd45, %rd51;
	neg.f32 	%f38, %f36;
	atom.global.add.f32 	%f39, [%rd54], %f38;
	ld.global.f32 	%f40, [%rd3];
	mul.wide.s32 	%rd55, %r27, 4;
	add.s64 	%rd56, %rd53, %rd55;
	atom.global.add.f32 	%f41, [%rd56], %f40;
	add.s64 	%rd57, %rd54, %rd55;
	neg.f32 	%f42, %f40;
	atom.global.add.f32 	%f43, [%rd57], %f42;
	ld.global.f32 	%f44, [%rd4];
	add.s64 	%rd58, %rd56, %rd55;
	atom.global.add.f32 	%f45, [%rd58], %f44;
	add.s64 	%rd59, %rd57, %rd55;
	neg.f32 	%f46, %f44;
	atom.global.add.f32 	%f47, [%rd59], %f46;
	ld.global.f32 	%f48, [%rd5];
	add.s64 	%rd60, %rd58, %rd55;
	atom.global.add.f32 	%f49, [%rd60], %f48;
	add.s64 	%rd61, %rd59, %rd55;
	neg.f32 	%f50, %f48;
	atom.global.add.f32 	%f51, [%rd61], %f50;
	ld.global.f32 	%f52, [%rd6];
	add.s64 	%rd62, %rd60, %rd55;
	atom.global.add.f32 	%f53, [%rd62], %f52;
	add.s64 	%rd63, %rd61, %rd55;
	neg.f32 	%f54, %f52;
	atom.global.add.f32 	%f55, [%rd63], %f54;
	ld.global.f32 	%f56, [%rd7];
	add.s64 	%rd64, %rd62, %rd55;
	atom.global.add.f32 	%f57, [%rd64], %f56;
	add.s64 	%rd65, %rd63, %rd55;
	neg.f32 	%f58, %f56;
	atom.global.add.f32 	%f59, [%rd65], %f58;
	ld.global.f32 	%f60, [%rd8];
	add.s64 	%rd66, %rd64, %rd55;
	atom.global.add.f32 	%f61, [%rd66], %f60;
	add.s64 	%rd67, %rd65, %rd55;
	neg.f32 	%f62, %f60;
	atom.global.add.f32 	%f63, [%rd67], %f62;
	ld.global.f32 	%f64, [%rd9];
	add.s64 	%rd68, %rd66, %rd55;
	atom.global.add.f32 	%f65, [%rd68], %f64;
	add.s64 	%rd69, %rd67, %rd55;
	neg.f32 	%f66, %f64;
	atom.global.add.f32 	%f67, [%rd69], %f66;
	bra.uni 	$L__BB16_7;
$L__BB16_6:
	add.s64 	%rd71, %rd1, %rd44;
	mov.b32 	%r45, 0;
	st.global.u32 	[%rd71], %r45;
$L__BB16_7:
	ret;

}
	// .globl	_Z10divNewTab2ILi9EEvPfS0_Pii
.visible .entry _Z10divNewTab2ILi9EEvPfS0_Pii(
	.param .u64 .ptr .align 1 _Z10divNewTab2ILi9EEvPfS0_Pii_param_0,
	.param .u64 .ptr .align 1 _Z10divNewTab2ILi9EEvPfS0_Pii_param_1,
	.param .u64 .ptr .align 1 _Z10divNewTab2ILi9EEvPfS0_Pii_param_2,
	.param .u32 _Z10divNewTab2ILi9EEvPfS0_Pii_param_3
)
{
	.reg .pred 	%p<5>;
	.reg .b32 	%r<13>;
	.reg .b32 	%f<4>;
	.reg .b64 	%rd<12>;

	ld.param.u64 	%rd1, [_Z10divNewTab2ILi9EEvPfS0_Pii_param_0];
	ld.param.u64 	%rd2, [_Z10divNewTab2ILi9EEvPfS0_Pii_param_1];
	ld.param.u64 	%rd3, [_Z10divNewTab2ILi9EEvPfS0_Pii_param_2];
	ld.param.u32 	%r4, [_Z10divNewTab2ILi9EEvPfS0_Pii_param_3];
	mov.u32 	%r5, %tid.x;
	mov.u32 	%r6, %ctaid.x;
	mov.u32 	%r7, %ntid.x;
	mad.lo.s32 	%r1, %r6, %r7, %r5;
	mov.u32 	%r8, %tid.y;
	mov.u32 	%r9, %ctaid.y;
	mov.u32 	%r10, %ntid.y;
	mad.lo.s32 	%r11, %r9, %r10, %r8;
	setp.ge.u32 	%p1, %r1, %r4;
	setp.gt.u32 	%p2, %r11, 8;
	or.pred  	%p3, %p1, %p2;
	@%p3 bra 	$L__BB17_3;
	cvta.to.global.u64 	%rd4, %rd3;
	mul.wide.u32 	%rd5, %r1, 4;
	add.s64 	%rd6, %rd4, %rd5;
	ld.global.u32 	%r3, [%rd6];
	setp.eq.s32 	%p4, %r3, 0;
	@%p4 bra 	$L__BB17_3;
	mad.lo.s32 	%r12, %r4, %r11, %r1;
	cvta.to.global.u64 	%rd7, %rd2;
	mul.wide.u32 	%rd8, %r12, 4;
	add.s64 	%rd9, %rd7, %rd8;
	ld.global.f32 	%f1, [%rd9];
	cvt.rn.f32.s32 	%f2, %r3;
	div.rn.f32 	%f3, %f1, %f2;
	cvta.to.global.u64 	%rd10, %rd1;
	add.s64 	%rd11, %rd10, %rd8;
	st.global.f32 	[%rd11], %f3;
$L__BB17_3:
	ret;

}
	// .globl	_Z22calculateBestDistance2ILi9EEvPfS0_S0_PiS1_S1_ii
.visible .entry _Z22calculateBestDistance2ILi9EEvPfS0_S0_PiS1_S1_ii(
	.param .u64 .ptr .align 1 _Z22calculateBestDistance2ILi9EEvPfS0_S0_PiS1_S1_ii_param_0,
	.param .u64 .ptr .align 1 _Z22calculateBestDistance2ILi9EEvPfS0_S0_PiS1_S1_ii_param_1,
	.param .u64 .ptr .align 1 _Z22calculateBestDistance2ILi9EEvPfS0_S0_PiS1_S1_ii_param_2,
	.param .u64 .ptr .align 1 _Z22calculateBestDistance2ILi9EEvPfS0_S0_PiS1_S1_ii_param_3,
	.param .u64 .ptr .align 1 _Z22calculateBestDistance2ILi9EEvPfS0_S0_PiS1_S1_ii_param_4,
	.param .u64 .ptr .align 1 _Z22calculateBestDistance2ILi9EEvPfS0_S0_PiS1_S1_ii_param_5,
	.param .u32 _Z22calculateBestDistance2ILi9EEvPfS0_S0_PiS1_S1_ii_param_6,
	.param .u32 _Z22calculateBestDistance2ILi9EEvPfS0_S0_PiS1_S1_ii_param_7
)
{
	.reg .pred 	%p<6>;
	.reg .b32 	%r<60>;
	.reg .b32 	%f<77>;
	.reg .b64 	%rd<83>;

	ld.param.u64 	%rd15, [_Z22calculateBestDistance2ILi9EEvPfS0_S0_PiS1_S1_ii_param_0];
	ld.param.u64 	%rd20, [_Z22calculateBestDistance2ILi9EEvPfS0_S0_PiS1_S1_ii_param_5];
	ld.param.u32 	%r29, [_Z22calculateBestDistance2ILi9EEvPfS0_S0_PiS1_S1_ii_param_6];
	ld.param.u32 	%r30, [_Z22calculateBestDistance2ILi9EEvPfS0_S0_PiS1_S1_ii_param_7];
	cvta.to.global.u64 	%rd1, %rd20;
	mov.u32 	%r31, %tid.x;
	mov.u32 	%r32, %ctaid.x;
	mov.u32 	%r33, %ntid.x;
	mad.lo.s32 	%r1, %r32, %r33, %r31;
	setp.ge.u32 	%p1, %r1, %r29;
	@%p1 bra 	$L__BB18_7;
	cvta.to.global.u64 	%rd21, %rd15;
	setp.lt.s32 	%p2, %r30, 1;
	mul.wide.u32 	%rd22, %r1, 4;
	add.s64 	%rd2, %rd21, %rd22;
	add.s32 	%r35, %r29, %r1;
	mul.wide.u32 	%rd23, %r35, 4;
	add.s64 	%rd3, %rd21, %rd23;
	add.s32 	%r36, %r35, %r29;
	mul.wide.u32 	%rd24, %r36, 4;
	add.s64 	%rd4, %rd21, %rd24;
	add.s32 	%r37, %r36, %r29;
	mul.wide.u32 	%rd25, %r37, 4;
	add.s64 	%rd5, %rd21, %rd25;
	add.s32 	%r38, %r37, %r29;
	mul.wide.u32 	%rd26, %r38, 4;
	add.s64 	%rd6, %rd21, %rd26;
	add.s32 	%r39, %r38, %r29;
	mul.wide.u32 	%rd27, %r39, 4;
	add.s64 	%rd7, %rd21, %rd27;
	add.s32 	%r40, %r39, %r29;
	mul.wide.u32 	%rd28, %r40, 4;
	add.s64 	%rd8, %rd21, %rd28;
	add.s32 	%r41, %r40, %r29;
	mul.wide.u32 	%rd29, %r41, 4;
	add.s64 	%rd9, %rd21, %rd29;
	add.s32 	%r42, %r41, %r29;
	mul.wide.u32 	%rd30, %r42, 4;
	add.s64 	%rd10, %rd21, %rd30;
	mov.b32 	%r59, -1;
	@%p2 bra 	$L__BB18_4;
	ld.param.u64 	%rd78, [_Z22calculateBestDistance2ILi9EEvPfS0_S0_PiS1_S1_ii_param_1];
	cvta.to.global.u64 	%rd11, %rd78;
	ld.global.f32 	%f1, [%rd2];
	ld.global.f32 	%f2, [%rd3];
	ld.global.f32 	%f3, [%rd4];
	ld.global.f32 	%f4, [%rd5];
	ld.global.f32 	%f5, [%rd6];
	ld.global.f32 	%f6, [%rd7];
	ld.global.f32 	%f7, [%rd8];
	ld.global.f32 	%f8, [%rd9];
	ld.global.f32 	%f9, [%rd10];
	mul.lo.s32 	%r56, %r30, 3;
	shl.b32 	%r55, %r30, 2;
	mul.lo.s32 	%r54, %r30, 5;
	mul.lo.s32 	%r53, %r30, 6;
	mul.lo.s32 	%r52, %r30, 7;
	shl.b32 	%r51, %r30, 3;
	neg.s32 	%r50, %r30;
	mov.f32 	%f76, 0f7F7FFFFF;
	mov.b32 	%r59, -1;
	mov.b32 	%r57, 0;
	mov.u64 	%rd82, %rd11;
$L__BB18_3:
	ld.global.f32 	%f13, [%rd82];
	sub.f32 	%f14, %f1, %f13;
	fma.rn.f32 	%f15, %f14, %f14, 0f00000000;
	mul.wide.u32 	%rd31, %r30, 4;
	add.s64 	%rd32, %rd82, %rd31;
	ld.global.f32 	%f16, [%rd32];
	sub.f32 	%f17, %f2, %f16;
	fma.rn.f32 	%f18, %f17, %f17, %f15;
	shl.b32 	%r45, %r30, 1;
	mul.wide.u32 	%rd33, %r45, 4;
	add.s64 	%rd34, %rd82, %rd33;
	ld.global.f32 	%f19, [%rd34];
	sub.f32 	%f20, %f3, %f19;
	fma.rn.f32 	%f21, %f20, %f20, %f18;
	mul.wide.u32 	%rd35, %r56, 4;
	add.s64 	%rd36, %rd11, %rd35;
	ld.global.f32 	%f22, [%rd36];
	sub.f32 	%f23, %f4, %f22;
	fma.rn.f32 	%f24, %f23, %f23, %f21;
	mul.wide.u32 	%rd37, %r55, 4;
	add.s64 	%rd38, %rd11, %rd37;
	ld.global.f32 	%f25, [%rd38];
	sub.f32 	%f26, %f5, %f25;
	fma.rn.f32 	%f27, %f26, %f26, %f24;
	mul.wide.u32 	%rd39, %r54, 4;
	add.s64 	%rd40, %rd11, %rd39;
	ld.global.f32 	%f28, [%rd40];
	sub.f32 	%f29, %f6, %f28;
	fma.rn.f32 	%f30, %f29, %f29, %f27;
	mul.wide.u32 	%rd41, %r53, 4;
	add.s64 	%rd42, %rd11, %rd41;
	ld.global.f32 	%f31, [%rd42];
	sub.f32 	%f32, %f7, %f31;
	fma.rn.f32 	%f33, %f32, %f32, %f30;
	mul.wide.u32 	%rd43, %r52, 4;
	add.s64 	%rd44, %rd11, %rd43;
	ld.global.f32 	%f34, [%rd44];
	sub.f32 	%f35, %f8, %f34;
	fma.rn.f32 	%f36, %f35, %f35, %f33;
	mul.wide.u32 	%rd45, %r51, 4;
	add.s64 	%rd46, %rd11, %rd45;
	ld.global.f32 	%f37, [%rd46];
	sub.f32 	%f38, %f9, %f37;
	fma.rn.f32 	%f39, %f38, %f38, %f36;
	setp.lt.f32 	%p3, %f39, %f76;
	selp.f32 	%f76, %f39, %f76, %p3;
	selp.b32 	%r59, %r57, %r59, %p3;
	add.s32 	%r57, %r57, 1;
	add.s64 	%rd82, %rd82, 4;
	add.s32 	%r56, %r56, 1;
	add.s32 	%r55, %r55, 1;
	add.s32 	%r54, %r54, 1;
	add.s32 	%r53, %r53, 1;
	add.s32 	%r52, %r52, 1;
	add.s32 	%r51, %r51, 1;
	add.s32 	%r50, %r50, 1;
	setp.ne.s32 	%p4, %r50, 0;
	@%p4 bra 	$L__BB18_3;
$L__BB18_4:
	ld.param.u64 	%rd80, [_Z22calculateBestDistance2ILi9EEvPfS0_S0_PiS1_S1_ii_param_3];
	cvta.to.global.u64 	%rd47, %rd80;
	mul.wide.u32 	%rd48, %r1, 4;
	add.s64 	%rd14, %rd47, %rd48;
	ld.global.u32 	%r28, [%rd14];
	setp.eq.s32 	%p5, %r28, %r59;
	@%p5 bra 	$L__BB18_6;
	ld.param.u64 	%rd81, [_Z22calculateBestDistance2ILi9EEvPfS0_S0_PiS1_S1_ii_param_4];
	ld.param.u64 	%rd79, [_Z22calculateBestDistance2ILi9EEvPfS0_S0_PiS1_S1_ii_param_2];
	cvta.to.global.u64 	%rd49, %rd79;
	cvta.to.global.u64 	%rd50, %rd81;
	st.global.u32 	[%rd14], %r59;
	add.s64 	%rd52, %rd1, %rd48;
	mov.b32 	%r46, 1;
	st.global.u32 	[%rd52], %r46;
	mul.wide.s32 	%rd53, %r59, 4;
	add.s64 	%rd54, %rd50, %rd53;
	atom.global.add.u32 	%r47, [%rd54], 1;
	mul.wide.s32 	%rd55, %r28, 4;
	add.s64 	%rd56, %rd50, %rd55;
	atom.global.add.u32 	%r48, [%rd56], -1;
	ld.global.f32 	%f40, [%rd2];
	add.s64 	%rd57, %rd49, %rd53;
	atom.global.add.f32 	%f41, [%rd57], %f40;
	add.s64 	%rd58, %rd49, %rd55;
	neg.f32 	%f42, %f40;
	atom.global.add.f32 	%f43, [%rd58], %f42;
	ld.global.f32 	%f44, [%rd3];
	mul.wide.s32 	%rd59, %r30, 4;
	add.s64 	%rd60, %rd57, %rd59;
	atom.global.add.f32 	%f45, [%rd60], %f44;
	add.s64 	%rd61, %rd58, %rd59;
	neg.f32 	%f46, %f44;
	atom.global.add.f32 	%f47, [%rd61], %f46;
	ld.global.f32 	%f48, [%rd4];
	add.s64 	%rd62, %rd60, %rd59;
	atom.global.add.f32 	%f49, [%rd62], %f48;
	add.s64 	%rd63, %rd61, %rd59;
	neg.f32 	%f50, %f48;
	atom.global.add.f32 	%f51, [%rd63], %f50;
	ld.global.f32 	%f52, [%rd5];
	add.s64 	%rd64, %rd62, %rd59;
	atom.global.add.f32 	%f53, [%rd64], %f52;
	add.s64 	%rd65, %rd63, %rd59;
	neg.f32 	%f54, %f52;
	atom.global.add.f32 	%f55, [%rd65], %f54;
	ld.global.f32 	%f56, [%rd6];
	add.s64 	%rd66, %rd64, %rd59;
	atom.global.add.f32 	%f57, [%rd66], %f56;
	add.s64 	%rd67, %rd65, %rd59;
	neg.f32 	%f58, %f56;
	atom.global.add.f32 	%f59, [%rd67], %f58;
	ld.global.f32 	%f60, [%rd7];
	add.s64 	%rd68, %rd66, %rd59;
	atom.global.add.f32 	%f61, [%rd68], %f60;
	add.s64 	%rd69, %rd67, %rd59;
	neg.f32 	%f62, %f60;
	atom.global.add.f32 	%f63, [%rd69], %f62;
	ld.global.f32 	%f64, [%rd8];
	add.s64 	%rd70, %rd68, %rd59;
	atom.global.add.f32 	%f65, [%rd70], %f64;
	add.s64 	%rd71, %rd69, %rd59;
	neg.f32 	%f66, %f64;
	atom.global.add.f32 	%f67, [%rd71], %f66;
	ld.global.f32 	%f68, [%rd9];
	add.s64 	%rd72, %rd70, %rd59;
	atom.global.add.f32 	%f69, [%rd72], %f68;
	add.s64 	%rd73, %rd71, %rd59;
	neg.f32 	%f70, %f68;
	atom.global.add.f32 	%f71, [%rd73], %f70;
	ld.global.f32 	%f72, [%rd10];
	add.s64 	%rd74, %rd72, %rd59;
	atom.global.add.f32 	%f73, [%rd74], %f72;
	add.s64 	%rd75, %rd73, %rd59;
	neg.f32 	%f74, %f72;
	atom.global.add.f32 	%f75, [%rd75], %f74;
	bra.uni 	$L__BB18_7;
$L__BB18_6:
	add.s64 	%rd77, %rd1, %rd48;
	mov.b32 	%r49, 0;
	st.global.u32 	[%rd77], %r49;
$L__BB18_7:
	ret;

}
	// .globl	_Z10divNewTab2ILi10EEvPfS0_Pii
.visible .entry _Z10divNewTab2ILi10EEvPfS0_Pii(
	.param .u64 .ptr .align 1 _Z10divNewTab2ILi10EEvPfS0_Pii_param_0,
	.param .u64 .ptr .align 1 _Z10divNewTab2ILi10EEvPfS0_Pii_param_1,
	.param .u64 .ptr .align 1 _Z10divNewTab2ILi10EEvPfS0_Pii_param_2,
	.param .u32 _Z10divNewTab2ILi10EEvPfS0_Pii_param_3
)
{
	.reg .pred 	%p<5>;
	.reg .b32 	%r<13>;
	.reg .b32 	%f<4>;
	.reg .b64 	%rd<12>;

	ld.param.u64 	%rd1, [_Z10divNewTab2ILi10EEvPfS0_Pii_param_0];
	ld.param.u64 	%rd2, [_Z10divNewTab2ILi10EEvPfS0_Pii_param_1];
	ld.param.u64 	%rd3, [_Z10divNewTab2ILi10EEvPfS0_Pii_param_2];
	ld.param.u32 	%r4, [_Z10divNewTab2ILi10EEvPfS0_Pii_param_3];
	mov.u32 	%r5, %tid.x;
	mov.u32 	%r6, %ctaid.x;
	mov.u32 	%r7, %ntid.x;
	mad.lo.s32 	%r1, %r6, %r7, %r5;
	mov.u32 	%r8, %tid.y;
	mov.u32 	%r9, %ctaid.y;
	mov.u32 	%r10, %ntid.y;
	mad.lo.s32 	%r11, %r9, %r10, %r8;
	setp.ge.u32 	%p1, %r1, %r4;
	setp.gt.u32 	%p2, %r11, 9;
	or.pred  	%p3, %p1, %p2;
	@%p3 bra 	$L__BB19_3;
	cvta.to.global.u64 	%rd4, %rd3;
	mul.wide.u32 	%rd5, %r1, 4;
	add.s64 	%rd6, %rd4, %rd5;
	ld.global.u32 	%r3, [%rd6];
	setp.eq.s32 	%p4, %r3, 0;
	@%p4 bra 	$L__BB19_3;
	mad.lo.s32 	%r12, %r4, %r11, %r1;
	cvta.to.global.u64 	%rd7, %rd2;
	mul.wide.u32 	%rd8, %r12, 4;
	add.s64 	%rd9, %rd7, %rd8;
	ld.global.f32 	%f1, [%rd9];
	cvt.rn.f32.s32 	%f2, %r3;
	div.rn.f32 	%f3, %f1, %f2;
	cvta.to.global.u64 	%rd10, %rd1;
	add.s64 	%rd11, %rd10, %rd8;
	st.global.f32 	[%rd11], %f3;
$L__BB19_3:
	ret;

}
	// .globl	_Z22calculateBestDistance2ILi10EEvPfS0_S0_PiS1_S1_ii
.visible .entry _Z22calculateBestDistance2ILi10EEvPfS0_S0_PiS1_S1_ii(
	.param .u64 .ptr .align 1 _Z22calculateBestDistance2ILi10EEvPfS0_S0_PiS1_S1_ii_param_0,
	.param .u64 .ptr .align 1 _Z22calculateBestDistance2ILi10EEvPfS0_S0_PiS1_S1_ii_param_1,
	.param .u64 .ptr .align 1 _Z22calculateBestDistance2ILi10EEvPfS0_S0_PiS1_S1_ii_param_2,
	.param .u64 .ptr .align 1 _Z22calculateBestDistance2ILi10EEvPfS0_S0_PiS1_S1_ii_param_3,
	.param .u64 .ptr .align 1 _Z22calculateBestDistance2ILi10EEvPfS0_S0_PiS1_S1_ii_param_4,
	.param .u64 .ptr .align 1 _Z22calculateBestDistance2ILi10EEvPfS0_S0_PiS1_S1_ii_param_5,
	.param .u32 _Z22calculateBestDistance2ILi10EEvPfS0_S0_PiS1_S1_ii_param_6,
	.param .u32 _Z22calculateBestDistance2ILi10EEvPfS0_S0_PiS1_S1_ii_param_7
)
{
	.reg .pred 	%p<6>;
	.reg .b32 	%r<65>;
	.reg .b32 	%f<85>;
	.reg .b64 	%rd<96>;

	ld.param.u32 	%r32, [_Z22calculateBestDistance2ILi10EEvPfS0_S0_PiS1_S1_ii_param_6];
	ld.param.u32 	%r33, [_Z22calculateBestDistance2ILi10EEvPfS0_S0_PiS1_S1_ii_param_7];
	mov.u32 	%r34, %tid.x;
	mov.u32 	%r35, %ctaid.x;
	mov.u32 	%r36, %ntid.x;
	mad.lo.s32 	%r1, %r35, %r36, %r34;
	setp.ge.u32 	%p1, %r1, %r32;
	@%p1 bra 	$L__BB20_7;
	ld.param.u64 	%rd87, [_Z22calculateBestDistance2ILi10EEvPfS0_S0_PiS1_S1_ii_param_0];
	cvta.to.global.u64 	%rd21, %rd87;
	setp.lt.s32 	%p2, %r33, 1;
	add.s32 	%r38, %r32, %r1;
	mul.wide.u32 	%rd22, %r38, 4;
	add.s64 	%rd1, %rd21, %rd22;
	add.s32 	%r39, %r38, %r32;
	mul.wide.u32 	%rd23, %r39, 4;
	add.s64 	%rd2, %rd21, %rd23;
	add.s32 	%r40, %r39, %r32;
	mul.wide.u32 	%rd24, %r40, 4;
	add.s64 	%rd3, %rd21, %rd24;
	add.s32 	%r41, %r40, %r32;
	mul.wide.u32 	%rd25, %r41, 4;
	add.s64 	%rd4, %rd21, %rd25;
	add.s32 	%r42, %r41, %r32;
	mul.wide.u32 	%rd26, %r42, 4;
	add.s64 	%rd5, %rd21, %rd26;
	add.s32 	%r43, %r42, %r32;
	mul.wide.u32 	%rd27, %r43, 4;
	add.s64 	%rd6, %rd21, %rd27;
	add.s32 	%r44, %r43, %r32;
	mul.wide.u32 	%rd28, %r44, 4;
	add.s64 	%rd7, %rd21, %rd28;
	add.s32 	%r45, %r44, %r32;
	mul.wide.u32 	%rd29, %r45, 4;
	add.s64 	%rd8, %rd21, %rd29;
	add.s32 	%r46, %r45, %r32;
	mul.wide.u32 	%rd30, %r46, 4;
	add.s64 	%rd9, %rd21, %rd30;
	mov.b32 	%r64, -1;
	@%p2 bra 	$L__BB20_4;
	ld.param.u64 	%rd90, [_Z22calculateBestDistance2ILi10EEvPfS0_S0_PiS1_S1_ii_param_1];
	ld.param.u64 	%rd88, [_Z22calculateBestDistance2ILi10EEvPfS0_S0_PiS1_S1_ii_param_0];
	cvta.to.global.u64 	%rd10, %rd90;
	cvta.to.global.u64 	%rd31, %rd88;
	mul.wide.u32 	%rd32, %r1, 4;
	add.s64 	%rd33, %rd31, %rd32;
	ld.global.f32 	%f1, [%rd33];
	ld.global.f32 	%f2, [%rd1];
	ld.global.f32 	%f3, [%rd2];
	ld.global.f32 	%f4, [%rd3];
	ld.global.f32 	%f5, [%rd4];
	ld.global.f32 	%f6, [%rd5];
	ld.global.f32 	%f7, [%rd6];
	ld.global.f32 	%f8, [%rd7];
	ld.global.f32 	%f9, [%rd8];
	ld.global.f32 	%f10, [%rd9];
	mul.lo.s32 	%r61, %r33, 3;
	shl.b32 	%r60, %r33, 2;
	mul.lo.s32 	%r59, %r33, 5;
	mul.lo.s32 	%r58, %r33, 6;
	mul.lo.s32 	%r57, %r33, 7;
	shl.b32 	%r56, %r33, 3;
	mul.lo.s32 	%r55, %r33, 9;
	neg.s32 	%r54, %r33;
	mov.f32 	%f84, 0f7F7FFFFF;
	mov.b32 	%r64, -1;
	mov.b32 	%r62, 0;
	mov.u64 	%rd95, %rd10;
$L__BB20_3:
	ld.global.f32 	%f14, [%rd95];
	sub.f32 	%f15, %f1, %f14;
	fma.rn.f32 	%f16, %f15, %f15, 0f00000000;
	mul.wide.u32 	%rd34, %r33, 4;
	add.s64 	%rd35, %rd95, %rd34;
	ld.global.f32 	%f17, [%rd35];
	sub.f32 	%f18, %f2, %f17;
	fma.rn.f32 	%f19, %f18, %f18, %f16;
	shl.b32 	%r49, %r33, 1;
	mul.wide.u32 	%rd36, %r49, 4;
	add.s64 	%rd37, %rd95, %rd36;
	ld.global.f32 	%f20, [%rd37];
	sub.f32 	%f21, %f3, %f20;
	fma.rn.f32 	%f22, %f21, %f21, %f19;
	mul.wide.u32 	%rd38, %r61, 4;
	add.s64 	%rd39, %rd10, %rd38;
	ld.global.f32 	%f23, [%rd39];
	sub.f32 	%f24, %f4, %f23;
	fma.rn.f32 	%f25, %f24, %f24, %f22;
	mul.wide.u32 	%rd40, %r60, 4;
	add.s64 	%rd41, %rd10, %rd40;
	ld.global.f32 	%f26, [%rd41];
	sub.f32 	%f27, %f5, %f26;
	fma.rn.f32 	%f28, %f27, %f27, %f25;
	mul.wide.u32 	%rd42, %r59, 4;
	add.s64 	%rd43, %rd10, %rd42;
	ld.global.f32 	%f29, [%rd43];
	sub.f32 	%f30, %f6, %f29;
	fma.rn.f32 	%f31, %f30, %f30, %f28;
	mul.wide.u32 	%rd44, %r58, 4;
	add.s64 	%rd45, %rd10, %rd44;
	ld.global.f32 	%f32, [%rd45];
	sub.f32 	%f33, %f7, %f32;
	fma.rn.f32 	%f34, %f33, %f33, %f31;
	mul.wide.u32 	%rd46, %r57, 4;
	add.s64 	%rd47, %rd10, %rd46;
	ld.global.f32 	%f35, [%rd47];
	sub.f32 	%f36, %f8, %f35;
	fma.rn.f32 	%f37, %f36, %f36, %f34;
	mul.wide.u32 	%rd48, %r56, 4;
	add.s64 	%rd49, %rd10, %rd48;
	ld.global.f32 	%f38, [%rd49];
	sub.f32 	%f39, %f9, %f38;
	fma.rn.f32 	%f40, %f39, %f39, %f37;
	mul.wide.u32 	%rd50, %r55, 4;
	add.s64 	%rd51, %rd10, %rd50;
	ld.global.f32 	%f41, [%rd51];
	sub.f32 	%f42, %f10, %f41;
	fma.rn.f32 	%f43, %f42, %f42, %f40;
	setp.lt.f32 	%p3, %f43, %f84;
	selp.f32 	%f84, %f43, %f84, %p3;
	selp.b32 	%r64, %r62, %r64, %p3;
	add.s32 	%r62, %r62, 1;
	add.s64 	%rd95, %rd95, 4;
	add.s32 	%r61, %r61, 1;
	add.s32 	%r60, %r60, 1;
	add.s32 	%r59, %r59, 1;
	add.s32 	%r58, %r58, 1;
	add.s32 	%r57, %r57, 1;
	add.s32 	%r56, %r56, 1;
	add.s32 	%r55, %r55, 1;
	add.s32 	%r54, %r54, 1;
	setp.ne.s32 	%p4, %r54, 0;
	@%p4 bra 	$L__BB20_3;
$L__BB20_4:
	ld.param.u64 	%rd94, [_Z22calculateBestDistance2ILi10EEvPfS0_S0_PiS1_S1_ii_param_5];
	ld.param.u64 	%rd92, [_Z22calculateBestDistance2ILi10EEvPfS0_S0_PiS1_S1_ii_param_3];
	cvta.to.global.u64 	%rd13, %rd94;
	cvta.to.global.u64 	%rd52, %rd92;
	mul.wide.u32 	%rd53, %r1, 4;
	add.s64 	%rd14, %rd52, %rd53;
	ld.global.u32 	%r31, [%rd14];
	setp.eq.s32 	%p5, %r31, %r64;
	@%p5 bra 	$L__BB20_6;
	ld.param.u64 	%rd93, [_Z22calculateBestDistance2ILi10EEvPfS0_S0_PiS1_S1_ii_param_4];
	ld.param.u64 	%rd91, [_Z22calculateBestDistance2ILi10EEvPfS0_S0_PiS1_S1_ii_param_2];
	ld.param.u64 	%rd89, [_Z22calculateBestDistance2ILi10EEvPfS0_S0_PiS1_S1_ii_param_0];
	cvta.to.global.u64 	%rd54, %rd91;
	cvta.to.global.u64 	%rd55, %rd93;
	st.global.u32 	[%rd14], %r64;
	add.s64 	%rd57, %rd13, %rd53;
	mov.b32 	%r50, 1;
	st.global.u32 	[%rd57], %r50;
	mul.wide.s32 	%rd58, %r64, 4;
	add.s64 	%rd59, %rd55, %rd58;
	atom.global.add.u32 	%r51, [%rd59], 1;
	mul.wide.s32 	%rd60, %r31, 4;
	add.s64 	%rd61, %rd55, %rd60;
	atom.global.add.u32 	%r52, [%rd61], -1;
	cvta.to.global.u64 	%rd62, %rd89;
	add.s64 	%rd63, %rd62, %rd53;
	ld.global.f32 	%f44, [%rd63];
	add.s64 	%rd64, %rd54, %rd58;
	atom.global.add.f32 	%f45, [%rd64], %f44;
	add.s64 	%rd65, %rd54, %rd60;
	neg.f32 	%f46, %f44;
	atom.global.add.f32 	%f47, [%rd65], %f46;
	ld.global.f32 	%f48, [%rd1];
	mul.wide.s32 	%rd66, %r33, 4;
	add.s64 	%rd67, %rd64, %rd66;
	atom.global.add.f32 	%f49, [%rd67], %f48;
	add.s64 	%rd68, %rd65, %rd66;
	neg.f32 	%f50, %f48;
	atom.global.add.f32 	%f51, [%rd68], %f50;
	ld.global.f32 	%f52, [%rd2];
	add.s64 	%rd69, %rd67, %rd66;
	atom.global.add.f32 	%f53, [%rd69], %f52;
	add.s64 	%rd70, %rd68, %rd66;
	neg.f32 	%f54, %f52;
	atom.global.add.f32 	%f55, [%rd70], %f54;
	ld.global.f32 	%f56, [%rd3];
	add.s64 	%rd71, %rd69, %rd66;
	atom.global.add.f32 	%f57, [%rd71], %f56;
	add.s64 	%rd72, %rd70, %rd66;
	neg.f32 	%f58, %f56;
	atom.global.add.f32 	%f59, [%rd72], %f58;
	ld.global.f32 	%f60, [%rd4];
	add.s64 	%rd73, %rd71, %rd66;
	atom.global.add.f32 	%f61, [%rd73], %f60;
	add.s64 	%rd74, %rd72, %rd66;
	neg.f32 	%f62, %f60;
	atom.global.add.f32 	%f63, [%rd74], %f62;
	ld.global.f32 	%f64, [%rd5];
	add.s64 	%rd75, %rd73, %rd66;
	atom.global.add.f32 	%f65, [%rd75], %f64;
	add.s64 	%rd76, %rd74, %rd66;
	neg.f32 	%f66, %f64;
	atom.global.add.f32 	%f67, [%rd76], %f66;
	ld.global.f32 	%f68, [%rd6];
	add.s64 	%rd77, %rd75, %rd66;
	atom.global.add.f32 	%f69, [%rd77], %f68;
	add.s64 	%rd78, %rd76, %rd66;
	neg.f32 	%f70, %f68;
	atom.global.add.f32 	%f71, [%rd78], %f70;
	ld.global.f32 	%f72, [%rd7];
	add.s64 	%rd79, %rd77, %rd66;
	atom.global.add.f32 	%f73, [%rd79], %f72;
	add.s64 	%rd80, %rd78, %rd66;
	neg.f32 	%f74, %f72;
	atom.global.add.f32 	%f75, [%rd80], %f74;
	ld.global.f32 	%f76, [%rd8];
	add.s64 	%rd81, %rd79, %rd66;
	atom.global.add.f32 	%f77, [%rd81], %f76;
	add.s64 	%rd82, %rd80, %rd66;
	neg.f32 	%f78, %f76;
	atom.global.add.f32 	%f79, [%rd82], %f78;
	ld.global.f32 	%f80, [%rd9];
	add.s64 	%rd83, %rd81, %rd66;
	atom.global.add.f32 	%f81, [%rd83], %f80;
	add.s64 	%rd84, %rd82, %rd66;
	neg.f32 	%f82, %f80;
	atom.global.add.f32 	%f83, [%rd84], %f82;
	bra.uni 	$L__BB20_7;
$L__BB20_6:
	add.s64 	%rd86, %rd13, %rd53;
	mov.b32 	%r53, 0;
	st.global.u32 	[%rd86], %r53;
$L__BB20_7:
	ret;

}
	// .globl	_Z10divNewTab2ILi11EEvPfS0_Pii
.visible .entry _Z10divNewTab2ILi11EEvPfS0_Pii(
	.param .u64 .ptr .align 1 _Z10divNewTab2ILi11EEvPfS0_Pii_param_0,
	.param .u64 .ptr .align 1 _Z10divNewTab2ILi11EEvPfS0_Pii_param_1,
	.param .u64 .ptr .align 1 _Z10divNewTab2ILi11EEvPfS0_Pii_param_2,
	.param .u32 _Z10divNewTab2ILi11EEvPfS0_Pii_param_3
)
{
	.reg .pred 	%p<5>;
	.reg .b32 	%r<13>;
	.reg .b32 	%f<4>;
	.reg .b64 	%rd<12>;

	ld.param.u64 	%rd1, [_Z10divNewTab2ILi11EEvPfS0_Pii_param_0];
	ld.param.u64 	%rd2, [_Z10divNewTab2ILi11EEvPfS0_Pii_param_1];
	ld.param.u64 	%rd3, [_Z10divNewTab2ILi11EEvPfS0_Pii_param_2];
	ld.param.u32 	%r4, [_Z10divNewTab2ILi11EEvPfS0_Pii_param_3];
	mov.u32 	%r5, %tid.x;
	mov.u32 	%r6, %ctaid.x;
	mov.u32 	%r7, %ntid.x;
	mad.lo.s32 	%r1, %r6, %r7, %r5;
	mov.u32 	%r8, %tid.y;
	mov.u32 	%r9, %ctaid.y;
	mov.u32 	%r10, %ntid.y;
	mad.lo.s32 	%r11, %r9, %r10, %r8;
	setp.ge.u32 	%p1, %r1, %r4;
	setp.gt.u32 	%p2, %r11, 10;
	or.pred  	%p3, %p1, %p2;
	@%p3 bra 	$L__BB21_3;
	cvta.to.global.u64 	%rd4, %rd3;
	mul.wide.u32 	%rd5, %r1, 4;
	add.s64 	%rd6, %rd4, %rd5;
	ld.global.u32 	%r3, [%rd6];
	setp.eq.s32 	%p4, %r3, 0;
	@%p4 bra 	$L__BB21_3;
	mad.lo.s32 	%r12, %r4, %r11, %r1;
	cvta.to.global.u64 	%rd7, %rd2;
	mul.wide.u32 	%rd8, %r12, 4;
	add.s64 	%rd9, %rd7, %rd8;
	ld.global.f32 	%f1, [%rd9];
	cvt.rn.f32.s32 	%f2, %r3;
	div.rn.f32 	%f3, %f1, %f2;
	cvta.to.global.u64 	%rd10, %rd1;
	add.s64 	%rd11, %rd10, %rd8;
	st.global.f32 	[%rd11], %f3;
$L__BB21_3:
	ret;

}
	// .globl	_Z22calculateBestDistance2ILi11EEvPfS0_S0_PiS1_S1_ii
.visible .entry _Z22calculateBestDistance2ILi11EEvPfS0_S0_PiS1_S1_ii(
	.param .u64 .ptr .align 1 _Z22calculateBestDistance2ILi11EEvPfS0_S0_PiS1_S1_ii_param_0,
	.param .u64 .ptr .align 1 _Z22calculateBestDistance2ILi11EEvPfS0_S0_PiS1_S1_ii_param_1,
	.param .u64 .ptr .align 1 _Z22calculateBestDistance2ILi11EEvPfS0_S0_PiS1_S1_ii_param_2,
	.param .u64 .ptr .align 1 _Z22calculateBestDistance2ILi11EEvPfS0_S0_PiS1_S1_ii_param_3,
	.param .u64 .ptr .align 1 _Z22calculateBestDistance2ILi11EEvPfS0_S0_PiS1_S1_ii_param_4,
	.param .u64 .ptr .align 1 _Z22calculateBestDistance2ILi11EEvPfS0_S0_PiS1_S1_ii_param_5,
	.param .u32 _Z22calculateBestDistance2ILi11EEvPfS0_S0_PiS1_S1_ii_param_6,
	.param .u32 _Z22calculateBestDistance2ILi11EEvPfS0_S0_PiS1_S1_ii_param_7
)
{
	.reg .pred 	%p<6>;
	.reg .b32 	%r<70>;
	.reg .b32 	%f<93>;
	.reg .b64 	%rd<92>;

	ld.param.u64 	%rd19, [_Z22calculateBestDistance2ILi11EEvPfS0_S0_PiS1_S1_ii_param_0];
	ld.param.u64 	%rd20, [_Z22calculateBestDistance2ILi11EEvPfS0_S0_PiS1_S1_ii_param_1];
	ld.param.u64 	%rd22, [_Z22calculateBestDistance2ILi11EEvPfS0_S0_PiS1_S1_ii_param_3];
	ld.param.u64 	%rd23, [_Z22calculateBestDistance2ILi11EEvPfS0_S0_PiS1_S1_ii_param_4];
	ld.param.u64 	%rd24, [_Z22calculateBestDistance2ILi11EEvPfS0_S0_PiS1_S1_ii_param_5];
	ld.param.u32 	%r35, [_Z22calculateBestDistance2ILi11EEvPfS0_S0_PiS1_S1_ii_param_6];
	ld.param.u32 	%r36, [_Z22calculateBestDistance2ILi11EEvPfS0_S0_PiS1_S1_ii_param_7];
	cvta.to.global.u64 	%rd1, %rd24;
	mov.u32 	%r37, %tid.x;
	mov.u32 	%r38, %ctaid.x;
	mov.u32 	%r39, %ntid.x;
	mad.lo.s32 	%r1, %r38, %r39, %r37;
	setp.ge.u32 	%p1, %r1, %r35;
	@%p1 bra 	$L__BB22_7;
	cvta.to.global.u64 	%rd25, %rd19;
	setp.lt.s32 	%p2, %r36, 1;
	mul.wide.u32 	%rd26, %r1, 4;
	add.s64 	%rd2, %rd25, %rd26;
	add.s32 	%r41, %r35, %r1;
	mul.wide.u32 	%rd27, %r41, 4;
	add.s64 	%rd3, %rd25, %rd27;
	add.s32 	%r42, %r41, %r35;
	mul.wide.u32 	%rd28, %r42, 4;
	add.s64 	%rd4, %rd25, %rd28;
	add.s32 	%r43, %r42, %r35;
	mul.wide.u32 	%rd29, %r43, 4;
	add.s64 	%rd5, %rd25, %rd29;
	add.s32 	%r44, %r43, %r35;
	mul.wide.u32 	%rd30, %r44, 4;
	add.s64 	%rd6, %rd25, %rd30;
	add.s32 	%r45, %r44, %r35;
	mul.wide.u32 	%rd31, %r45, 4;
	add.s64 	%rd7, %rd25, %rd31;
	add.s32 	%r46, %r45, %r35;
	mul.wide.u32 	%rd32, %r46, 4;
	add.s64 	%rd8, %rd25, %rd32;
	add.s32 	%r47, %r46, %r35;
	mul.wide.u32 	%rd33, %r47, 4;
	add.s64 	%rd9, %rd25, %rd33;
	add.s32 	%r48, %r47, %r35;
	mul.wide.u32 	%rd34, %r48, 4;
	add.s64 	%rd10, %rd25, %rd34;
	add.s32 	%r49, %r48, %r35;
	mul.wide.u32 	%rd35, %r49, 4;
	add.s64 	%rd11, %rd25, %rd35;
	add.s32 	%r50, %r49, %r35;
	mul.wide.u32 	%rd36, %r50, 4;
	add.s64 	%rd12, %rd25, %rd36;
	mov.b32 	%r69, -1;
	@%p2 bra 	$L__BB22_4;
	cvta.to.global.u64 	%rd13, %rd20;
	ld.global.f32 	%f1, [%rd2];
	ld.global.f32 	%f2, [%rd3];
	ld.global.f32 	%f3, [%rd4];
	ld.global.f32 	%f4, [%rd5];
	ld.global.f32 	%f5, [%rd6];
	ld.global.f32 	%f6, [%rd7];
	ld.global.f32 	%f7, [%rd8];
	ld.global.f32 	%f8, [%rd9];
	ld.global.f32 	%f9, [%rd10];
	ld.global.f32 	%f10, [%rd11];
	ld.global.f32 	%f11, [%rd12];
	shl.b32 	%r53, %r36, 1;
	mul.wide.u32 	%rd14, %r53, 4;
	mul.lo.s32 	%r66, %r36, 3;
	shl.b32 	%r65, %r36, 2;
	mul.lo.s32 	%r64, %r36, 5;
	mul.lo.s32 	%r63, %r36, 6;
	mul.lo.s32 	%r62, %r36, 7;
	shl.b32 	%r61, %r36, 3;
	mul.lo.s32 	%r60, %r36, 9;
	mul.lo.s32 	%r59, %r36, 10;
	mul.wide.u32 	%rd15, %r36, 4;
	neg.s32 	%r58, %r36;
	mov.f32 	%f92, 0f7F7FFFFF;
	mov.b32 	%r69, -1;
	mov.b32 	%r67, 0;
	mov.u64 	%rd91, %rd13;
$L__BB22_3:
	ld.global.f32 	%f15, [%rd91];
	sub.f32 	%f16, %f1, %f15;
	fma.rn.f32 	%f17, %f16, %f16, 0f00000000;
	add.s64 	%rd37, %rd91, %rd15;
	ld.global.f32 	%f18, [%rd37];
	sub.f32 	%f19, %f2, %f18;
	fma.rn.f32 	%f20, %f19, %f19, %f17;
	add.s64 	%rd38, %rd91, %rd14;
	ld.global.f32 	%f21, [%rd38];
	sub.f32 	%f22, %f3, %f21;
	fma.rn.f32 	%f23, %f22, %f22, %f20;
	mul.wide.u32 	%rd39, %r66, 4;
	add.s64 	%rd40, %rd13, %rd39;
	ld.global.f32 	%f24, [%rd40];
	sub.f32 	%f25, %f4, %f24;
	fma.rn.f32 	%f26, %f25, %f25, %f23;
	mul.wide.u32 	%rd41, %r65, 4;
	add.s64 	%rd42, %rd13, %rd41;
	ld.global.f32 	%f27, [%rd42];
	sub.f32 	%f28, %f5, %f27;
	fma.rn.f32 	%f29, %f28, %f28, %f26;
	mul.wide.u32 	%rd43, %r64, 4;
	add.s64 	%rd44, %rd13, %rd43;
	ld.global.f32 	%f30, [%rd44];
	sub.f32 	%f31, %f6, %f30;
	fma.rn.f32 	%f32, %f31, %f31, %f29;
	mul.wide.u32 	%rd45, %r63, 4;
	add.s64 	%rd46, %rd13, %rd45;
	ld.global.f32 	%f33, [%rd46];
	sub.f32 	%f34, %f7, %f33;
	fma.rn.f32 	%f35, %f34, %f34, %f32;
	mul.wide.u32 	%rd47, %r62, 4;
	add.s64 	%rd48, %rd13, %rd47;
	ld.global.f32 	%f36, [%rd48];
	sub.f32 	%f37, %f8, %f36;
	fma.rn.f32 	%f38, %f37, %f37, %f35;
	mul.wide.u32 	%rd49, %r61, 4;
	add.s64 	%rd50, %rd13, %rd49;
	ld.global.f32 	%f39, [%rd50];
	sub.f32 	%f40, %f9, %f39;
	fma.rn.f32 	%f41, %f40, %f40, %f38;
	mul.wide.u32 	%rd51, %r60, 4;
	add.s64 	%rd52, %rd13, %rd51;
	ld.global.f32 	%f42, [%rd52];
	sub.f32 	%f43, %f10, %f42;
	fma.rn.f32 	%f44, %f43, %f43, %f41;
	mul.wide.u32 	%rd53, %r59, 4;
	add.s64 	%rd54, %rd13, %rd53;
	ld.global.f32 	%f45, [%rd54];
	sub.f32 	%f46, %f11, %f45;
	fma.rn.f32 	%f47, %f46, %f46, %f44;
	setp.lt.f32 	%p3, %f47, %f92;
	selp.f32 	%f92, %f47, %f92, %p3;
	selp.b32 	%r69, %r67, %r69, %p3;
	add.s32 	%r67, %r67, 1;
	add.s64 	%rd91, %rd91, 4;
	add.s32 	%r66, %r66, 1;
	add.s32 	%r65, %r65, 1;
	add.s32 	%r64, %r64, 1;
	add.s32 	%r63, %r63, 1;
	add.s32 	%r62, %r62, 1;
	add.s32 	%r61, %r61, 1;
	add.s32 	%r60, %r60, 1;
	add.s32 	%r59, %r59, 1;
	add.s32 	%r58, %r58, 1;
	setp.ne.s32 	%p4, %r58, 0;
	@%p4 bra 	$L__BB22_3;
$L__BB22_4:
	cvta.to.global.u64 	%rd55, %rd22;
	mul.wide.u32 	%rd56, %r1, 4;
	add.s64 	%rd18, %rd55, %rd56;
	ld.global.u32 	%r34, [%rd18];
	setp.eq.s32 	%p5, %r34, %r69;
	@%p5 bra 	$L__BB22_6;
	ld.param.u64 	%rd90, [_Z22calculateBestDistance2ILi11EEvPfS0_S0_PiS1_S1_ii_param_2];
	cvta.to.global.u64 	%rd57, %rd90;
	cvta.to.global.u64 	%rd58, %rd23;
	st.global.u32 	[%rd18], %r69;
	add.s64 	%rd60, %rd1, %rd56;
	mov.b32 	%r54, 1;
	st.global.u32 	[%rd60], %r54;
	mul.wide.s32 	%rd61, %r69, 4;
	add.s64 	%rd62, %rd58, %rd61;
	atom.global.add.u32 	%r55, [%rd62], 1;
	mul.wide.s32 	%rd63, %r34, 4;
	add.s64 	%rd64, %rd58, %rd63;
	atom.global.add.u32 	%r56, [%rd64], -1;
	ld.global.f32 	%f48, [%rd2];
	add.s64 	%rd65, %rd57, %rd61;
	atom.global.add.f32 	%f49, [%rd65], %f48;
	add.s64 	%rd66, %rd57, %rd63;
	neg.f32 	%f50, %f48;
	atom.global.add.f32 	%f51, [%rd66], %f50;
	ld.global.f32 	%f52, [%rd3];
	mul.wide.s32 	%rd67, %r36, 4;
	add.s64 	%rd68, %rd65, %rd67;
	atom.global.add.f32 	%f53, [%rd68], %f52;
	add.s64 	%rd69, %rd66, %rd67;
	neg.f32 	%f54, %f52;
	atom.global.add.f32 	%f55, [%rd69], %f54;
	ld.global.f32 	%f56, [%rd4];
	add.s64 	%rd70, %rd68, %rd67;
	atom.global.add.f32 	%f57, [%rd70], %f56;
	add.s64 	%rd71, %rd69, %rd67;
	neg.f32 	%f58, %f56;
	atom.global.add.f32 	%f59, [%rd71], %f58;
	ld.global.f32 	%f60, [%rd5];
	add.s64 	%rd72, %rd70, %rd67;
	atom.global.add.f32 	%f61, [%rd72], %f60;
	add.s64 	%rd73, %rd71, %rd67;
	neg.f32 	%f62, %f60;
	atom.global.add.f32 	%f63, [%rd73], %f62;
	ld.global.f32 	%f64, [%rd6];
	add.s64 	%rd74, %rd72, %rd67;
	atom.global.add.f32 	%f65, [%rd74], %f64;
	add.s64 	%rd75, %rd73, %rd67;
	neg.f32 	%f66, %f64;
	atom.global.add.f32 	%f67, [%rd75], %f66;
	ld.global.f32 	%f68, [%rd7];
	add.s64 	%rd76, %rd74, %rd67;
	atom.global.add.f32 	%f69, [%rd76], %f68;
	add.s64 	%rd77, %rd75, %rd67;
	neg.f32 	%f70, %f68;
	atom.global.add.f32 	%f71, [%rd77], %f70;
	ld.global.f32 	%f72, [%rd8];
	add.s64 	%rd78, %rd76, %rd67;
	atom.global.add.f32 	%f73, [%rd78], %f72;
	add.s64 	%rd79, %rd77, %rd67;
	neg.f32 	%f74, %f72;
	atom.global.add.f32 	%f75, [%rd79], %f74;
	ld.global.f32 	%f76, [%rd9];
	add.s64 	%rd80, %rd78, %rd67;
	atom.global.add.f32 	%f77, [%rd80], %f76;
	add.s64 	%rd81, %rd79, %rd67;
	neg.f32 	%f78, %f76;
	atom.global.add.f32 	%f79, [%rd81], %f78;
	ld.global.f32 	%f80, [%rd10];
	add.s64 	%rd82, %rd80, %rd67;
	atom.global.add.f32 	%f81, [%rd82], %f80;
	add.s64 	%rd83, %rd81, %rd67;
	neg.f32 	%f82, %f80;
	atom.global.add.f32 	%f83, [%rd83], %f82;
	ld.global.f32 	%f84, [%rd11];
	add.s64 	%rd84, %rd82, %rd67;
	atom.global.add.f32 	%f85, [%rd84], %f84;
	add.s64 	%rd85, %rd83, %rd67;
	neg.f32 	%f86, %f84;
	atom.global.add.f32 	%f87, [%rd85], %f86;
	ld.global.f32 	%f88, [%rd12];
	add.s64 	%rd86, %rd84, %rd67;
	atom.global.add.f32 	%f89, [%rd86], %f88;
	add.s64 	%rd87, %rd85, %rd67;
	neg.f32 	%f90, %f88;
	atom.global.add.f32 	%f91, [%rd87], %f90;
	bra.uni 	$L__BB22_7;
$L__BB22_6:
	add.s64 	%rd89, %rd1, %rd56;
	mov.b32 	%r57, 0;
	st.global.u32 	[%rd89], %r57;
$L__BB22_7:
	ret;

}
	// .globl	_Z10divNewTab2ILi12EEvPfS0_Pii
.visible .entry _Z10divNewTab2ILi12EEvPfS0_Pii(
	.param .u64 .ptr .align 1 _Z10divNewTab2ILi12EEvPfS0_Pii_param_0,
	.param .u64 .ptr .align 1 _Z10divNewTab2ILi12EEvPfS0_Pii_param_1,
	.param .u64 .ptr .align 1 _Z10divNewTab2ILi12EEvPfS0_Pii_param_2,
	.param .u32 _Z10divNewTab2ILi12EEvPfS0_Pii_param_3
)
{
	.reg .pred 	%p<5>;
	.reg .b32 	%r<13>;
	.reg .b32 	%f<4>;
	.reg .b64 	%rd<12>;

	ld.param.u64 	%rd1, [_Z10divNewTab2ILi12EEvPfS0_Pii_param_0];
	ld.param.u64 	%rd2, [_Z10divNewTab2ILi12EEvPfS0_Pii_param_1];
	ld.param.u64 	%rd3, [_Z10divNewTab2ILi12EEvPfS0_Pii_param_2];
	ld.param.u32 	%r4, [_Z10divNewTab2ILi12EEvPfS0_Pii_param_3];
	mov.u32 	%r5, %tid.x;
	mov.u32 	%r6, %ctaid.x;
	mov.u32 	%r7, %ntid.x;
	mad.lo.s32 	%r1, %r6, %r7, %r5;
	mov.u32 	%r8, %tid.y;
	mov.u32 	%r9, %ctaid.y;
	mov.u32 	%r10, %ntid.y;
	mad.lo.s32 	%r11, %r9, %r10, %r8;
	setp.ge.u32 	%p1, %r1, %r4;
	setp.gt.u32 	%p2, %r11, 11;
	or.pred  	%p3, %p1, %p2;
	@%p3 bra 	$L__BB23_3;
	cvta.to.global.u64 	%rd4, %rd3;
	mul.wide.u32 	%rd5, %r1, 4;
	add.s64 	%rd6, %rd4, %rd5;
	ld.global.u32 	%r3, [%rd6];
	setp.eq.s32 	%p4, %r3, 0;
	@%p4 bra 	$L__BB23_3;
	mad.lo.s32 	%r12, %r4, %r11, %r1;
	cvta.to.global.u64 	%rd7, %rd2;
	mul.wide.u32 	%rd8, %r12, 4;
	add.s64 	%rd9, %rd7, %rd8;
	ld.global.f32 	%f1, [%rd9];
	cvt.rn.f32.s32 	%f2, %r3;
	div.rn.f32 	%f3, %f1, %f2;
	cvta.to.global.u64 	%rd10, %rd1;
	add.s64 	%rd11, %rd10, %rd8;
	st.global.f32 	[%rd11], %f3;
$L__BB23_3:
	ret;

}
	// .globl	_Z22calculateBestDistance2ILi12EEvPfS0_S0_PiS1_S1_ii
.visible .entry _Z22calculateBestDistance2ILi12EEvPfS0_S0_PiS1_S1_ii(
	.param .u64 .ptr .align 1 _Z22calculateBestDistance2ILi12EEvPfS0_S0_PiS1_S1_ii_param_0,
	.param .u64 .ptr .align 1 _Z22calculateBestDistance2ILi12EEvPfS0_S0_PiS1_S1_ii_param_1,
	.param .u64 .ptr .align 1 _Z22calculateBestDistance2ILi12EEvPfS0_S0_PiS1_S1_ii_param_2,
	.param .u64 .ptr .align 1 _Z22calculateBestDistance2ILi12EEvPfS0_S0_PiS1_S1_ii_param_3,
	.param .u64 .ptr .align 1 _Z22calculateBestDistance2ILi12EEvPfS0_S0_PiS1_S1_ii_param_4,
	.param .u64 .ptr .align 1 _Z22calculateBestDistance2ILi12EEvPfS0_S0_PiS1_S1_ii_param_5,
	.param .u32 _Z22calculateBestDistance2ILi12EEvPfS0_S0_PiS1_S1_ii_param_6,
	.param .u32 _Z22calculateBestDistance2ILi12EEvPfS0_S0_PiS1_S1_ii_param_7
)
{
	.reg .pred 	%p<6>;
	.reg .b32 	%r<75>;
	.reg .b32 	%f<101>;
	.reg .b64 	%rd<100>;

	ld.param.u64 	%rd20, [_Z22calculateBestDistance2ILi12EEvPfS0_S0_PiS1_S1_ii_param_0];
	ld.param.u64 	%rd21, [_Z22calculateBestDistance2ILi12EEvPfS0_S0_PiS1_S1_ii_param_1];
	ld.param.u64 	%rd25, [_Z22calculateBestDistance2ILi12EEvPfS0_S0_PiS1_S1_ii_param_5];
	ld.param.u32 	%r38, [_Z22calculateBestDistance2ILi12EEvPfS0_S0_PiS1_S1_ii_param_6];
	ld.param.u32 	%r39, [_Z22calculateBestDistance2ILi12EEvPfS0_S0_PiS1_S1_ii_param_7];
	cvta.to.global.u64 	%rd1, %rd25;
	mov.u32 	%r40, %tid.x;
	mov.u32 	%r41, %ctaid.x;
	mov.u32 	%r42, %ntid.x;
	mad.lo.s32 	%r1, %r41, %r42, %r40;
	setp.ge.u32 	%p1, %r1, %r38;
	@%p1 bra 	$L__BB24_7;
	cvta.to.global.u64 	%rd26, %rd20;
	setp.lt.s32 	%p2, %r39, 1;
	mul.wide.u32 	%rd27, %r1, 4;
	add.s64 	%rd2, %rd26, %rd27;
	add.s32 	%r44, %r38, %r1;
	mul.wide.u32 	%rd28, %r44, 4;
	add.s64 	%rd3, %rd26, %rd28;
	add.s32 	%r45, %r44, %r38;
	mul.wide.u32 	%rd29, %r45, 4;
	add.s64 	%rd4, %rd26, %rd29;
	add.s32 	%r46, %r45, %r38;
	mul.wide.u32 	%rd30, %r46, 4;
	add.s64 	%rd5, %rd26, %rd30;
	add.s32 	%r47, %r46, %r38;
	mul.wide.u32 	%rd31, %r47, 4;
	add.s64 	%rd6, %rd26, %rd31;
	add.s32 	%r48, %r47, %r38;
	mul.wide.u32 	%rd32, %r48, 4;
	add.s64 	%rd7, %rd26, %rd32;
	add.s32 	%r49, %r48, %r38;
	mul.wide.u32 	%rd33, %r49, 4;
	add.s64 	%rd8, %rd26, %rd33;
	add.s32 	%r50, %r49, %r38;
	mul.wide.u32 	%rd34, %r50, 4;
	add.s64 	%rd9, %rd26, %rd34;
	add.s32 	%r51, %r50, %r38;
	mul.wide.u32 	%rd35, %r51, 4;
	add.s64 	%rd10, %rd26, %rd35;
	add.s32 	%r52, %r51, %r38;
	mul.wide.u32 	%rd36, %r52, 4;
	add.s64 	%rd11, %rd26, %rd36;
	add.s32 	%r53, %r52, %r38;
	mul.wide.u32 	%rd37, %r53, 4;
	add.s64 	%rd12, %rd26, %rd37;
	add.s32 	%r54, %r53, %r38;
	mul.wide.u32 	%rd38, %r54, 4;
	add.s64 	%rd13, %rd26, %rd38;
	mov.b32 	%r74, -1;
	@%p2 bra 	$L__BB24_4;
	cvta.to.global.u64 	%rd14, %rd21;
	ld.global.f32 	%f1, [%rd2];
	ld.global.f32 	%f2, [%rd3];
	ld.global.f32 	%f3, [%rd4];
	ld.global.f32 	%f4, [%rd5];
	ld.global.f32 	%f5, [%rd6];
	ld.global.f32 	%f6, [%rd7];
	ld.global.f32 	%f7, [%rd8];
	ld.global.f32 	%f8, [%rd9];
	ld.global.f32 	%f9, [%rd10];
	ld.global.f32 	%f10, [%rd11];
	ld.global.f32 	%f11, [%rd12];
	ld.global.f32 	%f12, [%rd13];
	shl.b32 	%r57, %r39, 1;
	mul.wide.u32 	%rd15, %r57, 4;
	mul.lo.s32 	%r71, %r39, 3;
	shl.b32 	%r70, %r39, 2;
	mul.lo.s32 	%r69, %r39, 5;
	mul.lo.s32 	%r68, %r39, 6;
	mul.lo.s32 	%r67, %r39, 7;
	shl.b32 	%r66, %r39, 3;
	mul.lo.s32 	%r65, %r39, 9;
	mul.lo.s32 	%r64, %r39, 10;
	mul.lo.s32 	%r63, %r39, 11;
	mul.wide.u32 	%rd16, %r39, 4;
	neg.s32 	%r62, %r39;
	mov.f32 	%f100, 0f7F7FFFFF;
	mov.b32 	%r74, -1;
	mov.b32 	%r72, 0;
	mov.u64 	%rd99, %rd14;
$L__BB24_3:
	ld.global.f32 	%f16, [%rd99];
	sub.f32 	%f17, %f1, %f16;
	fma.rn.f32 	%f18, %f17, %f17, 0f00000000;
	add.s64 	%rd39, %rd99, %rd16;
	ld.global.f32 	%f19, [%rd39];
	sub.f32 	%f20, %f2, %f19;
	fma.rn.f32 	%f21, %f20, %f20, %f18;
	add.s64 	%rd40, %rd99, %rd15;
	ld.global.f32 	%f22, [%rd40];
	sub.f32 	%f23, %f3, %f22;
	fma.rn.f32 	%f24, %f23, %f23, %f21;
	mul.wide.u32 	%rd41, %r71, 4;
	add.s64 	%rd42, %rd14, %rd41;
	ld.global.f32 	%f25, [%rd42];
	sub.f32 	%f26, %f4, %f25;
	fma.rn.f32 	%f27, %f26, %f26, %f24;
	mul.wide.u32 	%rd43, %r70, 4;
	add.s64 	%rd44, %rd14, %rd43;
	ld.global.f32 	%f28, [%rd44];
	sub.f32 	%f29, %f5, %f28;
	fma.rn.f32 	%f30, %f29, %f29, %f27;
	mul.wide.u32 	%rd45, %r69, 4;
	add.s64 	%rd46, %rd14, %rd45;
	ld.global.f32 	%f31, [%rd46];
	sub.f32 	%f32, %f6, %f31;
	fma.rn.f32 	%f33, %f32, %f32, %f30;
	mul.wide.u32 	%rd47, %r68, 4;
	add.s64 	%rd48, %rd14, %rd47;
	ld.global.f32 	%f34, [%rd48];
	sub.f32 	%f35, %f7, %f34;
	fma.rn.f32 	%f36, %f35, %f35, %f33;
	mul.wide.u32 	%rd49, %r67, 4;
	add.s64 	%rd50, %rd14, %rd49;
	ld.global.f32 	%f37, [%rd50];
	sub.f32 	%f38, %f8, %f37;
	fma.rn.f32 	%f39, %f38, %f38, %f36;
	mul.wide.u32 	%rd51, %r66, 4;
	add.s64 	%rd52, %rd14, %rd51;
	ld.global.f32 	%f40, [%rd52];
	sub.f32 	%f41, %f9, %f40;
	fma.rn.f32 	%f42, %f41, %f41, %f39;
	mul.wide.u32 	%rd53, %r65, 4;
	add.s64 	%rd54, %rd14, %rd53;
	ld.global.f32 	%f43, [%rd54];
	sub.f32 	%f44, %f10, %f43;
	fma.rn.f32 	%f45, %f44, %f44, %f42;
	mul.wide.u32 	%rd55, %r64, 4;
	add.s64 	%rd56, %rd14, %rd55;
	ld.global.f32 	%f46, [%rd56];
	sub.f32 	%f47, %f11, %f46;
	fma.rn.f32 	%f48, %f47, %f47, %f45;
	mul.wide.u32 	%rd57, %r63, 4;
	add.s64 	%rd58, %rd14, %rd57;
	ld.global.f32 	%f49, [%rd58];
	sub.f32 	%f50, %f12, %f49;
	fma.rn.f32 	%f51, %f50, %f50, %f48;
	setp.lt.f32 	%p3, %f51, %f100;
	selp.f32 	%f100, %f51, %f100, %p3;
	selp.b32 	%r74, %r72, %r74, %p3;
	add.s32 	%r72, %r72, 1;
	add.s64 	%rd99, %rd99, 4;
	add.s32 	%r71, %r71, 1;
	add.s32 	%r70, %r70, 1;
	add.s32 	%r69, %r69, 1;
	add.s32 	%r68, %r68, 1;
	add.s32 	%r67, %r67, 1;
	add.s32 	%r66, %r66, 1;
	add.s32 	%r65, %r65, 1;
	add.s32 	%r64, %r64, 1;
	add.s32 	%r63, %r63, 1;
	add.s32 	%r62, %r62, 1;
	setp.ne.s32 	%p4, %r62, 0;
	@%p4 bra 	$L__BB24_3;
$L__BB24_4:
	ld.param.u64 	%rd97, [_Z22calculateBestDistance2ILi12EEvPfS0_S0_PiS1_S1_ii_param_3];
	cvta.to.global.u64 	%rd59, %rd97;
	mul.wide.u32 	%rd60, %r1, 4;
	add.s64 	%rd19, %rd59, %rd60;
	ld.global.u32 	%r37, [%rd19];
	setp.eq.s32 	%p5, %r37, %r74;
	@%p5 bra 	$L__BB24_6;
	ld.param.u64 	%rd98, [_Z22calculateBestDistance2ILi12EEvPfS0_S0_PiS1_S1_ii_param_4];
	ld.param.u64 	%rd96, [_Z22calculateBestDistance2ILi12EEvPfS0_S0_PiS1_S1_ii_param_2];
	cvta.to.global.u64 	%rd61, %rd96;
	cvta.to.global.u64 	%rd62, %rd98;
	st.global.u32 	[%rd19], %r74;
	add.s64 	%rd64, %rd1, %rd60;
	mov.b32 	%r58, 1;
	st.global.u32 	[%rd64], %r58;
	mul.wide.s32 	%rd65, %r74, 4;
	add.s64 	%rd66, %rd62, %rd65;
	atom.global.add.u32 	%r59, [%rd66], 1;
	mul.wide.s32 	%rd67, %r37, 4;
	add.s64 	%rd68, %rd62, %rd67;
	atom.global.add.u32 	%r60, [%rd68], -1;
	ld.global.f32 	%f52, [%rd2];
	add.s64 	%rd69, %rd61, %rd65;
	atom.global.add.f32 	%f53, [%rd69], %f52;
	add.s64 	%rd70, %rd61, %rd67;
	neg.f32 	%f54, %f52;
	atom.global.add.f32 	%f55, [%rd70], %f54;
	ld.global.f32 	%f56, [%rd3];
	mul.wide.s32 	%rd71, %r39, 4;
	add.s64 	%rd72, %rd69, %rd71;
	atom.global.add.f32 	%f57, [%rd72], %f56;
	add.s64 	%rd73, %rd70, %rd71;
	neg.f32 	%f58, %f56;
	atom.global.add.f32 	%f59, [%rd73], %f58;
	ld.global.f32 	%f60, [%rd4];
	add.s64 	%rd74, %rd72, %rd71;
	atom.global.add.f32 	%f61, [%rd74], %f60;
	add.s64 	%rd75, %rd73, %rd71;
	neg.f32 	%f62, %f60;
	atom.global.add.f32 	%f63, [%rd75], %f62;
	ld.global.f32 	%f64, [%rd5];
	add.s64 	%rd76, %rd74, %rd71;
	atom.global.add.f32 	%f65, [%rd76], %f64;
	add.s64 	%rd77, %rd75, %rd71;
	neg.f32 	%f66, %f64;
	atom.global.add.f32 	%f67, [%rd77], %f66;
	ld.global.f32 	%f68, [%rd6];
	add.s64 	%rd78, %rd76, %rd71;
	atom.global.add.f32 	%f69, [%rd78], %f68;
	add.s64 	%rd79, %rd77, %rd71;
	neg.f32 	%f70, %f68;
	atom.global.add.f32 	%f71, [%rd79], %f70;
	ld.global.f32 	%f72, [%rd7];
	add.s64 	%rd80, %rd78, %rd71;
	atom.global.add.f32 	%f73, [%rd80], %f72;
	add.s64 	%rd81, %rd79, %rd71;
	neg.f32 	%f74, %f72;
	atom.global.add.f32 	%f75, [%rd81], %f74;
	ld.global.f32 	%f76, [%rd8];
	add.s64 	%rd82, %rd80, %rd71;
	atom.global.add.f32 	%f77, [%rd82], %f76;
	add.s64 	%rd83, %rd81, %rd71;
	neg.f32 	%f78, %f76;
	atom.global.add.f32 	%f79, [%rd83], %f78;
	ld.global.f32 	%f80, [%rd9];
	add.s64 	%rd84, %rd82, %rd71;
	atom.global.add.f32 	%f81, [%rd84], %f80;
	add.s64 	%rd85, %rd83, %rd71;
	neg.f32 	%f82, %f80;
	atom.global.add.f32 	%f83, [%rd85], %f82;
	ld.global.f32 	%f84, [%rd10];
	add.s64 	%rd86, %rd84, %rd71;
	atom.global.add.f32 	%f85, [%rd86], %f84;
	add.s64 	%rd87, %rd85, %rd71;
	neg.f32 	%f86, %f84;
	atom.global.add.f32 	%f87, [%rd87], %f86;
	ld.global.f32 	%f88, [%rd11];
	add.s64 	%rd88, %rd86, %rd71;
	atom.global.add.f32 	%f89, [%rd88], %f88;
	add.s64 	%rd89, %rd87, %rd71;
	neg.f32 	%f90, %f88;
	atom.global.add.f32 	%f91, [%rd89], %f90;
	ld.global.f32 	%f92, [%rd12];
	add.s64 	%rd90, %rd88, %rd71;
	atom.global.add.f32 	%f93, [%rd90], %f92;
	add.s64 	%rd91, %rd89, %rd71;
	neg.f32 	%f94, %f92;
	atom.global.add.f32 	%f95, [%rd91], %f94;
	ld.global.f32 	%f96, [%rd13];
	add.s64 	%rd92, %rd90, %rd71;
	atom.global.add.f32 	%f97, [%rd92], %f96;
	add.s64 	%rd93, %rd91, %rd71;
	neg.f32 	%f98, %f96;
	atom.global.add.f32 	%f99, [%rd93], %f98;
	bra.uni 	$L__BB24_7;
$L__BB24_6:
	add.s64 	%rd95, %rd1, %rd60;
	mov.b32 	%r61, 0;
	st.global.u32 	[%rd95], %r61;
$L__BB24_7:
	ret;

}
	// .globl	_Z10divNewTab2ILi13EEvPfS0_Pii
.visible .entry _Z10divNewTab2ILi13EEvPfS0_Pii(
	.param .u64 .ptr .align 1 _Z10divNewTab2ILi13EEvPfS0_Pii_param_0,
	.param .u64 .ptr .align 1 _Z10divNewTab2ILi13EEvPfS0_Pii_param_1,
	.param .u64 .ptr .align 1 _Z10divNewTab2ILi13EEvPfS0_Pii_param_2,
	.param .u32 _Z10divNewTab2ILi13EEvPfS0_Pii_param_3
)
{
	.reg .pred 	%p<5>;
	.reg .b32 	%r<13>;
	.reg .b32 	%f<4>;
	.reg .b64 	%rd<12>;

	ld.param.u64 	%rd1, [_Z10divNewTab2ILi13EEvPfS0_Pii_param_0];
	ld.param.u64 	%rd2, [_Z10divNewTab2ILi13EEvPfS0_Pii_param_1];
	ld.param.u64 	%rd3, [_Z10divNewTab2ILi13EEvPfS0_Pii_param_2];
	ld.param.u32 	%r4, [_Z10divNewTab2ILi13EEvPfS0_Pii_param_3];
	mov.u32 	%r5, %tid.x;
	mov.u32 	%r6, %ctaid.x;
	mov.u32 	%r7, %ntid.x;
	mad.lo.s32 	%r1, %r6, %r7, %r5;
	mov.u32 	%r8, %tid.y;
	mov.u32 	%r9, %ctaid.y;
	mov.u32 	%r10, %ntid.y;
	mad.lo.s32 	%r11, %r9, %r10, %r8;
	setp.ge.u32 	%p1, %r1, %r4;
	setp.gt.u32 	%p2, %r11, 12;
	or.pred  	%p3, %p1, %p2;
	@%p3 bra 	$L__BB25_3;
	cvta.to.global.u64 	%rd4, %rd3;
	mul.wide.u32 	%rd5, %r1, 4;
	add.s64 	%rd6, %rd4, %rd5;
	ld.global.u32 	%r3, [%rd6];
	setp.eq.s32 	%p4, %r3, 0;
	@%p4 bra 	$L__BB25_3;
	mad.lo.s32 	%r12, %r4, %r11, %r1;
	cvta.to.global.u64 	%rd7, %rd2;
	mul.wide.u32 	%rd8, %r12, 4;
	add.s64 	%rd9, %rd7, %rd8;
	ld.global.f32 	%f1, [%rd9];
	cvt.rn.f32.s32 	%f2, %r3;
	div.rn.f32 	%f3, %f1, %f2;
	cvta.to.global.u64 	%rd10, %rd1;
	add.s64 	%rd11, %rd10, %rd8;
	st.global.f32 	[%rd11], %f3;
$L__BB25_3:
	ret;

}
	// .globl	_Z22calculateBestDistance2ILi13EEvPfS0_S0_PiS1_S1_ii
.visible .entry _Z22calculateBestDistance2ILi13EEvPfS0_S0_PiS1_S1_ii(
	.param .u64 .ptr .align 1 _Z22calculateBestDistance2ILi13EEvPfS0_S0_PiS1_S1_ii_param_0,
	.param .u64 .ptr .align 1 _Z22calculateBestDistance2ILi13EEvPfS0_S0_PiS1_S1_ii_param_1,
	.param .u64 .ptr .align 1 _Z22calculateBestDistance2ILi13EEvPfS0_S0_PiS1_S1_ii_param_2,
	.param .u64 .ptr .align 1 _Z22calculateBestDistance2ILi13EEvPfS0_S0_PiS1_S1_ii_param_3,
	.param .u64 .ptr .align 1 _Z22calculateBestDistance2ILi13EEvPfS0_S0_PiS1_S1_ii_param_4,
	.param .u64 .ptr .align 1 _Z22calculateBestDistance2ILi13EEvPfS0_S0_PiS1_S1_ii_param_5,
	.param .u32 _Z22calculateBestDistance2ILi13EEvPfS0_S0_PiS1_S1_ii_param_6,
	.param .u32 _Z22calculateBestDistance2ILi13EEvPfS0_S0_PiS1_S1_ii_param_7
)
{
	.reg .pred 	%p<6>;
	.reg .b32 	%r<80>;
	.reg .b32 	%f<109>;
	.reg .b64 	%rd<107>;

	ld.param.u64 	%rd19, [_Z22calculateBestDistance2ILi13EEvPfS0_S0_PiS1_S1_ii_param_0];
	ld.param.u64 	%rd24, [_Z22calculateBestDistance2ILi13EEvPfS0_S0_PiS1_S1_ii_param_5];
	ld.param.u32 	%r41, [_Z22calculateBestDistance2ILi13EEvPfS0_S0_PiS1_S1_ii_param_6];
	ld.param.u32 	%r42, [_Z22calculateBestDistance2ILi13EEvPfS0_S0_PiS1_S1_ii_param_7];
	cvta.to.global.u64 	%rd1, %rd24;
	mov.u32 	%r43, %tid.x;
	mov.u32 	%r44, %ctaid.x;
	mov.u32 	%r45, %ntid.x;
	mad.lo.s32 	%r1, %r44, %r45, %r43;
	setp.ge.u32 	%p1, %r1, %r41;
	@%p1 bra 	$L__BB26_7;
	cvta.to.global.u64 	%rd25, %rd19;
	setp.lt.s32 	%p2, %r42, 1;
	mul.wide.u32 	%rd26, %r1, 4;
	add.s64 	%rd2, %rd25, %rd26;
	add.s32 	%r47, %r41, %r1;
	mul.wide.u32 	%rd27, %r47, 4;
	add.s64 	%rd3, %rd25, %rd27;
	add.s32 	%r48, %r47, %r41;
	mul.wide.u32 	%rd28, %r48, 4;
	add.s64 	%rd4, %rd25, %rd28;
	add.s32 	%r49, %r48, %r41;
	mul.wide.u32 	%rd29, %r49, 4;
	add.s64 	%rd5, %rd25, %rd29;
	add.s32 	%r50, %r49, %r41;
	mul.wide.u32 	%rd30, %r50, 4;
	add.s64 	%rd6, %rd25, %rd30;
	add.s32 	%r51, %r50, %r41;
	mul.wide.u32 	%rd31, %r51, 4;
	add.s64 	%rd7, %rd25, %rd31;
	add.s32 	%r52, %r51, %r41;
	mul.wide.u32 	%rd32, %r52, 4;
	add.s64 	%rd8, %rd25, %rd32;
	add.s32 	%r53, %r52, %r41;
	mul.wide.u32 	%rd33, %r53, 4;
	add.s64 	%rd9, %rd25, %rd33;
	add.s32 	%r54, %r53, %r41;
	mul.wide.u32 	%rd34, %r54, 4;
	add.s64 	%rd10, %rd25, %rd34;
	add.s32 	%r55, %r54, %r41;
	mul.wide.u32 	%rd35, %r55, 4;
	add.s64 	%rd11, %rd25, %rd35;
	add.s32 	%r56, %r55, %r41;
	mul.wide.u32 	%rd36, %r56, 4;
	add.s64 	%rd12, %rd25, %rd36;
	add.s32 	%r57, %r56, %r41;
	mul.wide.u32 	%rd37, %r57, 4;
	add.s64 	%rd13, %rd25, %rd37;
	add.s32 	%r58, %r57, %r41;
	mul.wide.u32 	%rd38, %r58, 4;
	add.s64 	%rd14, %rd25, %rd38;
	mov.b32 	%r79, -1;
	@%p2 bra 	$L__BB26_4;
	ld.param.u64 	%rd102, [_Z22calculateBestDistance2ILi13EEvPfS0_S0_PiS1_S1_ii_param_1];
	cvta.to.global.u64 	%rd15, %rd102;
	ld.global.f32 	%f1, [%rd2];
	ld.global.f32 	%f2, [%rd3];
	ld.global.f32 	%f3, [%rd4];
	ld.global.f32 	%f4, [%rd5];
	ld.global.f32 	%f5, [%rd6];
	ld.global.f32 	%f6, [%rd7];
	ld.global.f32 	%f7, [%rd8];
	ld.global.f32 	%f8, [%rd9];
	ld.global.f32 	%f9, [%rd10];
	ld.global.f32 	%f10, [%rd11];
	ld.global.f32 	%f11, [%rd12];
	ld.global.f32 	%f12, [%rd13];
	ld.global.f32 	%f13, [%rd14];
	mul.lo.s32 	%r76, %r42, 3;
	shl.b32 	%r75, %r42, 2;
	mul.lo.s32 	%r74, %r42, 5;
	mul.lo.s32 	%r73, %r42, 6;
	mul.lo.s32 	%r72, %r42, 7;
	shl.b32 	%r71, %r42, 3;
	mul.lo.s32 	%r70, %r42, 9;
	mul.lo.s32 	%r69, %r42, 10;
	mul.lo.s32 	%r68, %r42, 11;
	mul.lo.s32 	%r67, %r42, 12;
	neg.s32 	%r66, %r42;
	mov.f32 	%f108, 0f7F7FFFFF;
	mov.b32 	%r79, -1;
	mov.b32 	%r77, 0;
	mov.u64 	%rd106, %rd15;
$L__BB26_3:
	ld.global.f32 	%f17, [%rd106];
	sub.f32 	%f18, %f1, %f17;
	fma.rn.f32 	%f19, %f18, %f18, 0f00000000;
	mul.wide.u32 	%rd39, %r42, 4;
	add.s64 	%rd40, %rd106, %rd39;
	ld.global.f32 	%f20, [%rd40];
	sub.f32 	%f21, %f2, %f20;
	fma.rn.f32 	%f22, %f21, %f21, %f19;
	shl.b32 	%r61, %r42, 1;
	mul.wide.u32 	%rd41, %r61, 4;
	add.s64 	%rd42, %rd106, %rd41;
	ld.global.f32 	%f23, [%rd42];
	sub.f32 	%f24, %f3, %f23;
	fma.rn.f32 	%f25, %f24, %f24, %f22;
	mul.wide.u32 	%rd43, %r76, 4;
	add.s64 	%rd44, %rd15, %rd43;
	ld.global.f32 	%f26, [%rd44];
	sub.f32 	%f27, %f4, %f26;
	fma.rn.f32 	%f28, %f27, %f27, %f25;
	mul.wide.u32 	%rd45, %r75, 4;
	add.s64 	%rd46, %rd15, %rd45;
	ld.global.f32 	%f29, [%rd46];
	sub.f32 	%f30, %f5, %f29;
	fma.rn.f32 	%f31, %f30, %f30, %f28;
	mul.wide.u32 	%rd47, %r74, 4;
	add.s64 	%rd48, %rd15, %rd47;
	ld.global.f32 	%f32, [%rd48];
	sub.f32 	%f33, %f6, %f32;
	fma.rn.f32 	%f34, %f33, %f33, %f31;
	mul.wide.u32 	%rd49, %r73, 4;
	add.s64 	%rd50, %rd15, %rd49;
	ld.global.f32 	%f35, [%rd50];
	sub.f32 	%f36, %f7, %f35;
	fma.rn.f32 	%f37, %f36, %f36, %f34;
	mul.wide.u32 	%rd51, %r72, 4;
	add.s64 	%rd52, %rd15, %rd51;
	ld.global.f32 	%f38, [%rd52];
	sub.f32 	%f39, %f8, %f38;
	fma.rn.f32 	%f40, %f39, %f39, %f37;
	mul.wide.u32 	%rd53, %r71, 4;
	add.s64 	%rd54, %rd15, %rd53;
	ld.global.f32 	%f41, [%rd54];
	sub.f32 	%f42, %f9, %f41;
	fma.rn.f32 	%f43, %f42, %f42, %f40;
	mul.wide.u32 	%rd55, %r70, 4;
	add.s64 	%rd56, %rd15, %rd55;
	ld.global.f32 	%f44, [%rd56];
	sub.f32 	%f45, %f10, %f44;
	fma.rn.f32 	%f46, %f45, %f45, %f43;
	mul.wide.u32 	%rd57, %r69, 4;
	add.s64 	%rd58, %rd15, %rd57;
	ld.global.f32 	%f47, [%rd58];
	sub.f32 	%f48, %f11, %f47;
	fma.rn.f32 	%f49, %f48, %f48, %f46;
	mul.wide.u32 	%rd59, %r68, 4;
	add.s64 	%rd60, %rd15, %rd59;
	ld.global.f32 	%f50, [%rd60];
	sub.f32 	%f51, %f12, %f50;
	fma.rn.f32 	%f52, %f51, %f51, %f49;
	mul.wide.u32 	%rd61, %r67, 4;
	add.s64 	%rd62, %rd15, %rd61;
	ld.global.f32 	%f53, [%rd62];
	sub.f32 	%f54, %f13, %f53;
	fma.rn.f32 	%f55, %f54, %f54, %f52;
	setp.lt.f32 	%p3, %f55, %f108;
	selp.f32 	%f108, %f55, %f108, %p3;
	selp.b32 	%r79, %r77, %r79, %p3;
	add.s32 	%r77, %r77, 1;
	add.s64 	%rd106, %rd106, 4;
	add.s32 	%r76, %r76, 1;
	add.s32 	%r75, %r75, 1;
	add.s32 	%r74, %r74, 1;
	add.s32 	%r73, %r73, 1;
	add.s32 	%r72, %r72, 1;
	add.s32 	%r71, %r71, 1;
	add.s32 	%r70, %r70, 1;
	add.s32 	%r69, %r69, 1;
	add.s32 	%r68, %r68, 1;
	add.s32 	%r67, %r67, 1;
	add.s32 	%r66, %r66, 1;
	setp.ne.s32 	%p4, %r66, 0;
	@%p4 bra 	$L__BB26_3;
$L__BB26_4:
	ld.param.u64 	%rd104, [_Z22calculateBestDistance2ILi13EEvPfS0_S0_PiS1_S1_ii_param_3];
	cvta.to.global.u64 	%rd63, %rd104;
	mul.wide.u32 	%rd64, %r1, 4;
	add.s64 	%rd18, %rd63, %rd64;
	ld.global.u32 	%r40, [%rd18];
	setp.eq.s32 	%p5, %r40, %r79;
	@%p5 bra 	$L__BB26_6;
	ld.param.u64 	%rd105, [_Z22calculateBestDistance2ILi13EEvPfS0_S0_PiS1_S1_ii_param_4];
	ld.param.u64 	%rd103, [_Z22calculateBestDistance2ILi13EEvPfS0_S0_PiS1_S1_ii_param_2];
	cvta.to.global.u64 	%rd65, %rd103;
	cvta.to.global.u64 	%rd66, %rd105;
	st.global.u32 	[%rd18], %r79;
	add.s64 	%rd68, %rd1, %rd64;
	mov.b32 	%r62, 1;
	st.global.u32 	[%rd68], %r62;
	mul.wide.s32 	%rd69, %r79, 4;
	add.s64 	%rd70, %rd66, %rd69;
	atom.global.add.u32 	%r63, [%rd70], 1;
	mul.wide.s32 	%rd71, %r40, 4;
	add.s64 	%rd72, %rd66, %rd71;
	atom.global.add.u32 	%r64, [%rd72], -1;
	ld.global.f32 	%f56, [%rd2];
	add.s64 	%rd73, %rd65, %rd69;
	atom.global.add.f32 	%f57, [%rd73], %f56;
	add.s64 	%rd74, %rd65, %rd71;
	neg.f32 	%f58, %f56;
	atom.global.add.f32 	%f59, [%rd74], %f58;
	ld.global.f32 	%f60, [%rd3];
	mul.wide.s32 	%rd75, %r42, 4;
	add.s64 	%rd76, %rd73, %rd75;
	atom.global.add.f32 	%f61, [%rd76], %f60;
	add.s64 	%rd77, %rd74, %rd75;
	neg.f32 	%f62, %f60;
	atom.global.add.f32 	%f63, [%rd77], %f62;
	ld.global.f32 	%f64, [%rd4];
	add.s64 	%rd78, %rd76, %rd75;
	atom.global.add.f32 	%f65, [%rd78], %f64;
	add.s64 	%rd79, %rd77, %rd75;
	neg.f32 	%f66, %f64;
	atom.global.add.f32 	%f67, [%rd79], %f66;
	ld.global.f32 	%f68, [%rd5];
	add.s64 	%rd80, %rd78, %rd75;
	atom.global.add.f32 	%f69, [%rd80], %f68;
	add.s64 	%rd81, %rd79, %rd75;
	neg.f32 	%f70, %f68;
	atom.global.add.f32 	%f71, [%rd81], %f70;
	ld.global.f32 	%f72, [%rd6];
	add.s64 	%rd82, %rd80, %rd75;
	atom.global.add.f32 	%f73, [%rd82], %f72;
	add.s64 	%rd83, %rd81, %rd75;
	neg.f32 	%f74, %f72;
	atom.global.add.f32 	%f75, [%rd83], %f74;
	ld.global.f32 	%f76, [%rd7];
	add.s64 	%rd84, %rd82, %rd75;
	atom.global.add.f32 	%f77, [%rd84], %f76;
	add.s64 	%rd85, %rd83, %rd75;
	neg.f32 	%f78, %f76;
	atom.global.add.f32 	%f79, [%rd85], %f78;
	ld.global.f32 	%f80, [%rd8];
	add.s64 	%rd86, %rd84, %rd75;
	atom.global.add.f32 	%f81, [%rd86], %f80;
	add.s64 	%rd87, %rd85, %rd75;
	neg.f32 	%f82, %f80;
	atom.global.add.f32 	%f83, [%rd87], %f82;
	ld.global.f32 	%f84, [%rd9];
	add.s64 	%rd88, %rd86, %rd75;
	atom.global.add.f32 	%f85, [%rd88], %f84;
	add.s64 	%rd89, %rd87, %rd75;
	neg.f32 	%f86, %f84;
	atom.global.add.f32 	%f87, [%rd89], %f86;
	ld.global.f32 	%f88, [%rd10];
	add.s64 	%rd90, %rd88, %rd75;
	atom.global.add.f32 	%f89, [%rd90], %f88;
	add.s64 	%rd91, %rd89, %rd75;
	neg.f32 	%f90, %f88;
	atom.global.add.f32 	%f91, [%rd91], %f90;
	ld.global.f32 	%f92, [%rd11];
	add.s64 	%rd92, %rd90, %rd75;
	atom.global.add.f32 	%f93, [%rd92], %f92;
	add.s64 	%rd93, %rd91, %rd75;
	neg.f32 	%f94, %f92;
	atom.global.add.f32 	%f95, [%rd93], %f94;
	ld.global.f32 	%f96, [%rd12];
	add.s64 	%rd94, %rd92, %rd75;
	atom.global.add.f32 	%f97, [%rd94], %f96;
	add.s64 	%rd95, %rd93, %rd75;
	neg.f32 	%f98, %f96;
	atom.global.add.f32 	%f99, [%rd95], %f98;
	ld.global.f32 	%f100, [%rd13];
	add.s64 	%rd96, %rd94, %rd75;
	atom.global.add.f32 	%f101, [%rd96], %f100;
	add.s64 	%rd97, %rd95, %rd75;
	neg.f32 	%f102, %f100;
	atom.global.add.f32 	%f103, [%rd97], %f102;
	ld.global.f32 	%f104, [%rd14];
	add.s64 	%rd98, %rd96, %rd75;
	atom.global.add.f32 	%f105, [%rd98], %f104;
	add.s64 	%rd99, %rd97, %rd75;
	neg.f32 	%f106, %f104;
	atom.global.add.f32 	%f107, [%rd99], %f106;
	bra.uni 	$L__BB26_7;
$L__BB26_6:
	add.s64 	%rd101, %rd1, %rd64;
	mov.b32 	%r65, 0;
	st.global.u32 	[%rd101], %r65;
$L__BB26_7:
	ret;

}
	// .globl	_Z10divNewTab2ILi14EEvPfS0_Pii
.visible .entry _Z10divNewTab2ILi14EEvPfS0_Pii(
	.param .u64 .ptr .align 1 _Z10divNewTab2ILi14EEvPfS0_Pii_param_0,
	.param .u64 .ptr .align 1 _Z10divNewTab2ILi14EEvPfS0_Pii_param_1,
	.param .u64 .ptr .align 1 _Z10divNewTab2ILi14EEvPfS0_Pii_param_2,
	.param .u32 _Z10divNewTab2ILi14EEvPfS0_Pii_param_3
)
{
	.reg .pred 	%p<5>;
	.reg .b32 	%r<13>;
	.reg .b32 	%f<4>;
	.reg .b64 	%rd<12>;

	ld.param.u64 	%rd1, [_Z10divNewTab2ILi14EEvPfS0_Pii_param_0];
	ld.param.u64 	%rd2, [_Z10divNewTab2ILi14EEvPfS0_Pii_param_1];
	ld.param.u64 	%rd3, [_Z10divNewTab2ILi14EEvPfS0_Pii_param_2];
	ld.param.u32 	%r4, [_Z10divNewTab2ILi14EEvPfS0_Pii_param_3];
	mov.u32 	%r5, %tid.x;
	mov.u32 	%r6, %ctaid.x;
	mov.u32 	%r7, %ntid.x;
	mad.lo.s32 	%r1, %r6, %r7, %r5;
	mov.u32 	%r8, %tid.y;
	mov.u32 	%r9, %ctaid.y;
	mov.u32 	%r10, %ntid.y;
	mad.lo.s32 	%r11, %r9, %r10, %r8;
	setp.ge.u32 	%p1, %r1, %r4;
	setp.gt.u32 	%p2, %r11, 13;
	or.pred  	%p3, %p1, %p2;
	@%p3 bra 	$L__BB27_3;
	cvta.to.global.u64 	%rd4, %rd3;
	mul.wide.u32 	%rd5, %r1, 4;
	add.s64 	%rd6, %rd4, %rd5;
	ld.global.u32 	%r3, [%rd6];
	setp.eq.s32 	%p4, %r3, 0;
	@%p4 bra 	$L__BB27_3;
	mad.lo.s32 	%r12, %r4, %r11, %r1;
	cvta.to.global.u64 	%rd7, %rd2;
	mul.wide.u32 	%rd8, %r12, 4;
	add.s64 	%rd9, %rd7, %rd8;
	ld.global.f32 	%f1, [%rd9];
	cvt.rn.f32.s32 	%f2, %r3;
	div.rn.f32 	%f3, %f1, %f2;
	cvta.to.global.u64 	%rd10, %rd1;
	add.s64 	%rd11, %rd10, %rd8;
	st.global.f32 	[%rd11], %f3;
$L__BB27_3:
	ret;

}
	// .globl	_Z22calculateBestDistance2ILi14EEvPfS0_S0_PiS1_S1_ii
.visible .entry _Z22calculateBestDistance2ILi14EEvPfS0_S0_PiS1_S1_ii(
	.param .u64 .ptr .align 1 _Z22calculateBestDistance2ILi14EEvPfS0_S0_PiS1_S1_ii_param_0,
	.param .u64 .ptr .align 1 _Z22calculateBestDistance2ILi14EEvPfS0_S0_PiS1_S1_ii_param_1,
	.param .u64 .ptr .align 1 _Z22calculateBestDistance2ILi14EEvPfS0_S0_PiS1_S1_ii_param_2,
	.param .u64 .ptr .align 1 _Z22calculateBestDistance2ILi14EEvPfS0_S0_PiS1_S1_ii_param_3,
	.param .u64 .ptr .align 1 _Z22calculateBestDistance2ILi14EEvPfS0_S0_PiS1_S1_ii_param_4,
	.param .u64 .ptr .align 1 _Z22calculateBestDistance2ILi14EEvPfS0_S0_PiS1_S1_ii_param_5,
	.param .u32 _Z22calculateBestDistance2ILi14EEvPfS0_S0_PiS1_S1_ii_param_6,
	.param .u32 _Z22calculateBestDistance2ILi14EEvPfS0_S0_PiS1_S1_ii_param_7
)
{
	.reg .pred 	%p<6>;
	.reg .b32 	%r<85>;
	.reg .b32 	%f<117>;
	.reg .b64 	%rd<120>;

	ld.param.u32 	%r44, [_Z22calculateBestDistance2ILi14EEvPfS0_S0_PiS1_S1_ii_param_6];
	ld.param.u32 	%r45, [_Z22calculateBestDistance2ILi14EEvPfS0_S0_PiS1_S1_ii_param_7];
	mov.u32 	%r46, %tid.x;
	mov.u32 	%r47, %ctaid.x;
	mov.u32 	%r48, %ntid.x;
	mad.lo.s32 	%r1, %r47, %r48, %r46;
	setp.ge.u32 	%p1, %r1, %r44;
	@%p1 bra 	$L__BB28_7;
	ld.param.u64 	%rd111, [_Z22calculateBestDistance2ILi14EEvPfS0_S0_PiS1_S1_ii_param_0];
	cvta.to.global.u64 	%rd25, %rd111;
	setp.lt.s32 	%p2, %r45, 1;
	add.s32 	%r50, %r44, %r1;
	mul.wide.u32 	%rd26, %r50, 4;
	add.s64 	%rd1, %rd25, %rd26;
	add.s32 	%r51, %r50, %r44;
	mul.wide.u32 	%rd27, %r51, 4;
	add.s64 	%rd2, %rd25, %rd27;
	add.s32 	%r52, %r51, %r44;
	mul.wide.u32 	%rd28, %r52, 4;
	add.s64 	%rd3, %rd25, %rd28;
	add.s32 	%r53, %r52, %r44;
	mul.wide.u32 	%rd29, %r53, 4;
	add.s64 	%rd4, %rd25, %rd29;
	add.s32 	%r54, %r53, %r44;
	mul.wide.u32 	%rd30, %r54, 4;
	add.s64 	%rd5, %rd25, %rd30;
	add.s32 	%r55, %r54, %r44;
	mul.wide.u32 	%rd31, %r55, 4;
	add.s64 	%rd6, %rd25, %rd31;
	add.s32 	%r56, %r55, %r44;
	mul.wide.u32 	%rd32, %r56, 4;
	add.s64 	%rd7, %rd25, %rd32;
	add.s32 	%r57, %r56, %r44;
	mul.wide.u32 	%rd33, %r57, 4;
	add.s64 	%rd8, %rd25, %rd33;
	add.s32 	%r58, %r57, %r44;
	mul.wide.u32 	%rd34, %r58, 4;
	add.s64 	%rd9, %rd25, %rd34;
	add.s32 	%r59, %r58, %r44;
	mul.wide.u32 	%rd35, %r59, 4;
	add.s64 	%rd10, %rd25, %rd35;
	add.s32 	%r60, %r59, %r44;
	mul.wide.u32 	%rd36, %r60, 4;
	add.s64 	%rd11, %rd25, %rd36;
	add.s32 	%r61, %r60, %r44;
	mul.wide.u32 	%rd37, %r61, 4;
	add.s64 	%rd12, %rd25, %rd37;
	add.s32 	%r62, %r61, %r44;
	mul.wide.u32 	%rd38, %r62, 4;
	add.s64 	%rd13, %rd25, %rd38;
	mov.b32 	%r84, -1;
	@%p2 bra 	$L__BB28_4;
	ld.param.u64 	%rd114, [_Z22calculateBestDistance2ILi14EEvPfS0_S0_PiS1_S1_ii_param_1];
	ld.param.u64 	%rd112, [_Z22calculateBestDistance2ILi14EEvPfS0_S0_PiS1_S1_ii_param_0];
	cvta.to.global.u64 	%rd14, %rd114;
	cvta.to.global.u64 	%rd39, %rd112;
	mul.wide.u32 	%rd40, %r1, 4;
	add.s64 	%rd41, %rd39, %rd40;
	ld.global.f32 	%f1, [%rd41];
	ld.global.f32 	%f2, [%rd1];
	ld.global.f32 	%f3, [%rd2];
	ld.global.f32 	%f4, [%rd3];
	ld.global.f32 	%f5, [%rd4];
	ld.global.f32 	%f6, [%rd5];
	ld.global.f32 	%f7, [%rd6];
	ld.global.f32 	%f8, [%rd7];
	ld.global.f32 	%f9, [%rd8];
	ld.global.f32 	%f10, [%rd9];
	ld.global.f32 	%f11, [%rd10];
	ld.global.f32 	%f12, [%rd11];
	ld.global.f32 	%f13, [%rd12];
	ld.global.f32 	%f14, [%rd13];
	mul.lo.s32 	%r81, %r45, 3;
	shl.b32 	%r80, %r45, 2;
	mul.lo.s32 	%r79, %r45, 5;
	mul.lo.s32 	%r78, %r45, 6;
	mul.lo.s32 	%r77, %r45, 7;
	shl.b32 	%r76, %r45, 3;
	mul.lo.s32 	%r75, %r45, 9;
	mul.lo.s32 	%r74, %r45, 10;
	mul.lo.s32 	%r73, %r45, 11;
	mul.lo.s32 	%r72, %r45, 12;
	mul.lo.s32 	%r71, %r45, 13;
	neg.s32 	%r70, %r45;
	mov.f32 	%f116, 0f7F7FFFFF;
	mov.b32 	%r84, -1;
	mov.b32 	%r82, 0;
	mov.u64 	%rd119, %rd14;
$L__BB28_3:
	ld.global.f32 	%f18, [%rd119];
	sub.f32 	%f19, %f1, %f18;
	fma.rn.f32 	%f20, %f19, %f19, 0f00000000;
	mul.wide.u32 	%rd42, %r45, 4;
	add.s64 	%rd43, %rd119, %rd42;
	ld.global.f32 	%f21, [%rd43];
	sub.f32 	%f22, %f2, %f21;
	fma.rn.f32 	%f23, %f22, %f22, %f20;
	shl.b32 	%r65, %r45, 1;
	mul.wide.u32 	%rd44, %r65, 4;
	add.s64 	%rd45, %rd119, %rd44;
	ld.global.f32 	%f24, [%rd45];
	sub.f32 	%f25, %f3, %f24;
	fma.rn.f32 	%f26, %f25, %f25, %f23;
	mul.wide.u32 	%rd46, %r81, 4;
	add.s64 	%rd47, %rd14, %rd46;
	ld.global.f32 	%f27, [%rd47];
	sub.f32 	%f28, %f4, %f27;
	fma.rn.f32 	%f29, %f28, %f28, %f26;
	mul.wide.u32 	%rd48, %r80, 4;
	add.s64 	%rd49, %rd14, %rd48;
	ld.global.f32 	%f30, [%rd49];
	sub.f32 	%f31, %f5, %f30;
	fma.rn.f32 	%f32, %f31, %f31, %f29;
	mul.wide.u32 	%rd50, %r79, 4;
	add.s64 	%rd51, %rd14, %rd50;
	ld.global.f32 	%f33, [%rd51];
	sub.f32 	%f34, %f6, %f33;
	fma.rn.f32 	%f35, %f34, %f34, %f32;
	mul.wide.u32 	%rd52, %r78, 4;
	add.s64 	%rd53, %rd14, %rd52;
	ld.global.f32 	%f36, [%rd53];
	sub.f32 	%f37, %f7, %f36;
	fma.rn.f32 	%f38, %f37, %f37, %f35;
	mul.wide.u32 	%rd54, %r77, 4;
	add.s64 	%rd55, %rd14, %rd54;
	ld.global.f32 	%f39, [%rd55];
	sub.f32 	%f40, %f8, %f39;
	fma.rn.f32 	%f41, %f40, %f40, %f38;
	mul.wide.u32 	%rd56, %r76, 4;
	add.s64 	%rd57, %rd14, %rd56;
	ld.global.f32 	%f42, [%rd57];
	sub.f32 	%f43, %f9, %f42;
	fma.rn.f32 	%f44, %f43, %f43, %f41;
	mul.wide.u32 	%rd58, %r75, 4;
	add.s64 	%rd59, %rd14, %rd58;
	ld.global.f32 	%f45, [%rd59];
	sub.f32 	%f46, %f10, %f45;
	fma.rn.f32 	%f47, %f46, %f46, %f44;
	mul.wide.u32 	%rd60, %r74, 4;
	add.s64 	%rd61, %rd14, %rd60;
	ld.global.f32 	%f48, [%rd61];
	sub.f32 	%f49, %f11, %f48;
	fma.rn.f32 	%f50, %f49, %f49, %f47;
	mul.wide.u32 	%rd62, %r73, 4;
	add.s64 	%rd63, %rd14, %rd62;
	ld.global.f32 	%f51, [%rd63];
	sub.f32 	%f52, %f12, %f51;
	fma.rn.f32 	%f53, %f52, %f52, %f50;
	mul.wide.u32 	%rd64, %r72, 4;
	add.s64 	%rd65, %rd14, %rd64;
	ld.global.f32 	%f54, [%rd65];
	sub.f32 	%f55, %f13, %f54;
	fma.rn.f32 	%f56, %f55, %f55, %f53;
	mul.wide.u32 	%rd66, %r71, 4;
	add.s64 	%rd67, %rd14, %rd66;
	ld.global.f32 	%f57, [%rd67];
	sub.f32 	%f58, %f14, %f57;
	fma.rn.f32 	%f59, %f58, %f58, %f56;
	setp.lt.f32 	%p3, %f59, %f116;
	selp.f32 	%f116, %f59, %f116, %p3;
	selp.b32 	%r84, %r82, %r84, %p3;
	add.s32 	%r82, %r82, 1;
	add.s64 	%rd119, %rd119, 4;
	add.s32 	%r81, %r81, 1;
	add.s32 	%r80, %r80, 1;
	add.s32 	%r79, %r79, 1;
	add.s32 	%r78, %r78, 1;
	add.s32 	%r77, %r77, 1;
	add.s32 	%r76, %r76, 1;
	add.s32 	%r75, %r75, 1;
	add.s32 	%r74, %r74, 1;
	add.s32 	%r73, %r73, 1;
	add.s32 	%r72, %r72, 1;
	add.s32 	%r71, %r71, 1;
	add.s32 	%r70, %r70, 1;
	setp.ne.s32 	%p4, %r70, 0;
	@%p4 bra 	$L__BB28_3;
$L__BB28_4:
	ld.param.u64 	%rd118, [_Z22calculateBestDistance2ILi14EEvPfS0_S0_PiS1_S1_ii_param_5];
	ld.param.u64 	%rd116, [_Z22calculateBestDistance2ILi14EEvPfS0_S0_PiS1_S1_ii_param_3];
	cvta.to.global.u64 	%rd17, %rd118;
	cvta.to.global.u64 	%rd68, %rd116;
	mul.wide.u32 	%rd69, %r1, 4;
	add.s64 	%rd18, %rd68, %rd69;
	ld.global.u32 	%r43, [%rd18];
	setp.eq.s32 	%p5, %r43, %r84;
	@%p5 bra 	$L__BB28_6;
	ld.param.u64 	%rd117, [_Z22calculateBestDistance2ILi14EEvPfS0_S0_PiS1_S1_ii_param_4];
	ld.param.u64 	%rd115, [_Z22calculateBestDistance2ILi14EEvPfS0_S0_PiS1_S1_ii_param_2];
	ld.param.u64 	%rd113, [_Z22calculateBestDistance2ILi14EEvPfS0_S0_PiS1_S1_ii_param_0];
	cvta.to.global.u64 	%rd70, %rd115;
	cvta.to.global.u64 	%rd71, %rd117;
	st.global.u32 	[%rd18], %r84;
	add.s64 	%rd73, %rd17, %rd69;
	mov.b32 	%r66, 1;
	st.global.u32 	[%rd73], %r66;
	mul.wide.s32 	%rd74, %r84, 4;
	add.s64 	%rd75, %rd71, %rd74;
	atom.global.add.u32 	%r67, [%rd75], 1;
	mul.wide.s32 	%rd76, %r43, 4;
	add.s64 	%rd77, %rd71, %rd76;
	atom.global.add.u32 	%r68, [%rd77], -1;
	cvta.to.global.u64 	%rd78, %rd113;
	add.s64 	%rd79, %rd78, %rd69;
	ld.global.f32 	%f60, [%rd79];
	add.s64 	%rd80, %rd70, %rd74;
	atom.global.add.f32 	%f61, [%rd80], %f60;
	add.s64 	%rd81, %rd70, %rd76;
	neg.f32 	%f62, %f60;
	atom.global.add.f32 	%f63, [%rd81], %f62;
	ld.global.f32 	%f64, [%rd1];
	mul.wide.s32 	%rd82, %r45, 4;
	add.s64 	%rd83, %rd80, %rd82;
	atom.global.add.f32 	%f65, [%rd83], %f64;
	add.s64 	%rd84, %rd81, %rd82;
	neg.f32 	%f66, %f64;
	atom.global.add.f32 	%f67, [%rd84], %f66;
	ld.global.f32 	%f68, [%rd2];
	add.s64 	%rd85, %rd83, %rd82;
	atom.global.add.f32 	%f69, [%rd85], %f68;
	add.s64 	%rd86, %rd84, %rd82;
	neg.f32 	%f70, %f68;
	atom.global.add.f32 	%f71, [%rd86], %f70;
	ld.global.f32 	%f72, [%rd3];
	add.s64 	%rd87, %rd85, %rd82;
	atom.global.add.f32 	%f73, [%rd87], %f72;
	add.s64 	%rd88, %rd86, %rd82;
	neg.f32 	%f74, %f72;
	atom.global.add.f32 	%f75, [%rd88], %f74;
	ld.global.f32 	%f76, [%rd4];
	add.s64 	%rd89, %rd87, %rd82;
	atom.global.add.f32 	%f77, [%rd89], %f76;
	add.s64 	%rd90, %rd88, %rd82;
	neg.f32 	%f78, %f76;
	atom.global.add.f32 	%f79, [%rd90], %f78;
	ld.global.f32 	%f80, [%rd5];
	add.s64 	%rd91, %rd89, %rd82;
	atom.global.add.f32 	%f81, [%rd91], %f80;
	add.s64 	%rd92, %rd90, %rd82;
	neg.f32 	%f82, %f80;
	atom.global.add.f32 	%f83, [%rd92], %f82;
	ld.global.f32 	%f84, [%rd6];
	add.s64 	%rd93, %rd91, %rd82;
	atom.global.add.f32 	%f85, [%rd93], %f84;
	add.s64 	%rd94, %rd92, %rd82;
	neg.f32 	%f86, %f84;
	atom.global.add.f32 	%f87, [%rd94], %f86;
	ld.global.f32 	%f88, [%rd7];
	add.s64 	%rd95, %rd93, %rd82;
	atom.global.add.f32 	%f89, [%rd95], %f88;
	add.s64 	%rd96, %rd94, %rd82;
	neg.f32 	%f90, %f88;
	atom.global.add.f32 	%f91, [%rd96], %f90;
	ld.global.f32 	%f92, [%rd8];
	add.s64 	%rd97, %rd95, %rd82;
	atom.global.add.f32 	%f93, [%rd97], %f92;
	add.s64 	%rd98, %rd96, %rd82;
	neg.f32 	%f94, %f92;
	atom.global.add.f32 	%f95, [%rd98], %f94;
	ld.global.f32 	%f96, [%rd9];
	add.s64 	%rd99, %rd97, %rd82;
	atom.global.add.f32 	%f97, [%rd99], %f96;
	add.s64 	%rd100, %rd98, %rd82;
	neg.f32 	%f98, %f96;
	atom.global.add.f32 	%f99, [%rd100], %f98;
	ld.global.f32 	%f100, [%rd10];
	add.s64 	%rd101, %rd99, %rd82;
	atom.global.add.f32 	%f101, [%rd101], %f100;
	add.s64 	%rd102, %rd100, %rd82;
	neg.f32 	%f102, %f100;
	atom.global.add.f32 	%f103, [%rd102], %f102;
	ld.global.f32 	%f104, [%rd11];
	add.s64 	%rd103, %rd101, %rd82;
	atom.global.add.f32 	%f105, [%rd103], %f104;
	add.s64 	%rd104, %rd102, %rd82;
	neg.f32 	%f106, %f104;
	atom.global.add.f32 	%f107, [%rd104], %f106;
	ld.global.f32 	%f108, [%rd12];
	add.s64 	%rd105, %rd103, %rd82;
	atom.global.add.f32 	%f109, [%rd105], %f108;
	add.s64 	%rd106, %rd104, %rd82;
	neg.f32 	%f110, %f108;
	atom.global.add.f32 	%f111, [%rd106], %f110;
	ld.global.f32 	%f112, [%rd13];
	add.s64 	%rd107, %rd105, %rd82;
	atom.global.add.f32 	%f113, [%rd107], %f112;
	add.s64 	%rd108, %rd106, %rd82;
	neg.f32 	%f114, %f112;
	atom.global.add.f32 	%f115, [%rd108], %f114;
	bra.uni 	$L__BB28_7;
$L__BB28_6:
	add.s64 	%rd110, %rd17, %rd69;
	mov.b32 	%r69, 0;
	st.global.u32 	[%rd110], %r69;
$L__BB28_7:
	ret;

}
	// .globl	_Z10divNewTab2ILi15EEvPfS0_Pii
.visible .entry _Z10divNewTab2ILi15EEvPfS0_Pii(
	.param .u64 .ptr .align 1 _Z10divNewTab2ILi15EEvPfS0_Pii_param_0,
	.param .u64 .ptr .align 1 _Z10divNewTab2ILi15EEvPfS0_Pii_param_1,
	.param .u64 .ptr .align 1 _Z10divNewTab2ILi15EEvPfS0_Pii_param_2,
	.param .u32 _Z10divNewTab2ILi15EEvPfS0_Pii_param_3
)
{
	.reg .pred 	%p<5>;
	.reg .b32 	%r<13>;
	.reg .b32 	%f<4>;
	.reg .b64 	%rd<12>;

	ld.param.u64 	%rd1, [_Z10divNewTab2ILi15EEvPfS0_Pii_param_0];
	ld.param.u64 	%rd2, [_Z10divNewTab2ILi15EEvPfS0_Pii_param_1];
	ld.param.u64 	%rd3, [_Z10divNewTab2ILi15EEvPfS0_Pii_param_2];
	ld.param.u32 	%r4, [_Z10divNewTab2ILi15EEvPfS0_Pii_param_3];
	mov.u32 	%r5, %tid.x;
	mov.u32 	%r6, %ctaid.x;
	mov.u32 	%r7, %ntid.x;
	mad.lo.s32 	%r1, %r6, %r7, %r5;
	mov.u32 	%r8, %tid.y;
	mov.u32 	%r9, %ctaid.y;
	mov.u32 	%r10, %ntid.y;
	mad.lo.s32 	%r11, %r9, %r10, %r8;
	setp.ge.u32 	%p1, %r1, %r4;
	setp.gt.u32 	%p2, %r11, 14;
	or.pred  	%p3, %p1, %p2;
	@%p3 bra 	$L__BB29_3;
	cvta.to.global.u64 	%rd4, %rd3;
	mul.wide.u32 	%rd5, %r1, 4;
	add.s64 	%rd6, %rd4, %rd5;
	ld.global.u32 	%r3, [%rd6];
	setp.eq.s32 	%p4, %r3, 0;
	@%p4 bra 	$L__BB29_3;
	mad.lo.s32 	%r12, %r4, %r11, %r1;
	cvta.to.global.u64 	%rd7, %rd2;
	mul.wide.u32 	%rd8, %r12, 4;
	add.s64 	%rd9, %rd7, %rd8;
	ld.global.f32 	%f1, [%rd9];
	cvt.rn.f32.s32 	%f2, %r3;
	div.rn.f32 	%f3, %f1, %f2;
	cvta.to.global.u64 	%rd10, %rd1;
	add.s64 	%rd11, %rd10, %rd8;
	st.global.f32 	[%rd11], %f3;
$L__BB29_3:
	ret;

}
	// .globl	_Z22calculateBestDistance2ILi15EEvPfS0_S0_PiS1_S1_ii
.visible .entry _Z22calculateBestDistance2ILi15EEvPfS0_S0_PiS1_S1_ii(
	.param .u64 .ptr .align 1 _Z22calculateBestDistance2ILi15EEvPfS0_S0_PiS1_S1_ii_param_0,
	.param .u64 .ptr .align 1 _Z22calculateBestDistance2ILi15EEvPfS0_S0_PiS1_S1_ii_param_1,
	.param .u64 .ptr .align 1 _Z22calculateBestDistance2ILi15EEvPfS0_S0_PiS1_S1_ii_param_2,
	.param .u64 .ptr .align 1 _Z22calculateBestDistance2ILi15EEvPfS0_S0_PiS1_S1_ii_param_3,
	.param .u64 .ptr .align 1 _Z22calculateBestDistance2ILi15EEvPfS0_S0_PiS1_S1_ii_param_4,
	.param .u64 .ptr .align 1 _Z22calculateBestDistance2ILi15EEvPfS0_S0_PiS1_S1_ii_param_5,
	.param .u32 _Z22calculateBestDistance2ILi15EEvPfS0_S0_PiS1_S1_ii_param_6,
	.param .u32 _Z22calculateBestDistance2ILi15EEvPfS0_S0_PiS1_S1_ii_param_7
)
{
	.reg .pred 	%p<6>;
	.reg .b32 	%r<90>;
	.reg .b32 	%f<125>;
	.reg .b64 	%rd<116>;

	ld.param.u64 	%rd23, [_Z22calculateBestDistance2ILi15EEvPfS0_S0_PiS1_S1_ii_param_0];
	ld.param.u64 	%rd24, [_Z22calculateBestDistance2ILi15EEvPfS0_S0_PiS1_S1_ii_param_1];
	ld.param.u64 	%rd26, [_Z22calculateBestDistance2ILi15EEvPfS0_S0_PiS1_S1_ii_param_3];
	ld.param.u64 	%rd27, [_Z22calculateBestDistance2ILi15EEvPfS0_S0_PiS1_S1_ii_param_4];
	ld.param.u64 	%rd28, [_Z22calculateBestDistance2ILi15EEvPfS0_S0_PiS1_S1_ii_param_5];
	ld.param.u32 	%r47, [_Z22calculateBestDistance2ILi15EEvPfS0_S0_PiS1_S1_ii_param_6];
	ld.param.u32 	%r48, [_Z22calculateBestDistance2ILi15EEvPfS0_S0_PiS1_S1_ii_param_7];
	cvta.to.global.u64 	%rd1, %rd28;
	mov.u32 	%r49, %tid.x;
	mov.u32 	%r50, %ctaid.x;
	mov.u32 	%r51, %ntid.x;
	mad.lo.s32 	%r1, %r50, %r51, %r49;
	setp.ge.u32 	%p1, %r1, %r47;
	@%p1 bra 	$L__BB30_7;
	cvta.to.global.u64 	%rd29, %rd23;
	setp.lt.s32 	%p2, %r48, 1;
	mul.wide.u32 	%rd30, %r1, 4;
	add.s64 	%rd2, %rd29, %rd30;
	add.s32 	%r53, %r47, %r1;
	mul.wide.u32 	%rd31, %r53, 4;
	add.s64 	%rd3, %rd29, %rd31;
	add.s32 	%r54, %r53, %r47;
	mul.wide.u32 	%rd32, %r54, 4;
	add.s64 	%rd4, %rd29, %rd32;
	add.s32 	%r55, %r54, %r47;
	mul.wide.u32 	%rd33, %r55, 4;
	add.s64 	%rd5, %rd29, %rd33;
	add.s32 	%r56, %r55, %r47;
	mul.wide.u32 	%rd34, %r56, 4;
	add.s64 	%rd6, %rd29, %rd34;
	add.s32 	%r57, %r56, %r47;
	mul.wide.u32 	%rd35, %r57, 4;
	add.s64 	%rd7, %rd29, %rd35;
	add.s32 	%r58, %r57, %r47;
	mul.wide.u32 	%rd36, %r58, 4;
	add.s64 	%rd8, %rd29, %rd36;
	add.s32 	%r59, %r58, %r47;
	mul.wide.u32 	%rd37, %r59, 4;
	add.s64 	%rd9, %rd29, %rd37;
	add.s32 	%r60, %r59, %r47;
	mul.wide.u32 	%rd38, %r60, 4;
	add.s64 	%rd10, %rd29, %rd38;
	add.s32 	%r61, %r60, %r47;
	mul.wide.u32 	%rd39, %r61, 4;
	add.s64 	%rd11, %rd29, %rd39;
	add.s32 	%r62, %r61, %r47;
	mul.wide.u32 	%rd40, %r62, 4;
	add.s64 	%rd12, %rd29, %rd40;
	add.s32 	%r63, %r62, %r47;
	mul.wide.u32 	%rd41, %r63, 4;
	add.s64 	%rd13, %rd29, %rd41;
	add.s32 	%r64, %r63, %r47;
	mul.wide.u32 	%rd42, %r64, 4;
	add.s64 	%rd14, %rd29, %rd42;
	add.s32 	%r65, %r64, %r47;
	mul.wide.u32 	%rd43, %r65, 4;
	add.s64 	%rd15, %rd29, %rd43;
	add.s32 	%r66, %r65, %r47;
	mul.wide.u32 	%rd44, %r66, 4;
	add.s64 	%rd16, %rd29, %rd44;
	mov.b32 	%r89, -1;
	@%p2 bra 	$L__BB30_4;
	cvta.to.global.u64 	%rd17, %rd24;
	ld.global.f32 	%f1, [%rd2];
	ld.global.f32 	%f2, [%rd3];
	ld.global.f32 	%f3, [%rd4];
	ld.global.f32 	%f4, [%rd5];
	ld.global.f32 	%f5, [%rd6];
	ld.global.f32 	%f6, [%rd7];
	ld.global.f32 	%f7, [%rd8];
	ld.global.f32 	%f8, [%rd9];
	ld.global.f32 	%f9, [%rd10];
	ld.global.f32 	%f10, [%rd11];
	ld.global.f32 	%f11, [%rd12];
	ld.global.f32 	%f12, [%rd13];
	ld.global.f32 	%f13, [%rd14];
	ld.global.f32 	%f14, [%rd15];
	ld.global.f32 	%f15, [%rd16];
	shl.b32 	%r69, %r48, 1;
	mul.wide.u32 	%rd18, %r69, 4;
	mul.lo.s32 	%r86, %r48, 3;
	shl.b32 	%r85, %r48, 2;
	mul.lo.s32 	%r84, %r48, 5;
	mul.lo.s32 	%r83, %r48, 6;
	mul.lo.s32 	%r82, %r48, 7;
	shl.b32 	%r81, %r48, 3;
	mul.lo.s32 	%r80, %r48, 9;
	mul.lo.s32 	%r79, %r48, 10;
	mul.lo.s32 	%r78, %r48, 11;
	mul.lo.s32 	%r77, %r48, 12;
	mul.lo.s32 	%r76, %r48, 13;
	mul.lo.s32 	%r75, %r48, 14;
	mul.wide.u32 	%rd19, %r48, 4;
	neg.s32 	%r74, %r48;
	mov.f32 	%f124, 0f7F7FFFFF;
	mov.b32 	%r89, -1;
	mov.b32 	%r87, 0;
	mov.u64 	%rd115, %rd17;
$L__BB30_3:
	ld.global.f32 	%f19, [%rd115];
	sub.f32 	%f20, %f1, %f19;
	fma.rn.f32 	%f21, %f20, %f20, 0f00000000;
	add.s64 	%rd45, %rd115, %rd19;
	ld.global.f32 	%f22, [%rd45];
	sub.f32 	%f23, %f2, %f22;
	fma.rn.f32 	%f24, %f23, %f23, %f21;
	add.s64 	%rd46, %rd115, %rd18;
	ld.global.f32 	%f25, [%rd46];
	sub.f32 	%f26, %f3, %f25;
	fma.rn.f32 	%f27, %f26, %f26, %f24;
	mul.wide.u32 	%rd47, %r86, 4;
	add.s64 	%rd48, %rd17, %rd47;
	ld.global.f32 	%f28, [%rd48];
	sub.f32 	%f29, %f4, %f28;
	fma.rn.f32 	%f30, %f29, %f29, %f27;
	mul.wide.u32 	%rd49, %r85, 4;
	add.s64 	%rd50, %rd17, %rd49;
	ld.global.f32 	%f31, [%rd50];
	sub.f32 	%f32, %f5, %f31;
	fma.rn.f32 	%f33, %f32, %f32, %f30;
	mul.wide.u32 	%rd51, %r84, 4;
	add.s64 	%rd52, %rd17, %rd51;
	ld.global.f32 	%f34, [%rd52];
	sub.f32 	%f35, %f6, %f34;
	fma.rn.f32 	%f36, %f35, %f35, %f33;
	mul.wide.u32 	%rd53, %r83, 4;
	add.s64 	%rd54, %rd17, %rd53;
	ld.global.f32 	%f37, [%rd54];
	sub.f32 	%f38, %f7, %f37;
	fma.rn.f32 	%f39, %f38, %f38, %f36;
	mul.wide.u32 	%rd55, %r82, 4;
	add.s64 	%rd56, %rd17, %rd55;
	ld.global.f32 	%f40, [%rd56];
	sub.f32 	%f41, %f8, %f40;
	fma.rn.f32 	%f42, %f41, %f41, %f39;
	mul.wide.u32 	%rd57, %r81, 4;
	add.s64 	%rd58, %rd17, %rd57;
	ld.global.f32 	%f43, [%rd58];
	sub.f32 	%f44, %f9, %f43;
	fma.rn.f32 	%f45, %f44, %f44, %f42;
	mul.wide.u32 	%rd59, %r80, 4;
	add.s64 	%rd60, %rd17, %rd59;
	ld.global.f32 	%f46, [%rd60];
	sub.f32 	%f47, %f10, %f46;
	fma.rn.f32 	%f48, %f47, %f47, %f45;
	mul.wide.u32 	%rd61, %r79, 4;
	add.s64 	%rd62, %rd17, %rd61;
	ld.global.f32 	%f49, [%rd62];
	sub.f32 	%f50, %f11, %f49;
	fma.rn.f32 	%f51, %f50, %f50, %f48;
	mul.wide.u32 	%rd63, %r78, 4;
	add.s64 	%rd64, %rd17, %rd63;
	ld.global.f32 	%f52, [%rd64];
	sub.f32 	%f53, %f12, %f52;
	fma.rn.f32 	%f54, %f53, %f53, %f51;
	mul.wide.u32 	%rd65, %r77, 4;
	add.s64 	%rd66, %rd17, %rd65;
	ld.global.f32 	%f55, [%rd66];
	sub.f32 	%f56, %f13, %f55;
	fma.rn.f32 	%f57, %f56, %f56, %f54;
	mul.wide.u32 	%rd67, %r76, 4;
	add.s64 	%rd68, %rd17, %rd67;
	ld.global.f32 	%f58, [%rd68];
	sub.f32 	%f59, %f14, %f58;
	fma.rn.f32 	%f60, %f59, %f59, %f57;
	mul.wide.u32 	%rd69, %r75, 4;
	add.s64 	%rd70, %rd17, %rd69;
	ld.global.f32 	%f61, [%rd70];
	sub.f32 	%f62, %f15, %f61;
	fma.rn.f32 	%f63, %f62, %f62, %f60;
	setp.lt.f32 	%p3, %f63, %f124;
	selp.f32 	%f124, %f63, %f124, %p3;
	selp.b32 	%r89, %r87, %r89, %p3;
	add.s32 	%r87, %r87, 1;
	add.s64 	%rd115, %rd115, 4;
	add.s32 	%r86, %r86, 1;
	add.s32 	%r85, %r85, 1;
	add.s32 	%r84, %r84, 1;
	add.s32 	%r83, %r83, 1;
	add.s32 	%r82, %r82, 1;
	add.s32 	%r81, %r81, 1;
	add.s32 	%r80, %r80, 1;
	add.s32 	%r79, %r79, 1;
	add.s32 	%r78, %r78, 1;
	add.s32 	%r77, %r77, 1;
	add.s32 	%r76, %r76, 1;
	add.s32 	%r75, %r75, 1;
	add.s32 	%r74, %r74, 1;
	setp.ne.s32 	%p4, %r74, 0;
	@%p4 bra 	$L__BB30_3;
$L__BB30_4:
	cvta.to.global.u64 	%rd71, %rd26;
	mul.wide.u32 	%rd72, %r1, 4;
	add.s64 	%rd22, %rd71, %rd72;
	ld.global.u32 	%r46, [%rd22];
	setp.eq.s32 	%p5, %r46, %r89;
	@%p5 bra 	$L__BB30_6;
	ld.param.u64 	%rd114, [_Z22calculateBestDistance2ILi15EEvPfS0_S0_PiS1_S1_ii_param_2];
	cvta.to.global.u64 	%rd73, %rd114;
	cvta.to.global.u64 	%rd74, %rd27;
	st.global.u32 	[%rd22], %r89;
	add.s64 	%rd76, %rd1, %rd72;
	mov.b32 	%r70, 1;
	st.global.u32 	[%rd76], %r70;
	mul.wide.s32 	%rd77, %r89, 4;
	add.s64 	%rd78, %rd74, %rd77;
	atom.global.add.u32 	%r71, [%rd78], 1;
	mul.wide.s32 	%rd79, %r46, 4;
	add.s64 	%rd80, %rd74, %rd79;
	atom.global.add.u32 	%r72, [%rd80], -1;
	ld.global.f32 	%f64, [%rd2];
	add.s64 	%rd81, %rd73, %rd77;
	atom.global.add.f32 	%f65, [%rd81], %f64;
	add.s64 	%rd82, %rd73, %rd79;
	neg.f32 	%f66, %f64;
	atom.global.add.f32 	%f67, [%rd82], %f66;
	ld.global.f32 	%f68, [%rd3];
	mul.wide.s32 	%rd83, %r48, 4;
	add.s64 	%rd84, %rd81, %rd83;
	atom.global.add.f32 	%f69, [%rd84], %f68;
	add.s64 	%rd85, %rd82, %rd83;
	neg.f32 	%f70, %f68;
	atom.global.add.f32 	%f71, [%rd85], %f70;
	ld.global.f32 	%f72, [%rd4];
	add.s64 	%rd86, %rd84, %rd83;
	atom.global.add.f32 	%f73, [%rd86], %f72;
	add.s64 	%rd87, %rd85, %rd83;
	neg.f32 	%f74, %f72;
	atom.global.add.f32 	%f75, [%rd87], %f74;
	ld.global.f32 	%f76, [%rd5];
	add.s64 	%rd88, %rd86, %rd83;
	atom.global.add.f32 	%f77, [%rd88], %f76;
	add.s64 	%rd89, %rd87, %rd83;
	neg.f32 	%f78, %f76;
	atom.global.add.f32 	%f79, [%rd89], %f78;
	ld.global.f32 	%f80, [%rd6];
	add.s64 	%rd90, %rd88, %rd83;
	atom.global.add.f32 	%f81, [%rd90], %f80;
	add.s64 	%rd91, %rd89, %rd83;
	neg.f32 	%f82, %f80;
	atom.global.add.f32 	%f83, [%rd91], %f82;
	ld.global.f32 	%f84, [%rd7];
	add.s64 	%rd92, %rd90, %rd83;
	atom.global.add.f32 	%f85, [%rd92], %f84;
	add.s64 	%rd93, %rd91, %rd83;
	neg.f32 	%f86, %f84;
	atom.global.add.f32 	%f87, [%rd93], %f86;
	ld.global.f32 	%f88, [%rd8];
	add.s64 	%rd94, %rd92, %rd83;
	atom.global.add.f32 	%f89, [%rd94], %f88;
	add.s64 	%rd95, %rd93, %rd83;
	neg.f32 	%f90, %f88;
	atom.global.add.f32 	%f91, [%rd95], %f90;
	ld.global.f32 	%f92, [%rd9];
	add.s64 	%rd96, %rd94, %rd83;
	atom.global.add.f32 	%f93, [%rd96], %f92;
	add.s64 	%rd97, %rd95, %rd83;
	neg.f32 	%f94, %f92;
	atom.global.add.f32 	%f95, [%rd97], %f94;
	ld.global.f32 	%f96, [%rd10];
	add.s64 	%rd98, %rd96, %rd83;
	atom.global.add.f32 	%f97, [%rd98], %f96;
	add.s64 	%rd99, %rd97, %rd83;
	neg.f32 	%f98, %f96;
	atom.global.add.f32 	%f99, [%rd99], %f98;
	ld.global.f32 	%f100, [%rd11];
	add.s64 	%rd100, %rd98, %rd83;
	atom.global.add.f32 	%f101, [%rd100], %f100;
	add.s64 	%rd101, %rd99, %rd83;
	neg.f32 	%f102, %f100;
	atom.global.add.f32 	%f103, [%rd101], %f102;
	ld.global.f32 	%f104, [%rd12];
	add.s64 	%rd102, %rd100, %rd83;
	atom.global.add.f32 	%f105, [%rd102], %f104;
	add.s64 	%rd103, %rd101, %rd83;
	neg.f32 	%f106, %f104;
	atom.global.add.f32 	%f107, [%rd103], %f106;
	ld.global.f32 	%f108, [%rd13];
	add.s64 	%rd104, %rd102, %rd83;
	atom.global.add.f32 	%f109, [%rd104], %f108;
	add.s64 	%rd105, %rd103, %rd83;
	neg.f32 	%f110, %f108;
	atom.global.add.f32 	%f111, [%rd105], %f110;
	ld.global.f32 	%f112, [%rd14];
	add.s64 	%rd106, %rd104, %rd83;
	atom.global.add.f32 	%f113, [%rd106], %f112;
	add.s64 	%rd107, %rd105, %rd83;
	neg.f32 	%f114, %f112;
	atom.global.add.f32 	%f115, [%rd107], %f114;
	ld.global.f32 	%f116, [%rd15];
	add.s64 	%rd108, %rd106, %rd83;
	atom.global.add.f32 	%f117, [%rd108], %f116;
	add.s64 	%rd109, %rd107, %rd83;
	neg.f32 	%f118, %f116;
	atom.global.add.f32 	%f119, [%rd109], %f118;
	ld.global.f32 	%f120, [%rd16];
	add.s64 	%rd110, %rd108, %rd83;
	atom.global.add.f32 	%f121, [%rd110], %f120;
	add.s64 	%rd111, %rd109, %rd83;
	neg.f32 	%f122, %f120;
	atom.global.add.f32 	%f123, [%rd111], %f122;
	bra.uni 	$L__BB30_7;
$L__BB30_6:
	add.s64 	%rd113, %rd1, %rd72;
	mov.b32 	%r73, 0;
	st.global.u32 	[%rd113], %r73;
$L__BB30_7:
	ret;

}
	// .globl	_Z10divNewTab2ILi16EEvPfS0_Pii
.visible .entry _Z10divNewTab2ILi16EEvPfS0_Pii(
	.param .u64 .ptr .align 1 _Z10divNewTab2ILi16EEvPfS0_Pii_param_0,
	.param .u64 .ptr .align 1 _Z10divNewTab2ILi16EEvPfS0_Pii_param_1,
	.param .u64 .ptr .align 1 _Z10divNewTab2ILi16EEvPfS0_Pii_param_2,
	.param .u32 _Z10divNewTab2ILi16EEvPfS0_Pii_param_3
)
{
	.reg .pred 	%p<5>;
	.reg .b32 	%r<13>;
	.reg .b32 	%f<4>;
	.reg .b64 	%rd<12>;

	ld.param.u64 	%rd1, [_Z10divNewTab2ILi16EEvPfS0_Pii_param_0];
	ld.param.u64 	%rd2, [_Z10divNewTab2ILi16EEvPfS0_Pii_param_1];
	ld.param.u64 	%rd3, [_Z10divNewTab2ILi16EEvPfS0_Pii_param_2];
	ld.param.u32 	%r4, [_Z10divNewTab2ILi16EEvPfS0_Pii_param_3];
	mov.u32 	%r5, %tid.x;
	mov.u32 	%r6, %ctaid.x;
	mov.u32 	%r7, %ntid.x;
	mad.lo.s32 	%r1, %r6, %r7, %r5;
	mov.u32 	%r8, %tid.y;
	mov.u32 	%r9, %ctaid.y;
	mov.u32 	%r10, %ntid.y;
	mad.lo.s32 	%r11, %r9, %r10, %r8;
	setp.ge.u32 	%p1, %r1, %r4;
	setp.gt.u32 	%p2, %r11, 15;
	or.pred  	%p3, %p1, %p2;
	@%p3 bra 	$L__BB31_3;
	cvta.to.global.u64 	%rd4, %rd3;
	mul.wide.u32 	%rd5, %r1, 4;
	add.s64 	%rd6, %rd4, %rd5;
	ld.global.u32 	%r3, [%rd6];
	setp.eq.s32 	%p4, %r3, 0;
	@%p4 bra 	$L__BB31_3;
	mad.lo.s32 	%r12, %r4, %r11, %r1;
	cvta.to.global.u64 	%rd7, %rd2;
	mul.wide.u32 	%rd8, %r12, 4;
	add.s64 	%rd9, %rd7, %rd8;
	ld.global.f32 	%f1, [%rd9];
	cvt.rn.f32.s32 	%f2, %r3;
	div.rn.f32 	%f3, %f1, %f2;
	cvta.to.global.u64 	%rd10, %rd1;
	add.s64 	%rd11, %rd10, %rd8;
	st.global.f32 	[%rd11], %f3;
$L__BB31_3:
	ret;

}
	// .globl	_Z22calculateBestDistance2ILi16EEvPfS0_S0_PiS1_S1_ii
.visible .entry _Z22calculateBestDistance2ILi16EEvPfS0_S0_PiS1_S1_ii(
	.param .u64 .ptr .align 1 _Z22calculateBestDistance2ILi16EEvPfS0_S0_PiS1_S1_ii_param_0,
	.param .u64 .ptr .align 1 _Z22calculateBestDistance2ILi16EEvPfS0_S0_PiS1_S1_ii_param_1,
	.param .u64 .ptr .align 1 _Z22calculateBestDistance2ILi16EEvPfS0_S0_PiS1_S1_ii_param_2,
	.param .u64 .ptr .align 1 _Z22calculateBestDistance2ILi16EEvPfS0_S0_PiS1_S1_ii_param_3,
	.param .u64 .ptr .align 1 _Z22calculateBestDistance2ILi16EEvPfS0_S0_PiS1_S1_ii_param_4,
	.param .u64 .ptr .align 1 _Z22calculateBestDistance2ILi16EEvPfS0_S0_PiS1_S1_ii_param_5,
	.param .u32 _Z22calculateBestDistance2ILi16EEvPfS0_S0_PiS1_S1_ii_param_6,
	.param .u32 _Z22calculateBestDistance2ILi16EEvPfS0_S0_PiS1_S1_ii_param_7
)
{
	.reg .pred 	%p<6>;
	.reg .b32 	%r<95>;
	.reg .b32 	%f<133>;
	.reg .b64 	%rd<124>;

	ld.param.u64 	%rd24, [_Z22calculateBestDistance2ILi16EEvPfS0_S0_PiS1_S1_ii_param_0];
	ld.param.u64 	%rd25, [_Z22calculateBestDistance2ILi16EEvPfS0_S0_PiS1_S1_ii_param_1];
	ld.param.u64 	%rd29, [_Z22calculateBestDistance2ILi16EEvPfS0_S0_PiS1_S1_ii_param_5];
	ld.param.u32 	%r50, [_Z22calculateBestDistance2ILi16EEvPfS0_S0_PiS1_S1_ii_param_6];
	ld.param.u32 	%r51, [_Z22calculateBestDistance2ILi16EEvPfS0_S0_PiS1_S1_ii_param_7];
	cvta.to.global.u64 	%rd1, %rd29;
	mov.u32 	%r52, %tid.x;
	mov.u32 	%r53, %ctaid.x;
	mov.u32 	%r54, %ntid.x;
	mad.lo.s32 	%r1, %r53, %r54, %r52;
	setp.ge.u32 	%p1, %r1, %r50;
	@%p1 bra 	$L__BB32_7;
	cvta.to.global.u64 	%rd30, %rd24;
	setp.lt.s32 	%p2, %r51, 1;
	mul.wide.u32 	%rd31, %r1, 4;
	add.s64 	%rd2, %rd30, %rd31;
	add.s32 	%r56, %r50, %r1;
	mul.wide.u32 	%rd32, %r56, 4;
	add.s64 	%rd3, %rd30, %rd32;
	add.s32 	%r57, %r56, %r50;
	mul.wide.u32 	%rd33, %r57, 4;
	add.s64 	%rd4, %rd30, %rd33;
	add.s32 	%r58, %r57, %r50;
	mul.wide.u32 	%rd34, %r58, 4;
	add.s64 	%rd5, %rd30, %rd34;
	add.s32 	%r59, %r58, %r50;
	mul.wide.u32 	%rd35, %r59, 4;
	add.s64 	%rd6, %rd30, %rd35;
	add.s32 	%r60, %r59, %r50;
	mul.wide.u32 	%rd36, %r60, 4;
	add.s64 	%rd7, %rd30, %rd36;
	add.s32 	%r61, %r60, %r50;
	mul.wide.u32 	%rd37, %r61, 4;
	add.s64 	%rd8, %rd30, %rd37;
	add.s32 	%r62, %r61, %r50;
	mul.wide.u32 	%rd38, %r62, 4;
	add.s64 	%rd9, %rd30, %rd38;
	add.s32 	%r63, %r62, %r50;
	mul.wide.u32 	%rd39, %r63, 4;
	add.s64 	%rd10, %rd30, %rd39;
	add.s32 	%r64, %r63, %r50;
	mul.wide.u32 	%rd40, %r64, 4;
	add.s64 	%rd11, %rd30, %rd40;
	add.s32 	%r65, %r64, %r50;
	mul.wide.u32 	%rd41, %r65, 4;
	add.s64 	%rd12, %rd30, %rd41;
	add.s32 	%r66, %r65, %r50;
	mul.wide.u32 	%rd42, %r66, 4;
	add.s64 	%rd13, %rd30, %rd42;
	add.s32 	%r67, %r66, %r50;
	mul.wide.u32 	%rd43, %r67, 4;
	add.s64 	%rd14, %rd30, %rd43;
	add.s32 	%r68, %r67, %r50;
	mul.wide.u32 	%rd44, %r68, 4;
	add.s64 	%rd15, %rd30, %rd44;
	add.s32 	%r69, %r68, %r50;
	mul.wide.u32 	%rd45, %r69, 4;
	add.s64 	%rd16, %rd30, %rd45;
	add.s32 	%r70, %r69, %r50;
	mul.wide.u32 	%rd46, %r70, 4;
	add.s64 	%rd17, %rd30, %rd46;
	mov.b32 	%r94, -1;
	@%p2 bra 	$L__BB32_4;
	cvta.to.global.u64 	%rd18, %rd25;
	ld.global.f32 	%f1, [%rd2];
	ld.global.f32 	%f2, [%rd3];
	ld.global.f32 	%f3, [%rd4];
	ld.global.f32 	%f4, [%rd5];
	ld.global.f32 	%f5, [%rd6];
	ld.global.f32 	%f6, [%rd7];
	ld.global.f32 	%f7, [%rd8];
	ld.global.f32 	%f8, [%rd9];
	ld.global.f32 	%f9, [%rd10];
	ld.global.f32 	%f10, [%rd11];
	ld.global.f32 	%f11, [%rd12];
	ld.global.f32 	%f12, [%rd13];
	ld.global.f32 	%f13, [%rd14];
	ld.global.f32 	%f14, [%rd15];
	ld.global.f32 	%f15, [%rd16];
	ld.global.f32 	%f16, [%rd17];
	shl.b32 	%r73, %r51, 1;
	mul.wide.u32 	%rd19, %r73, 4;
	mul.lo.s32 	%r91, %r51, 3;
	shl.b32 	%r90, %r51, 2;
	mul.lo.s32 	%r89, %r51, 5;
	mul.lo.s32 	%r88, %r51, 6;
	mul.lo.s32 	%r87, %r51, 7;
	shl.b32 	%r86, %r51, 3;
	mul.lo.s32 	%r85, %r51, 9;
	mul.lo.s32 	%r84, %r51, 10;
	mul.lo.s32 	%r83, %r51, 11;
	mul.lo.s32 	%r82, %r51, 12;
	mul.lo.s32 	%r81, %r51, 13;
	mul.lo.s32 	%r80, %r51, 14;
	mul.lo.s32 	%r79, %r51, 15;
	mul.wide.u32 	%rd20, %r51, 4;
	neg.s32 	%r78, %r51;
	mov.f32 	%f132, 0f7F7FFFFF;
	mov.b32 	%r94, -1;
	mov.b32 	%r92, 0;
	mov.u64 	%rd123, %rd18;
$L__BB32_3:
	ld.global.f32 	%f20, [%rd123];
	sub.f32 	%f21, %f1, %f20;
	fma.rn.f32 	%f22, %f21, %f21, 0f00000000;
	add.s64 	%rd47, %rd123, %rd20;
	ld.global.f32 	%f23, [%rd47];
	sub.f32 	%f24, %f2, %f23;
	fma.rn.f32 	%f25, %f24, %f24, %f22;
	add.s64 	%rd48, %rd123, %rd19;
	ld.global.f32 	%f26, [%rd48];
	sub.f32 	%f27, %f3, %f26;
	fma.rn.f32 	%f28, %f27, %f27, %f25;
	mul.wide.u32 	%rd49, %r91, 4;
	add.s64 	%rd50, %rd18, %rd49;
	ld.global.f32 	%f29, [%rd50];
	sub.f32 	%f30, %f4, %f29;
	fma.rn.f32 	%f31, %f30, %f30, %f28;
	mul.wide.u32 	%rd51, %r90, 4;
	add.s64 	%rd52, %rd18, %rd51;
	ld.global.f32 	%f32, [%rd52];
	sub.f32 	%f33, %f5, %f32;
	fma.rn.f32 	%f34, %f33, %f33, %f31;
	mul.wide.u32 	%rd53, %r89, 4;
	add.s64 	%rd54, %rd18, %rd53;
	ld.global.f32 	%f35, [%rd54];
	sub.f32 	%f36, %f6, %f35;
	fma.rn.f32 	%f37, %f36, %f36, %f34;
	mul.wide.u32 	%rd55, %r88, 4;
	add.s64 	%rd56, %rd18, %rd55;
	ld.global.f32 	%f38, [%rd56];
	sub.f32 	%f39, %f7, %f38;
	fma.rn.f32 	%f40, %f39, %f39, %f37;
	mul.wide.u32 	%rd57, %r87, 4;
	add.s64 	%rd58, %rd18, %rd57;
	ld.global.f32 	%f41, [%rd58];
	sub.f32 	%f42, %f8, %f41;
	fma.rn.f32 	%f43, %f42, %f42, %f40;
	mul.wide.u32 	%rd59, %r86, 4;
	add.s64 	%rd60, %rd18, %rd59;
	ld.global.f32 	%f44, [%rd60];
	sub.f32 	%f45, %f9, %f44;
	fma.rn.f32 	%f46, %f45, %f45, %f43;
	mul.wide.u32 	%rd61, %r85, 4;
	add.s64 	%rd62, %rd18, %rd61;
	ld.global.f32 	%f47, [%rd62];
	sub.f32 	%f48, %f10, %f47;
	fma.rn.f32 	%f49, %f48, %f48, %f46;
	mul.wide.u32 	%rd63, %r84, 4;
	add.s64 	%rd64, %rd18, %rd63;
	ld.global.f32 	%f50, [%rd64];
	sub.f32 	%f51, %f11, %f50;
	fma.rn.f32 	%f52, %f51, %f51, %f49;
	mul.wide.u32 	%rd65, %r83, 4;
	add.s64 	%rd66, %rd18, %rd65;
	ld.global.f32 	%f53, [%rd66];
	sub.f32 	%f54, %f12, %f53;
	fma.rn.f32 	%f55, %f54, %f54, %f52;
	mul.wide.u32 	%rd67, %r82, 4;
	add.s64 	%rd68, %rd18, %rd67;
	ld.global.f32 	%f56, [%rd68];
	sub.f32 	%f57, %f13, %f56;
	fma.rn.f32 	%f58, %f57, %f57, %f55;
	mul.wide.u32 	%rd69, %r81, 4;
	add.s64 	%rd70, %rd18, %rd69;
	ld.global.f32 	%f59, [%rd70];
	sub.f32 	%f60, %f14, %f59;
	fma.rn.f32 	%f61, %f60, %f60, %f58;
	mul.wide.u32 	%rd71, %r80, 4;
	add.s64 	%rd72, %rd18, %rd71;
	ld.global.f32 	%f62, [%rd72];
	sub.f32 	%f63, %f15, %f62;
	fma.rn.f32 	%f64, %f63, %f63, %f61;
	mul.wide.u32 	%rd73, %r79, 4;
	add.s64 	%rd74, %rd18, %rd73;
	ld.global.f32 	%f65, [%rd74];
	sub.f32 	%f66, %f16, %f65;
	fma.rn.f32 	%f67, %f66, %f66, %f64;
	setp.lt.f32 	%p3, %f67, %f132;
	selp.f32 	%f132, %f67, %f132, %p3;
	selp.b32 	%r94, %r92, %r94, %p3;
	add.s32 	%r92, %r92, 1;
	add.s64 	%rd123, %rd123, 4;
	add.s32 	%r91, %r91, 1;
	add.s32 	%r90, %r90, 1;
	add.s32 	%r89, %r89, 1;
	add.s32 	%r88, %r88, 1;
	add.s32 	%r87, %r87, 1;
	add.s32 	%r86, %r86, 1;
	add.s32 	%r85, %r85, 1;
	add.s32 	%r84, %r84, 1;
	add.s32 	%r83, %r83, 1;
	add.s32 	%r82, %r82, 1;
	add.s32 	%r81, %r81, 1;
	add.s32 	%r80, %r80, 1;
	add.s32 	%r79, %r79, 1;
	add.s32 	%r78, %r78, 1;
	setp.ne.s32 	%p4, %r78, 0;
	@%p4 bra 	$L__BB32_3;
$L__BB32_4:
	ld.param.u64 	%rd121, [_Z22calculateBestDistance2ILi16EEvPfS0_S0_PiS1_S1_ii_param_3];
	cvta.to.global.u64 	%rd75, %rd121;
	mul.wide.u32 	%rd76, %r1, 4;
	add.s64 	%rd23, %rd75, %rd76;
	ld.global.u32 	%r49, [%rd23];
	setp.eq.s32 	%p5, %r49, %r94;
	@%p5 bra 	$L__BB32_6;
	ld.param.u64 	%rd122, [_Z22calculateBestDistance2ILi16EEvPfS0_S0_PiS1_S1_ii_param_4];
	ld.param.u64 	%rd120, [_Z22calculateBestDistance2ILi16EEvPfS0_S0_PiS1_S1_ii_param_2];
	cvta.to.global.u64 	%rd77, %rd120;
	cvta.to.global.u64 	%rd78, %rd122;
	st.global.u32 	[%rd23], %r94;
	add.s64 	%rd80, %rd1, %rd76;
	mov.b32 	%r74, 1;
	st.global.u32 	[%rd80], %r74;
	mul.wide.s32 	%rd81, %r94, 4;
	add.s64 	%rd82, %rd78, %rd81;
	atom.global.add.u32 	%r75, [%rd82], 1;
	mul.wide.s32 	%rd83, %r49, 4;
	add.s64 	%rd84, %rd78, %rd83;
	atom.global.add.u32 	%r76, [%rd84], -1;
	ld.global.f32 	%f68, [%rd2];
	add.s64 	%rd85, %rd77, %rd81;
	atom.global.add.f32 	%f69, [%rd85], %f68;
	add.s64 	%rd86, %rd77, %rd83;
	neg.f32 	%f70, %f68;
	atom.global.add.f32 	%f71, [%rd86], %f70;
	ld.global.f32 	%f72, [%rd3];
	mul.wide.s32 	%rd87, %r51, 4;
	add.s64 	%rd88, %rd85, %rd87;
	atom.global.add.f32 	%f73, [%rd88], %f72;
	add.s64 	%rd89, %rd86, %rd87;
	neg.f32 	%f74, %f72;
	atom.global.add.f32 	%f75, [%rd89], %f74;
	ld.global.f32 	%f76, [%rd4];
	add.s64 	%rd90, %rd88, %rd87;
	atom.global.add.f32 	%f77, [%rd90], %f76;
	add.s64 	%rd91, %rd89, %rd87;
	neg.f32 	%f78, %f76;
	atom.global.add.f32 	%f79, [%rd91], %f78;
	ld.global.f32 	%f80, [%rd5];
	add.s64 	%rd92, %rd90, %rd87;
	atom.global.add.f32 	%f81, [%rd92], %f80;
	add.s64 	%rd93, %rd91, %rd87;
	neg.f32 	%f82, %f80;
	atom.global.add.f32 	%f83, [%rd93], %f82;
	ld.global.f32 	%f84, [%rd6];
	add.s64 	%rd94, %rd92, %rd87;
	atom.global.add.f32 	%f85, [%rd94], %f84;
	add.s64 	%rd95, %rd93, %rd87;
	neg.f32 	%f86, %f84;
	atom.global.add.f32 	%f87, [%rd95], %f86;
	ld.global.f32 	%f88, [%rd7];
	add.s64 	%rd96, %rd94, %rd87;
	atom.global.add.f32 	%f89, [%rd96], %f88;
	add.s64 	%rd97, %rd95, %rd87;
	neg.f32 	%f90, %f88;
	atom.global.add.f32 	%f91, [%rd97], %f90;
	ld.global.f32 	%f92, [%rd8];
	add.s64 	%rd98, %rd96, %rd87;
	atom.global.add.f32 	%f93, [%rd98], %f92;
	add.s64 	%rd99, %rd97, %rd87;
	neg.f32 	%f94, %f92;
	atom.global.add.f32 	%f95, [%rd99], %f94;
	ld.global.f32 	%f96, [%rd9];
	add.s64 	%rd100, %rd98, %rd87;
	atom.global.add.f32 	%f97, [%rd100], %f96;
	add.s64 	%rd101, %rd99, %rd87;
	neg.f32 	%f98, %f96;
	atom.global.add.f32 	%f99, [%rd101], %f98;
	ld.global.f32 	%f100, [%rd10];
	add.s64 	%rd102, %rd100, %rd87;
	atom.global.add.f32 	%f101, [%rd102], %f100;
	add.s64 	%rd103, %rd101, %rd87;
	neg.f32 	%f102, %f100;
	atom.global.add.f32 	%f103, [%rd103], %f102;
	ld.global.f32 	%f104, [%rd11];
	add.s64 	%rd104, %rd102, %rd87;
	atom.global.add.f32 	%f105, [%rd104], %f104;
	add.s64 	%rd105, %rd103, %rd87;
	neg.f32 	%f106, %f104;
	atom.global.add.f32 	%f107, [%rd105], %f106;
	ld.global.f32 	%f108, [%rd12];
	add.s64 	%rd106, %rd104, %rd87;
	atom.global.add.f32 	%f109, [%rd106], %f108;
	add.s64 	%rd107, %rd105, %rd87;
	neg.f32 	%f110, %f108;
	atom.global.add.f32 	%f111, [%rd107], %f110;
	ld.global.f32 	%f112, [%rd13];
	add.s64 	%rd108, %rd106, %rd87;
	atom.global.add.f32 	%f113, [%rd108], %f112;
	add.s64 	%rd109, %rd107, %rd87;
	neg.f32 	%f114, %f112;
	atom.global.add.f32 	%f115, [%rd109], %f114;
	ld.global.f32 	%f116, [%rd14];
	add.s64 	%rd110, %rd108, %rd87;
	atom.global.add.f32 	%f117, [%rd110], %f116;
	add.s64 	%rd111, %rd109, %rd87;
	neg.f32 	%f118, %f116;
	atom.global.add.f32 	%f119, [%rd111], %f118;
	ld.global.f32 	%f120, [%rd15];
	add.s64 	%rd112, %rd110, %rd87;
	atom.global.add.f32 	%f121, [%rd112], %f120;
	add.s64 	%rd113, %rd111, %rd87;
	neg.f32 	%f122, %f120;
	atom.global.add.f32 	%f123, [%rd113], %f122;
	ld.global.f32 	%f124, [%rd16];
	add.s64 	%rd114, %rd112, %rd87;
	atom.global.add.f32 	%f125, [%rd114], %f124;
	add.s64 	%rd115, %rd113, %rd87;
	neg.f32 	%f126, %f124;
	atom.global.add.f32 	%f127, [%rd115], %f126;
	ld.global.f32 	%f128, [%rd17];
	add.s64 	%rd116, %rd114, %rd87;
	atom.global.add.f32 	%f129, [%rd116], %f128;
	add.s64 	%rd117, %rd115, %rd87;
	neg.f32 	%f130, %f128;
	atom.global.add.f32 	%f131, [%rd117], %f130;
	bra.uni 	$L__BB32_7;
$L__BB32_6:
	add.s64 	%rd119, %rd1, %rd76;
	mov.b32 	%r77, 0;
	st.global.u32 	[%rd119], %r77;
$L__BB32_7:
	ret;

}
	// .globl	_Z10divNewTab2ILi17EEvPfS0_Pii
.visible .entry _Z10divNewTab2ILi17EEvPfS0_Pii(
	.param .u64 .ptr .align 1 _Z10divNewTab2ILi17EEvPfS0_Pii_param_0,
	.param .u64 .ptr .align 1 _Z10divNewTab2ILi17EEvPfS0_Pii_param_1,
	.param .u64 .ptr .align 1 _Z10divNewTab2ILi17EEvPfS0_Pii_param_2,
	.param .u32 _Z10divNewTab2ILi17EEvPfS0_Pii_param_3
)
{
	.reg .pred 	%p<5>;
	.reg .b32 	%r<13>;
	.reg .b32 	%f<4>;
	.reg .b64 	%rd<12>;

	ld.param.u64 	%rd1, [_Z10divNewTab2ILi17EEvPfS0_Pii_param_0];
	ld.param.u64 	%rd2, [_Z10divNewTab2ILi17EEvPfS0_Pii_param_1];
	ld.param.u64 	%rd3, [_Z10divNewTab2ILi17EEvPfS0_Pii_param_2];
	ld.param.u32 	%r4, [_Z10divNewTab2ILi17EEvPfS0_Pii_param_3];
	mov.u32 	%r5, %tid.x;
	mov.u32 	%r6, %ctaid.x;
	mov.u32 	%r7, %ntid.x;
	mad.lo.s32 	%r1, %r6, %r7, %r5;
	mov.u32 	%r8, %tid.y;
	mov.u32 	%r9, %ctaid.y;
	mov.u32 	%r10, %ntid.y;
	mad.lo.s32 	%r11, %r9, %r10, %r8;
	setp.ge.u32 	%p1, %r1, %r4;
	setp.gt.u32 	%p2, %r11, 16;
	or.pred  	%p3, %p1, %p2;
	@%p3 bra 	$L__BB33_3;
	cvta.to.global.u64 	%rd4, %rd3;
	mul.wide.u32 	%rd5, %r1, 4;
	add.s64 	%rd6, %rd4, %rd5;
	ld.global.u32 	%r3, [%rd6];
	setp.eq.s32 	%p4, %r3, 0;
	@%p4 bra 	$L__BB33_3;
	mad.lo.s32 	%r12, %r4, %r11, %r1;
	cvta.to.global.u64 	%rd7, %rd2;
	mul.wide.u32 	%rd8, %r12, 4;
	add.s64 	%rd9, %rd7, %rd8;
	ld.global.f32 	%f1, [%rd9];
	cvt.rn.f32.s32 	%f2, %r3;
	div.rn.f32 	%f3, %f1, %f2;
	cvta.to.global.u64 	%rd10, %rd1;
	add.s64 	%rd11, %rd10, %rd8;
	st.global.f32 	[%rd11], %f3;
$L__BB33_3:
	ret;

}
	// .globl	_Z22calculateBestDistance2ILi17EEvPfS0_S0_PiS1_S1_ii
.visible .entry _Z22calculateBestDistance2ILi17EEvPfS0_S0_PiS1_S1_ii(
	.param .u64 .ptr .align 1 _Z22calculateBestDistance2ILi17EEvPfS0_S0_PiS1_S1_ii_param_0,
	.param .u64 .ptr .align 1 _Z22calculateBestDistance2ILi17EEvPfS0_S0_PiS1_S1_ii_param_1,
	.param .u64 .ptr .align 1 _Z22calculateBestDistance2ILi17EEvPfS0_S0_PiS1_S1_ii_param_2,
	.param .u64 .ptr .align 1 _Z22calculateBestDistance2ILi17EEvPfS0_S0_PiS1_S1_ii_param_3,
	.param .u64 .ptr .align 1 _Z22calculateBestDistance2ILi17EEvPfS0_S0_PiS1_S1_ii_param_4,
	.param .u64 .ptr .align 1 _Z22calculateBestDistance2ILi17EEvPfS0_S0_PiS1_S1_ii_param_5,
	.param .u32 _Z22calculateBestDistance2ILi17EEvPfS0_S0_PiS1_S1_ii_param_6,
	.param .u32 _Z22calculateBestDistance2ILi17EEvPfS0_S0_PiS1_S1_ii_param_7
)
{
	.reg .pred 	%p<6>;
	.reg .b32 	%r<100>;
	.reg .b32 	%f<141>;
	.reg .b64 	%rd<131>;

	ld.param.u64 	%rd23, [_Z22calculateBestDistance2ILi17EEvPfS0_S0_PiS1_S1_ii_param_0];
	ld.param.u64 	%rd28, [_Z22calculateBestDistance2ILi17EEvPfS0_S0_PiS1_S1_ii_param_5];
	ld.param.u32 	%r53, [_Z22calculateBestDistance2ILi17EEvPfS0_S0_PiS1_S1_ii_param_6];
	ld.param.u32 	%r54, [_Z22calculateBestDistance2ILi17EEvPfS0_S0_PiS1_S1_ii_param_7];
	cvta.to.global.u64 	%rd1, %rd28;
	mov.u32 	%r55, %tid.x;
	mov.u32 	%r56, %ctaid.x;
	mov.u32 	%r57, %ntid.x;
	mad.lo.s32 	%r1, %r56, %r57, %r55;
	setp.ge.u32 	%p1, %r1, %r53;
	@%p1 bra 	$L__BB34_7;
	cvta.to.global.u64 	%rd29, %rd23;
	setp.lt.s32 	%p2, %r54, 1;
	mul.wide.u32 	%rd30, %r1, 4;
	add.s64 	%rd2, %rd29, %rd30;
	add.s32 	%r59, %r53, %r1;
	mul.wide.u32 	%rd31, %r59, 4;
	add.s64 	%rd3, %rd29, %rd31;
	add.s32 	%r60, %r59, %r53;
	mul.wide.u32 	%rd32, %r60, 4;
	add.s64 	%rd4, %rd29, %rd32;
	add.s32 	%r61, %r60, %r53;
	mul.wide.u32 	%rd33, %r61, 4;
	add.s64 	%rd5, %rd29, %rd33;
	add.s32 	%r62, %r61, %r53;
	mul.wide.u32 	%rd34, %r62, 4;
	add.s64 	%rd6, %rd29, %rd34;
	add.s32 	%r63, %r62, %r53;
	mul.wide.u32 	%rd35, %r63, 4;
	add.s64 	%rd7, %rd29, %rd35;
	add.s32 	%r64, %r63, %r53;
	mul.wide.u32 	%rd36, %r64, 4;
	add.s64 	%rd8, %rd29, %rd36;
	add.s32 	%r65, %r64, %r53;
	mul.wide.u32 	%rd37, %r65, 4;
	add.s64 	%rd9, %rd29, %rd37;
	add.s32 	%r66, %r65, %r53;
	mul.wide.u32 	%rd38, %r66, 4;
	add.s64 	%rd10, %rd29, %rd38;
	add.s32 	%r67, %r66, %r53;
	mul.wide.u32 	%rd39, %r67, 4;
	add.s64 	%rd11, %rd29, %rd39;
	add.s32 	%r68, %r67, %r53;
	mul.wide.u32 	%rd40, %r68, 4;
	add.s64 	%rd12, %rd29, %rd40;
	add.s32 	%r69, %r68, %r53;
	mul.wide.u32 	%rd41, %r69, 4;
	add.s64 	%rd13, %rd29, %rd41;
	add.s32 	%r70, %r69, %r53;
	mul.wide.u32 	%rd42, %r70, 4;
	add.s64 	%rd14, %rd29, %rd42;
	add.s32 	%r71, %r70, %r53;
	mul.wide.u32 	%rd43, %r71, 4;
	add.s64 	%rd15, %rd29, %rd43;
	add.s32 	%r72, %r71, %r53;
	mul.wide.u32 	%rd44, %r72, 4;
	add.s64 	%rd16, %rd29, %rd44;
	add.s32 	%r73, %r72, %r53;
	mul.wide.u32 	%rd45, %r73, 4;
	add.s64 	%rd17, %rd29, %rd45;
	add.s32 	%r74, %r73, %r53;
	mul.wide.u32 	%rd46, %r74, 4;
	add.s64 	%rd18, %rd29, %rd46;
	mov.b32 	%r99, -1;
	@%p2 bra 	$L__BB34_4;
	ld.param.u64 	%rd126, [_Z22calculateBestDistance2ILi17EEvPfS0_S0_PiS1_S1_ii_param_1];
	cvta.to.global.u64 	%rd19, %rd126;
	ld.global.f32 	%f1, [%rd2];
	ld.global.f32 	%f2, [%rd3];
	ld.global.f32 	%f3, [%rd4];
	ld.global.f32 	%f4, [%rd5];
	ld.global.f32 	%f5, [%rd6];
	ld.global.f32 	%f6, [%rd7];
	ld.global.f32 	%f7, [%rd8];
	ld.global.f32 	%f8, [%rd9];
	ld.global.f32 	%f9, [%rd10];
	ld.global.f32 	%f10, [%rd11];
	ld.global.f32 	%f11, [%rd12];
	ld.global.f32 	%f12, [%rd13];
	ld.global.f32 	%f13, [%rd14];
	ld.global.f32 	%f14, [%rd15];
	ld.global.f32 	%f15, [%rd16];
	ld.global.f32 	%f16, [%rd17];
	ld.global.f32 	%f17, [%rd18];
	mul.lo.s32 	%r96, %r54, 3;
	shl.b32 	%r95, %r54, 2;
	mul.lo.s32 	%r94, %r54, 5;
	mul.lo.s32 	%r93, %r54, 6;
	mul.lo.s32 	%r92, %r54, 7;
	shl.b32 	%r91, %r54, 3;
	mul.lo.s32 	%r90, %r54, 9;
	mul.lo.s32 	%r89, %r54, 10;
	mul.lo.s32 	%r88, %r54, 11;
	mul.lo.s32 	%r87, %r54, 12;
	mul.lo.s32 	%r86, %r54, 13;
	mul.lo.s32 	%r85, %r54, 14;
	mul.lo.s32 	%r84, %r54, 15;
	shl.b32 	%r83, %r54, 4;
	neg.s32 	%r82, %r54;
	mov.f32 	%f140, 0f7F7FFFFF;
	mov.b32 	%r99, -1;
	mov.b32 	%r97, 0;
	mov.u64 	%rd130, %rd19;
$L__BB34_3:
	ld.global.f32 	%f21, [%rd130];
	sub.f32 	%f22, %f1, %f21;
	fma.rn.f32 	%f23, %f22, %f22, 0f00000000;
	mul.wide.u32 	%rd47, %r54, 4;
	add.s64 	%rd48, %rd130, %rd47;
	ld.global.f32 	%f24, [%rd48];
	sub.f32 	%f25, %f2, %f24;
	fma.rn.f32 	%f26, %f25, %f25, %f23;
	shl.b32 	%r77, %r54, 1;
	mul.wide.u32 	%rd49, %r77, 4;
	add.s64 	%rd50, %rd130, %rd49;
	ld.global.f32 	%f27, [%rd50];
	sub.f32 	%f28, %f3, %f27;
	fma.rn.f32 	%f29, %f28, %f28, %f26;
	mul.wide.u32 	%rd51, %r96, 4;
	add.s64 	%rd52, %rd19, %rd51;
	ld.global.f32 	%f30, [%rd52];
	sub.f32 	%f31, %f4, %f30;
	fma.rn.f32 	%f32, %f31, %f31, %f29;
	mul.wide.u32 	%rd53, %r95, 4;
	add.s64 	%rd54, %rd19, %rd53;
	ld.global.f32 	%f33, [%rd54];
	sub.f32 	%f34, %f5, %f33;
	fma.rn.f32 	%f35, %f34, %f34, %f32;
	mul.wide.u32 	%rd55, %r94, 4;
	add.s64 	%rd56, %rd19, %rd55;
	ld.global.f32 	%f36, [%rd56];
	sub.f32 	%f37, %f6, %f36;
	fma.rn.f32 	%f38, %f37, %f37, %f35;
	mul.wide.u32 	%rd57, %r93, 4;
	add.s64 	%rd58, %rd19, %rd57;
	ld.global.f32 	%f39, [%rd58];
	sub.f32 	%f40, %f7, %f39;
	fma.rn.f32 	%f41, %f40, %f40, %f38;
	mul.wide.u32 	%rd59, %r92, 4;
	add.s64 	%rd60, %rd19, %rd59;
	ld.global.f32 	%f42, [%rd60];
	sub.f32 	%f43, %f8, %f42;
	fma.rn.f32 	%f44, %f43, %f43, %f41;
	mul.wide.u32 	%rd61, %r91, 4;
	add.s64 	%rd62, %rd19, %rd61;
	ld.global.f32 	%f45, [%rd62];
	sub.f32 	%f46, %f9, %f45;
	fma.rn.f32 	%f47, %f46, %f46, %f44;
	mul.wide.u32 	%rd63, %r90, 4;
	add.s64 	%rd64, %rd19, %rd63;
	ld.global.f32 	%f48, [%rd64];
	sub.f32 	%f49, %f10, %f48;
	fma.rn.f32 	%f50, %f49, %f49, %f47;
	mul.wide.u32 	%rd65, %r89, 4;
	add.s64 	%rd66, %rd19, %rd65;
	ld.global.f32 	%f51, [%rd66];
	sub.f32 	%f52, %f11, %f51;
	fma.rn.f32 	%f53, %f52, %f52, %f50;
	mul.wide.u32 	%rd67, %r88, 4;
	add.s64 	%rd68, %rd19, %rd67;
	ld.global.f32 	%f54, [%rd68];
	sub.f32 	%f55, %f12, %f54;
	fma.rn.f32 	%f56, %f55, %f55, %f53;
	mul.wide.u32 	%rd69, %r87, 4;
	add.s64 	%rd70, %rd19, %rd69;
	ld.global.f32 	%f57, [%rd70];
	sub.f32 	%f58, %f13, %f57;
	fma.rn.f32 	%f59, %f58, %f58, %f56;
	mul.wide.u32 	%rd71, %r86, 4;
	add.s64 	%rd72, %rd19, %rd71;
	ld.global.f32 	%f60, [%rd72];
	sub.f32 	%f61, %f14, %f60;
	fma.rn.f32 	%f62, %f61, %f61, %f59;
	mul.wide.u32 	%rd73, %r85, 4;
	add.s64 	%rd74, %rd19, %rd73;
	ld.global.f32 	%f63, [%rd74];
	sub.f32 	%f64, %f15, %f63;
	fma.rn.f32 	%f65, %f64, %f64, %f62;
	mul.wide.u32 	%rd75, %r84, 4;
	add.s64 	%rd76, %rd19, %rd75;
	ld.global.f32 	%f66, [%rd76];
	sub.f32 	%f67, %f16, %f66;
	fma.rn.f32 	%f68, %f67, %f67, %f65;
	mul.wide.u32 	%rd77, %r83, 4;
	add.s64 	%rd78, %rd19, %rd77;
	ld.global.f32 	%f69, [%rd78];
	sub.f32 	%f70, %f17, %f69;
	fma.rn.f32 	%f71, %f70, %f70, %f68;
	setp.lt.f32 	%p3, %f71, %f140;
	selp.f32 	%f140, %f71, %f140, %p3;
	selp.b32 	%r99, %r97, %r99, %p3;
	add.s32 	%r97, %r97, 1;
	add.s64 	%rd130, %rd130, 4;
	add.s32 	%r96, %r96, 1;
	add.s32 	%r95, %r95, 1;
	add.s32 	%r94, %r94, 1;
	add.s32 	%r93, %r93, 1;
	add.s32 	%r92, %r92, 1;
	add.s32 	%r91, %r91, 1;
	add.s32 	%r90, %r90, 1;
	add.s32 	%r89, %r89, 1;
	add.s32 	%r88, %r88, 1;
	add.s32 	%r87, %r87, 1;
	add.s32 	%r86, %r86, 1;
	add.s32 	%r85, %r85, 1;
	add.s32 	%r84, %r84, 1;
	add.s32 	%r83, %r83, 1;
	add.s32 	%r82, %r82, 1;
	setp.ne.s32 	%p4, %r82, 0;
	@%p4 bra 	$L__BB34_3;
$L__BB34_4:
	ld.param.u64 	%rd128, [_Z22calculateBestDistance2ILi17EEvPfS0_S0_PiS1_S1_ii_param_3];
	cvta.to.global.u64 	%rd79, %rd128;
	mul.wide.u32 	%rd80, %r1, 4;
	add.s64 	%rd22, %rd79, %rd80;
	ld.global.u32 	%r52, [%rd22];
	setp.eq.s32 	%p5, %r52, %r99;
	@%p5 bra 	$L__BB34_6;
	ld.param.u64 	%rd129, [_Z22calculateBestDistance2ILi17EEvPfS0_S0_PiS1_S1_ii_param_4];
	ld.param.u64 	%rd127, [_Z22calculateBestDistance2ILi17EEvPfS0_S0_PiS1_S1_ii_param_2];
	cvta.to.global.u64 	%rd81, %rd127;
	cvta.to.global.u64 	%rd82, %rd129;
	st.global.u32 	[%rd22], %r99;
	add.s64 	%rd84, %rd1, %rd80;
	mov.b32 	%r78, 1;
	st.global.u32 	[%rd84], %r78;
	mul.wide.s32 	%rd85, %r99, 4;
	add.s64 	%rd86, %rd82, %rd85;
	atom.global.add.u32 	%r79, [%rd86], 1;
	mul.wide.s32 	%rd87, %r52, 4;
	add.s64 	%rd88, %rd82, %rd87;
	atom.global.add.u32 	%r80, [%rd88], -1;
	ld.global.f32 	%f72, [%rd2];
	add.s64 	%rd89, %rd81, %rd85;
	atom.global.add.f32 	%f73, [%rd89], %f72;
	add.s64 	%rd90, %rd81, %rd87;
	neg.f32 	%f74, %f72;
	atom.global.add.f32 	%f75, [%rd90], %f74;
	ld.global.f32 	%f76, [%rd3];
	mul.wide.s32 	%rd91, %r54, 4;
	add.s64 	%rd92, %rd89, %rd91;
	atom.global.add.f32 	%f77, [%rd92], %f76;
	add.s64 	%rd93, %rd90, %rd91;
	neg.f32 	%f78, %f76;
	atom.global.add.f32 	%f79, [%rd93], %f78;
	ld.global.f32 	%f80, [%rd4];
	add.s64 	%rd94, %rd92, %rd91;
	atom.global.add.f32 	%f81, [%rd94], %f80;
	add.s64 	%rd95, %rd93, %rd91;
	neg.f32 	%f82, %f80;
	atom.global.add.f32 	%f83, [%rd95], %f82;
	ld.global.f32 	%f84, [%rd5];
	add.s64 	%rd96, %rd94, %rd91;
	atom.global.add.f32 	%f85, [%rd96], %f84;
	add.s64 	%rd97, %rd95, %rd91;
	neg.f32 	%f86, %f84;
	atom.global.add.f32 	%f87, [%rd97], %f86;
	ld.global.f32 	%f88, [%rd6];
	add.s64 	%rd98, %rd96, %rd91;
	atom.global.add.f32 	%f89, [%rd98], %f88;
	add.s64 	%rd99, %rd97, %rd91;
	neg.f32 	%f90, %f88;
	atom.global.add.f32 	%f91, [%rd99], %f90;
	ld.global.f32 	%f92, [%rd7];
	add.s64 	%rd100, %rd98, %rd91;
	atom.global.add.f32 	%f93, [%rd100], %f92;
	add.s64 	%rd101, %rd99, %rd91;
	neg.f32 	%f94, %f92;
	atom.global.add.f32 	%f95, [%rd101], %f94;
	ld.global.f32 	%f96, [%rd8];
	add.s64 	%rd102, %rd100, %rd91;
	atom.global.add.f32 	%f97, [%rd102], %f96;
	add.s64 	%rd103, %rd101, %rd91;
	neg.f32 	%f98, %f96;
	atom.global.add.f32 	%f99, [%rd103], %f98;
	ld.global.f32 	%f100, [%rd9];
	add.s64 	%rd104, %rd102, %rd91;
	atom.global.add.f32 	%f101, [%rd104], %f100;
	add.s64 	%rd105, %rd103, %rd91;
	neg.f32 	%f102, %f100;
	atom.global.add.f32 	%f103, [%rd105], %f102;
	ld.global.f32 	%f104, [%rd10];
	add.s64 	%rd106, %rd104, %rd91;
	atom.global.add.f32 	%f105, [%rd106], %f104;
	add.s64 	%rd107, %rd105, %rd91;
	neg.f32 	%f106, %f104;
	atom.global.add.f32 	%f107, [%rd107], %f106;
	ld.global.f32 	%f108, [%rd11];
	add.s64 	%rd108, %rd106, %rd91;
	atom.global.add.f32 	%f109, [%rd108], %f108;
	add.s64 	%rd109, %rd107, %rd91;
	neg.f32 	%f110, %f108;
	atom.global.add.f32 	%f111, [%rd109], %f110;
	ld.global.f32 	%f112, [%rd12];
	add.s64 	%rd110, %rd108, %rd91;
	atom.global.add.f32 	%f113, [%rd110], %f112;
	add.s64 	%rd111, %rd109, %rd91;
	neg.f32 	%f114, %f112;
	atom.global.add.f32 	%f115, [%rd111], %f114;
	ld.global.f32 	%f116, [%rd13];
	add.s64 	%rd112, %rd110, %rd91;
	atom.global.add.f32 	%f117, [%rd112], %f116;
	add.s64 	%rd113, %rd111, %rd91;
	neg.f32 	%f118, %f116;
	atom.global.add.f32 	%f119, [%rd113], %f118;
	ld.global.f32 	%f120, [%rd14];
	add.s64 	%rd114, %rd112, %rd91;
	atom.global.add.f32 	%f121, [%rd114], %f120;
	add.s64 	%rd115, %rd113, %rd91;
	neg.f32 	%f122, %f120;
	atom.global.add.f32 	%f123, [%rd115], %f122;
	ld.global.f32 	%f124, [%rd15];
	add.s64 	%rd116, %rd114, %rd91;
	atom.global.add.f32 	%f125, [%rd116], %f124;
	add.s64 	%rd117, %rd115, %rd91;
	neg.f32 	%f126, %f124;
	atom.global.add.f32 	%f127, [%rd117], %f126;
	ld.global.f32 	%f128, [%rd16];
	add.s64 	%rd118, %rd116, %rd91;
	atom.global.add.f32 	%f129, [%rd118], %f128;
	add.s64 	%rd119, %rd117, %rd91;
	neg.f32 	%f130, %f128;
	atom.global.add.f32 	%f131, [%rd119], %f130;
	ld.global.f32 	%f132, [%rd17];
	add.s64 	%rd120, %rd118, %rd91;
	atom.global.add.f32 	%f133, [%rd120], %f132;
	add.s64 	%rd121, %rd119, %rd91;
	neg.f32 	%f134, %f132;
	atom.global.add.f32 	%f135, [%rd121], %f134;
	ld.global.f32 	%f136, [%rd18];
	add.s64 	%rd122, %rd120, %rd91;
	atom.global.add.f32 	%f137, [%rd122], %f136;
	add.s64 	%rd123, %rd121, %rd91;
	neg.f32 	%f138, %f136;
	atom.global.add.f32 	%f139, [%rd123], %f138;
	bra.uni 	$L__BB34_7;
$L__BB34_6:
	add.s64 	%rd125, %rd1, %rd80;
	mov.b32 	%r81, 0;
	st.global.u32 	[%rd125], %r81;
$L__BB34_7:
	ret;

}
	// .globl	_Z10divNewTab2ILi18EEvPfS0_Pii
.visible .entry _Z10divNewTab2ILi18EEvPfS0_Pii(
	.param .u64 .ptr .align 1 _Z10divNewTab2ILi18EEvPfS0_Pii_param_0,
	.param .u64 .ptr .align 1 _Z10divNewTab2ILi18EEvPfS0_Pii_param_1,
	.param .u64 .ptr .align 1 _Z10divNewTab2ILi18EEvPfS0_Pii_param_2,
	.param .u32 _Z10divNewTab2ILi18EEvPfS0_Pii_param_3
)
{
	.reg .pred 	%p<5>;
	.reg .b32 	%r<13>;
	.reg .b32 	%f<4>;
	.reg .b64 	%rd<12>;

	ld.param.u64 	%rd1, [_Z10divNewTab2ILi18EEvPfS0_Pii_param_0];
	ld.param.u64 	%rd2, [_Z10divNewTab2ILi18EEvPfS0_Pii_param_1];
	ld.param.u64 	%rd3, [_Z10divNewTab2ILi18EEvPfS0_Pii_param_2];
	ld.param.u32 	%r4, [_Z10divNewTab2ILi18EEvPfS0_Pii_param_3];
	mov.u32 	%r5, %tid.x;
	mov.u32 	%r6, %ctaid.x;
	mov.u32 	%r7, %ntid.x;
	mad.lo.s32 	%r1, %r6, %r7, %r5;
	mov.u32 	%r8, %tid.y;
	mov.u32 	%r9, %ctaid.y;
	mov.u32 	%r10, %ntid.y;
	mad.lo.s32 	%r11, %r9, %r10, %r8;
	setp.ge.u32 	%p1, %r1, %r4;
	setp.gt.u32 	%p2, %r11, 17;
	or.pred  	%p3, %p1, %p2;
	@%p3 bra 	$L__BB35_3;
	cvta.to.global.u64 	%rd4, %rd3;
	mul.wide.u32 	%rd5, %r1, 4;
	add.s64 	%rd6, %rd4, %rd5;
	ld.global.u32 	%r3, [%rd6];
	setp.eq.s32 	%p4, %r3, 0;
	@%p4 bra 	$L__BB35_3;
	mad.lo.s32 	%r12, %r4, %r11, %r1;
	cvta.to.global.u64 	%rd7, %rd2;
	mul.wide.u32 	%rd8, %r12, 4;
	add.s64 	%rd9, %rd7, %rd8;
	ld.global.f32 	%f1, [%rd9];
	cvt.rn.f32.s32 	%f2, %r3;
	div.rn.f32 	%f3, %f1, %f2;
	cvta.to.global.u64 	%rd10, %rd1;
	add.s64 	%rd11, %rd10, %rd8;
	st.global.f32 	[%rd11], %f3;
$L__BB35_3:
	ret;

}
	// .globl	_Z22calculateBestDistance2ILi18EEvPfS0_S0_PiS1_S1_ii
.visible .entry _Z22calculateBestDistance2ILi18EEvPfS0_S0_PiS1_S1_ii(
	.param .u64 .ptr .align 1 _Z22calculateBestDistance2ILi18EEvPfS0_S0_PiS1_S1_ii_param_0,
	.param .u64 .ptr .align 1 _Z22calculateBestDistance2ILi18EEvPfS0_S0_PiS1_S1_ii_param_1,
	.param .u64 .ptr .align 1 _Z22calculateBestDistance2ILi18EEvPfS0_S0_PiS1_S1_ii_param_2,
	.param .u64 .ptr .align 1 _Z22calculateBestDistance2ILi18EEvPfS0_S0_PiS1_S1_ii_param_3,
	.param .u64 .ptr .align 1 _Z22calculateBestDistance2ILi18EEvPfS0_S0_PiS1_S1_ii_param_4,
	.param .u64 .ptr .align 1 _Z22calculateBestDistance2ILi18EEvPfS0_S0_PiS1_S1_ii_param_5,
	.param .u32 _Z22calculateBestDistance2ILi18EEvPfS0_S0_PiS1_S1_ii_param_6,
	.param .u32 _Z22calculateBestDistance2ILi18EEvPfS0_S0_PiS1_S1_ii_param_7
)
{
	.reg .pred 	%p<6>;
	.reg .b32 	%r<105>;
	.reg .b32 	%f<149>;
	.reg .b64 	%rd<144>;

	ld.param.u32 	%r56, [_Z22calculateBestDistance2ILi18EEvPfS0_S0_PiS1_S1_ii_param_6];
	ld.param.u32 	%r57, [_Z22calculateBestDistance2ILi18EEvPfS0_S0_PiS1_S1_ii_param_7];
	mov.u32 	%r58, %tid.x;
	mov.u32 	%r59, %ctaid.x;
	mov.u32 	%r60, %ntid.x;
	mad.lo.s32 	%r1, %r59, %r60, %r58;
	setp.ge.u32 	%p1, %r1, %r56;
	@%p1 bra 	$L__BB36_7;
	ld.param.u64 	%rd135, [_Z22calculateBestDistance2ILi18EEvPfS0_S0_PiS1_S1_ii_param_0];
	cvta.to.global.u64 	%rd29, %rd135;
	setp.lt.s32 	%p2, %r57, 1;
	add.s32 	%r62, %r56, %r1;
	mul.wide.u32 	%rd30, %r62, 4;
	add.s64 	%rd1, %rd29, %rd30;
	add.s32 	%r63, %r62, %r56;
	mul.wide.u32 	%rd31, %r63, 4;
	add.s64 	%rd2, %rd29, %rd31;
	add.s32 	%r64, %r63, %r56;
	mul.wide.u32 	%rd32, %r64, 4;
	add.s64 	%rd3, %rd29, %rd32;
	add.s32 	%r65, %r64, %r56;
	mul.wide.u32 	%rd33, %r65, 4;
	add.s64 	%rd4, %rd29, %rd33;
	add.s32 	%r66, %r65, %r56;
	mul.wide.u32 	%rd34, %r66, 4;
	add.s64 	%rd5, %rd29, %rd34;
	add.s32 	%r67, %r66, %r56;
	mul.wide.u32 	%rd35, %r67, 4;
	add.s64 	%rd6, %rd29, %rd35;
	add.s32 	%r68, %r67, %r56;
	mul.wide.u32 	%rd36, %r68, 4;
	add.s64 	%rd7, %rd29, %rd36;
	add.s32 	%r69, %r68, %r56;
	mul.wide.u32 	%rd37, %r69, 4;
	add.s64 	%rd8, %rd29, %rd37;
	add.s32 	%r70, %r69, %r56;
	mul.wide.u32 	%rd38, %r70, 4;
	add.s64 	%rd9, %rd29, %rd38;
	add.s32 	%r71, %r70, %r56;
	mul.wide.u32 	%rd39, %r71, 4;
	add.s64 	%rd10, %rd29, %rd39;
	add.s32 	%r72, %r71, %r56;
	mul.wide.u32 	%rd40, %r72, 4;
	add.s64 	%rd11, %rd29, %rd40;
	add.s32 	%r73, %r72, %r56;
	mul.wide.u32 	%rd41, %r73, 4;
	add.s64 	%rd12, %rd29, %rd41;
	add.s32 	%r74, %r73, %r56;
	mul.wide.u32 	%rd42, %r74, 4;
	add.s64 	%rd13, %rd29, %rd42;
	add.s32 	%r75, %r74, %r56;
	mul.wide.u32 	%rd43, %r75, 4;
	add.s64 	%rd14, %rd29, %rd43;
	add.s32 	%r76, %r75, %r56;
	mul.wide.u32 	%rd44, %r76, 4;
	add.s64 	%rd15, %rd29, %rd44;
	add.s32 	%r77, %r76, %r56;
	mul.wide.u32 	%rd45, %r77, 4;
	add.s64 	%rd16, %rd29, %rd45;
	add.s32 	%r78, %r77, %r56;
	mul.wide.u32 	%rd46, %r78, 4;
	add.s64 	%rd17, %rd29, %rd46;
	mov.b32 	%r104, -1;
	@%p2 bra 	$L__BB36_4;
	ld.param.u64 	%rd138, [_Z22calculateBestDistance2ILi18EEvPfS0_S0_PiS1_S1_ii_param_1];
	ld.param.u64 	%rd136, [_Z22calculateBestDistance2ILi18EEvPfS0_S0_PiS1_S1_ii_param_0];
	cvta.to.global.u64 	%rd18, %rd138;
	cvta.to.global.u64 	%rd47, %rd136;
	mul.wide.u32 	%rd48, %r1, 4;
	add.s64 	%rd49, %rd47, %rd48;
	ld.global.f32 	%f1, [%rd49];
	ld.global.f32 	%f2, [%rd1];
	ld.global.f32 	%f3, [%rd2];
	ld.global.f32 	%f4, [%rd3];
	ld.global.f32 	%f5, [%rd4];
	ld.global.f32 	%f6, [%rd5];
	ld.global.f32 	%f7, [%rd6];
	ld.global.f32 	%f8, [%rd7];
	ld.global.f32 	%f9, [%rd8];
	ld.global.f32 	%f10, [%rd9];
	ld.global.f32 	%f11, [%rd10];
	ld.global.f32 	%f12, [%rd11];
	ld.global.f32 	%f13, [%rd12];
	ld.global.f32 	%f14, [%rd13];
	ld.global.f32 	%f15, [%rd14];
	ld.global.f32 	%f16, [%rd15];
	ld.global.f32 	%f17, [%rd16];
	ld.global.f32 	%f18, [%rd17];
	mul.lo.s32 	%r101, %r57, 3;
	shl.b32 	%r100, %r57, 2;
	mul.lo.s32 	%r99, %r57, 5;
	mul.lo.s32 	%r98, %r57, 6;
	mul.lo.s32 	%r97, %r57, 7;
	shl.b32 	%r96, %r57, 3;
	mul.lo.s32 	%r95, %r57, 9;
	mul.lo.s32 	%r94, %r57, 10;
	mul.lo.s32 	%r93, %r57, 11;
	mul.lo.s32 	%r92, %r57, 12;
	mul.lo.s32 	%r91, %r57, 13;
	mul.lo.s32 	%r90, %r57, 14;
	mul.lo.s32 	%r89, %r57, 15;
	shl.b32 	%r88, %r57, 4;
	mul.lo.s32 	%r87, %r57, 17;
	neg.s32 	%r86, %r57;
	mov.f32 	%f148, 0f7F7FFFFF;
	mov.b32 	%r104, -1;
	mov.b32 	%r102, 0;
	mov.u64 	%rd143, %rd18;
$L__BB36_3:
	ld.global.f32 	%f22, [%rd143];
	sub.f32 	%f23, %f1, %f22;
	fma.rn.f32 	%f24, %f23, %f23, 0f00000000;
	mul.wide.u32 	%rd50, %r57, 4;
	add.s64 	%rd51, %rd143, %rd50;
	ld.global.f32 	%f25, [%rd51];
	sub.f32 	%f26, %f2, %f25;
	fma.rn.f32 	%f27, %f26, %f26, %f24;
	shl.b32 	%r81, %r57, 1;
	mul.wide.u32 	%rd52, %r81, 4;
	add.s64 	%rd53, %rd143, %rd52;
	ld.global.f32 	%f28, [%rd53];
	sub.f32 	%f29, %f3, %f28;
	fma.rn.f32 	%f30, %f29, %f29, %f27;
	mul.wide.u32 	%rd54, %r101, 4;
	add.s64 	%rd55, %rd18, %rd54;
	ld.global.f32 	%f31, [%rd55];
	sub.f32 	%f32, %f4, %f31;
	fma.rn.f32 	%f33, %f32, %f32, %f30;
	mul.wide.u32 	%rd56, %r100, 4;
	add.s64 	%rd57, %rd18, %rd56;
	ld.global.f32 	%f34, [%rd57];
	sub.f32 	%f35, %f5, %f34;
	fma.rn.f32 	%f36, %f35, %f35, %f33;
	mul.wide.u32 	%rd58, %r99, 4;
	add.s64 	%rd59, %rd18, %rd58;
	ld.global.f32 	%f37, [%rd59];
	sub.f32 	%f38, %f6, %f37;
	fma.rn.f32 	%f39, %f38, %f38, %f36;
	mul.wide.u32 	%rd60, %r98, 4;
	add.s64 	%rd61, %rd18, %rd60;
	ld.global.f32 	%f40, [%rd61];
	sub.f32 	%f41, %f7, %f40;
	fma.rn.f32 	%f42, %f41, %f41, %f39;
	mul.wide.u32 	%rd62, %r97, 4;
	add.s64 	%rd63, %rd18, %rd62;
	ld.global.f32 	%f43, [%rd63];
	sub.f32 	%f44, %f8, %f43;
	fma.rn.f32 	%f45, %f44, %f44, %f42;
	mul.wide.u32 	%rd64, %r96, 4;
	add.s64 	%rd65, %rd18, %rd64;
	ld.global.f32 	%f46, [%rd65];
	sub.f32 	%f47, %f9, %f46;
	fma.rn.f32 	%f48, %f47, %f47, %f45;
	mul.wide.u32 	%rd66, %r95, 4;
	add.s64 	%rd67, %rd18, %rd66;
	ld.global.f32 	%f49, [%rd67];
	sub.f32 	%f50, %f10, %f49;
	fma.rn.f32 	%f51, %f50, %f50, %f48;
	mul.wide.u32 	%rd68, %r94, 4;
	add.s64 	%rd69, %rd18, %rd68;
	ld.global.f32 	%f52, [%rd69];
	sub.f32 	%f53, %f11, %f52;
	fma.rn.f32 	%f54, %f53, %f53, %f51;
	mul.wide.u32 	%rd70, %r93, 4;
	add.s64 	%rd71, %rd18, %rd70;
	ld.global.f32 	%f55, [%rd71];
	sub.f32 	%f56, %f12, %f55;
	fma.rn.f32 	%f57, %f56, %f56, %f54;
	mul.wide.u32 	%rd72, %r92, 4;
	add.s64 	%rd73, %rd18, %rd72;
	ld.global.f32 	%f58, [%rd73];
	sub.f32 	%f59, %f13, %f58;
	fma.rn.f32 	%f60, %f59, %f59, %f57;
	mul.wide.u32 	%rd74, %r91, 4;
	add.s64 	%rd75, %rd18, %rd74;
	ld.global.f32 	%f61, [%rd75];
	sub.f32 	%f62, %f14, %f61;
	fma.rn.f32 	%f63, %f62, %f62, %f60;
	mul.wide.u32 	%rd76, %r90, 4;
	add.s64 	%rd77, %rd18, %rd76;
	ld.global.f32 	%f64, [%rd77];
	sub.f32 	%f65, %f15, %f64;
	fma.rn.f32 	%f66, %f65, %f65, %f63;
	mul.wide.u32 	%rd78, %r89, 4;
	add.s64 	%rd79, %rd18, %rd78;
	ld.global.f32 	%f67, [%rd79];
	sub.f32 	%f68, %f16, %f67;
	fma.rn.f32 	%f69, %f68, %f68, %f66;
	mul.wide.u32 	%rd80, %r88, 4;
	add.s64 	%rd81, %rd18, %rd80;
	ld.global.f32 	%f70, [%rd81];
	sub.f32 	%f71, %f17, %f70;
	fma.rn.f32 	%f72, %f71, %f71, %f69;
	mul.wide.u32 	%rd82, %r87, 4;
	add.s64 	%rd83, %rd18, %rd82;
	ld.global.f32 	%f73, [%rd83];
	sub.f32 	%f74, %f18, %f73;
	fma.rn.f32 	%f75, %f74, %f74, %f72;
	setp.lt.f32 	%p3, %f75, %f148;
	selp.f32 	%f148, %f75, %f148, %p3;
	selp.b32 	%r104, %r102, %r104, %p3;
	add.s32 	%r102, %r102, 1;
	add.s64 	%rd143, %rd143, 4;
	add.s32 	%r101, %r101, 1;
	add.s32 	%r100, %r100, 1;
	add.s32 	%r99, %r99, 1;
	add.s32 	%r98, %r98, 1;
	add.s32 	%r97, %r97, 1;
	add.s32 	%r96, %r96, 1;
	add.s32 	%r95, %r95, 1;
	add.s32 	%r94, %r94, 1;
	add.s32 	%r93, %r93, 1;
	add.s32 	%r92, %r92, 1;
	add.s32 	%r91, %r91, 1;
	add.s32 	%r90, %r90, 1;
	add.s32 	%r89, %r89, 1;
	add.s32 	%r88, %r88, 1;
	add.s32 	%r87, %r87, 1;
	add.s32 	%r86, %r86, 1;
	setp.ne.s32 	%p4, %r86, 0;
	@%p4 bra 	$L__BB36_3;
$L__BB36_4:
	ld.param.u64 	%rd142, [_Z22calculateBestDistance2ILi18EEvPfS0_S0_PiS1_S1_ii_param_5];
	ld.param.u64 	%rd140, [_Z22calculateBestDistance2ILi18EEvPfS0_S0_PiS1_S1_ii_param_3];
	cvta.to.global.u64 	%rd21, %rd142;
	cvta.to.global.u64 	%rd84, %rd140;
	mul.wide.u32 	%rd85, %r1, 4;
	add.s64 	%rd22, %rd84, %rd85;
	ld.global.u32 	%r55, [%rd22];
	setp.eq.s32 	%p5, %r55, %r104;
	@%p5 bra 	$L__BB36_6;
	ld.param.u64 	%rd141, [_Z22calculateBestDistance2ILi18EEvPfS0_S0_PiS1_S1_ii_param_4];
	ld.param.u64 	%rd139, [_Z22calculateBestDistance2ILi18EEvPfS0_S0_PiS1_S1_ii_param_2];
	ld.param.u64 	%rd137, [_Z22calculateBestDistance2ILi18EEvPfS0_S0_PiS1_S1_ii_param_0];
	cvta.to.global.u64 	%rd86, %rd139;
	cvta.to.global.u64 	%rd87, %rd141;
	st.global.u32 	[%rd22], %r104;
	add.s64 	%rd89, %rd21, %rd85;
	mov.b32 	%r82, 1;
	st.global.u32 	[%rd89], %r82;
	mul.wide.s32 	%rd90, %r104, 4;
	add.s64 	%rd91, %rd87, %rd90;
	atom.global.add.u32 	%r83, [%rd91], 1;
	mul.wide.s32 	%rd92, %r55, 4;
	add.s64 	%rd93, %rd87, %rd92;
	atom.global.add.u32 	%r84, [%rd93], -1;
	cvta.to.global.u64 	%rd94, %rd137;
	add.s64 	%rd95, %rd94, %rd85;
	ld.global.f32 	%f76, [%rd95];
	add.s64 	%rd96, %rd86, %rd90;
	atom.global.add.f32 	%f77, [%rd96], %f76;
	add.s64 	%rd97, %rd86, %rd92;
	neg.f32 	%f78, %f76;
	atom.global.add.f32 	%f79, [%rd97], %f78;
	ld.global.f32 	%f80, [%rd1];
	mul.wide.s32 	%rd98, %r57, 4;
	add.s64 	%rd99, %rd96, %rd98;
	atom.global.add.f32 	%f81, [%rd99], %f80;
	add.s64 	%rd100, %rd97, %rd98;
	neg.f32 	%f82, %f80;
	atom.global.add.f32 	%f83, [%rd100], %f82;
	ld.global.f32 	%f84, [%rd2];
	add.s64 	%rd101, %rd99, %rd98;
	atom.global.add.f32 	%f85, [%rd101], %f84;
	add.s64 	%rd102, %rd100, %rd98;
	neg.f32 	%f86, %f84;
	atom.global.add.f32 	%f87, [%rd102], %f86;
	ld.global.f32 	%f88, [%rd3];
	add.s64 	%rd103, %rd101, %rd98;
	atom.global.add.f32 	%f89, [%rd103], %f88;
	add.s64 	%rd104, %rd102, %rd98;
	neg.f32 	%f90, %f88;
	atom.global.add.f32 	%f91, [%rd104], %f90;
	ld.global.f32 	%f92, [%rd4];
	add.s64 	%rd105, %rd103, %rd98;
	atom.global.add.f32 	%f93, [%rd105], %f92;
	add.s64 	%rd106, %rd104, %rd98;
	neg.f32 	%f94, %f92;
	atom.global.add.f32 	%f95, [%rd106], %f94;
	ld.global.f32 	%f96, [%rd5];
	add.s64 	%rd107, %rd105, %rd98;
	atom.global.add.f32 	%f97, [%rd107], %f96;
	add.s64 	%rd108, %rd106, %rd98;
	neg.f32 	%f98, %f96;
	atom.global.add.f32 	%f99, [%rd108], %f98;
	ld.global.f32 	%f100, [%rd6];
	add.s64 	%rd109, %rd107, %rd98;
	atom.global.add.f32 	%f101, [%rd109], %f100;
	add.s64 	%rd110, %rd108, %rd98;
	neg.f32 	%f102, %f100;
	atom.global.add.f32 	%f103, [%rd110], %f102;
	ld.global.f32 	%f104, [%rd7];
	add.s64 	%rd111, %rd109, %rd98;
	atom.global.add.f32 	%f105, [%rd111], %f104;
	add.s64 	%rd112, %rd110, %rd98;
	neg.f32 	%f106, %f104;
	atom.global.add.f32 	%f107, [%rd112], %f106;
	ld.global.f32 	%f108, [%rd8];
	add.s64 	%rd113, %rd111, %rd98;
	atom.global.add.f32 	%f109, [%rd113], %f108;
	add.s64 	%rd114, %rd112, %rd98;
	neg.f32 	%f110, %f108;
	atom.global.add.f32 	%f111, [%rd114], %f110;
	ld.global.f32 	%f112, [%rd9];
	add.s64 	%rd115, %rd113, %rd98;
	atom.global.add.f32 	%f113, [%rd115], %f112;
	add.s64 	%rd116, %rd114, %rd98;
	neg.f32 	%f114, %f112;
	atom.global.add.f32 	%f115, [%rd116], %f114;
	ld.global.f32 	%f116, [%rd10];
	add.s64 	%rd117, %rd115, %rd98;
	atom.global.add.f32 	%f117, [%rd117], %f116;
	add.s64 	%rd118, %rd116, %rd98;
	neg.f32 	%f118, %f116;
	atom.global.add.f32 	%f119, [%rd118], %f118;
	ld.global.f32 	%f120, [%rd11];
	add.s64 	%rd119, %rd117, %rd98;
	atom.global.add.f32 	%f121, [%rd119], %f120;
	add.s64 	%rd120, %rd118, %rd98;
	neg.f32 	%f122, %f120;
	atom.global.add.f32 	%f123, [%rd120], %f122;
	ld.global.f32 	%f124, [%rd12];
	add.s64 	%rd121, %rd119, %rd98;
	atom.global.add.f32 	%f125, [%rd121], %f124;
	add.s64 	%rd122, %rd120, %rd98;
	neg.f32 	%f126, %f124;
	atom.global.add.f32 	%f127, [%rd122], %f126;
	ld.global.f32 	%f128, [%rd13];
	add.s64 	%rd123, %rd121, %rd98;
	atom.global.add.f32 	%f129, [%rd123], %f128;
	add.s64 	%rd124, %rd122, %rd98;
	neg.f32 	%f130, %f128;
	atom.global.add.f32 	%f131, [%rd124], %f130;
	ld.global.f32 	%f132, [%rd14];
	add.s64 	%rd125, %rd123, %rd98;
	atom.global.add.f32 	%f133, [%rd125], %f132;
	add.s64 	%rd126, %rd124, %rd98;
	neg.f32 	%f134, %f132;
	atom.global.add.f32 	%f135, [%rd126], %f134;
	ld.global.f32 	%f136, [%rd15];
	add.s64 	%rd127, %rd125, %rd98;
	atom.global.add.f32 	%f137, [%rd127], %f136;
	add.s64 	%rd128, %rd126, %rd98;
	neg.f32 	%f138, %f136;
	atom.global.add.f32 	%f139, [%rd128], %f138;
	ld.global.f32 	%f140, [%rd16];
	add.s64 	%rd129, %rd127, %rd98;
	atom.global.add.f32 	%f141, [%rd129], %f140;
	add.s64 	%rd130, %rd128, %rd98;
	neg.f32 	%f142, %f140;
	atom.global.add.f32 	%f143, [%rd130], %f142;
	ld.global.f32 	%f144, [%rd17];
	add.s64 	%rd131, %rd129, %rd98;
	atom.global.add.f32 	%f145, [%rd131], %f144;
	add.s64 	%rd132, %rd130, %rd98;
	neg.f32 	%f146, %f144;
	atom.global.add.f32 	%f147, [%rd132], %f146;
	bra.uni 	$L__BB36_7;
$L__BB36_6:
	add.s64 	%rd134, %rd21, %rd85;
	mov.b32 	%r85, 0;
	st.global.u32 	[%rd134], %r85;
$L__BB36_7:
	ret;

}
	// .globl	_Z10divNewTab2ILi19EEvPfS0_Pii
.visible .entry _Z10divNewTab2ILi19EEvPfS0_Pii(
	.param .u64 .ptr .align 1 _Z10divNewTab2ILi19EEvPfS0_Pii_param_0,
	.param .u64 .ptr .align 1 _Z10divNewTab2ILi19EEvPfS0_Pii_param_1,
	.param .u64 .ptr .align 1 _Z10divNewTab2ILi19EEvPfS0_Pii_param_2,
	.param .u32 _Z10divNewTab2ILi19EEvPfS0_Pii_param_3
)
{
	.reg .pred 	%p<5>;
	.reg .b32 	%r<13>;
	.reg .b32 	%f<4>;
	.reg .b64 	%rd<12>;

	ld.param.u64 	%rd1, [_Z10divNewTab2ILi19EEvPfS0_Pii_param_0];
	ld.param.u64 	%rd2, [_Z10divNewTab2ILi19EEvPfS0_Pii_param_1];
	ld.param.u64 	%rd3, [_Z10divNewTab2ILi19EEvPfS0_Pii_param_2];
	ld.param.u32 	%r4, [_Z10divNewTab2ILi19EEvPfS0_Pii_param_3];
	mov.u32 	%r5, %tid.x;
	mov.u32 	%r6, %ctaid.x;
	mov.u32 	%r7, %ntid.x;
	mad.lo.s32 	%r1, %r6, %r7, %r5;
	mov.u32 	%r8, %tid.y;
	mov.u32 	%r9, %ctaid.y;
	mov.u32 	%r10, %ntid.y;
	mad.lo.s32 	%r11, %r9, %r10, %r8;
	setp.ge.u32 	%p1, %r1, %r4;
	setp.gt.u32 	%p2, %r11, 18;
	or.pred  	%p3, %p1, %p2;
	@%p3 bra 	$L__BB37_3;
	cvta.to.global.u64 	%rd4, %rd3;
	mul.wide.u32 	%rd5, %r1, 4;
	add.s64 	%rd6, %rd4, %rd5;
	ld.global.u32 	%r3, [%rd6];
	setp.eq.s32 	%p4, %r3, 0;
	@%p4 bra 	$L__BB37_3;
	mad.lo.s32 	%r12, %r4, %r11, %r1;
	cvta.to.global.u64 	%rd7, %rd2;
	mul.wide.u32 	%rd8, %r12, 4;
	add.s64 	%rd9, %rd7, %rd8;
	ld.global.f32 	%f1, [%rd9];
	cvt.rn.f32.s32 	%f2, %r3;
	div.rn.f32 	%f3, %f1, %f2;
	cvta.to.global.u64 	%rd10, %rd1;
	add.s64 	%rd11, %rd10, %rd8;
	st.global.f32 	[%rd11], %f3;
$L__BB37_3:
	ret;

}
	// .globl	_Z22calculateBestDistance2ILi19EEvPfS0_S0_PiS1_S1_ii
.visible .entry _Z22calculateBestDistance2ILi19EEvPfS0_S0_PiS1_S1_ii(
	.param .u64 .ptr .align 1 _Z22calculateBestDistance2ILi19EEvPfS0_S0_PiS1_S1_ii_param_0,
	.param .u64 .ptr .align 1 _Z22calculateBestDistance2ILi19EEvPfS0_S0_PiS1_S1_ii_param_1,
	.param .u64 .ptr .align 1 _Z22calculateBestDistance2ILi19EEvPfS0_S0_PiS1_S1_ii_param_2,
	.param .u64 .ptr .align 1 _Z22calculateBestDistance2ILi19EEvPfS0_S0_PiS1_S1_ii_param_3,
	.param .u64 .ptr .align 1 _Z22calculateBestDistance2ILi19EEvPfS0_S0_PiS1_S1_ii_param_4,
	.param .u64 .ptr .align 1 _Z22calculateBestDistance2ILi19EEvPfS0_S0_PiS1_S1_ii_param_5,
	.param .u32 _Z22calculateBestDistance2ILi19EEvPfS0_S0_PiS1_S1_ii_param_6,
	.param .u32 _Z22calculateBestDistance2ILi19EEvPfS0_S0_PiS1_S1_ii_param_7
)
{
	.reg .pred 	%p<6>;
	.reg .b32 	%r<121>;
	.reg .b32 	%f<157>;
	.reg .b64 	%rd<154>;

	ld.param.u32 	%r59, [_Z22calculateBestDistance2ILi19EEvPfS0_S0_PiS1_S1_ii_param_6];
	mov.u32 	%r61, %tid.x;
	mov.u32 	%r62, %ctaid.x;
	mov.u32 	%r63, %ntid.x;
	mad.lo.s32 	%r1, %r62, %r63, %r61;
	setp.ge.u32 	%p1, %r1, %r59;
	@%p1 bra 	$L__BB38_7;
	ld.param.u32 	%r97, [_Z22calculateBestDistance2ILi19EEvPfS0_S0_PiS1_S1_ii_param_7];
	ld.param.u32 	%r94, [_Z22calculateBestDistance2ILi19EEvPfS0_S0_PiS1_S1_ii_param_6];
	ld.param.u64 	%rd145, [_Z22calculateBestDistance2ILi19EEvPfS0_S0_PiS1_S1_ii_param_0];
	cvta.to.global.u64 	%rd28, %rd145;
	setp.lt.s32 	%p2, %r97, 1;
	add.s32 	%r65, %r94, %r1;
	add.s32 	%r66, %r65, %r94;
	add.s32 	%r67, %r66, %r94;
	mul.wide.u32 	%rd29, %r67, 4;
	add.s64 	%rd1, %rd28, %rd29;
	add.s32 	%r68, %r67, %r94;
	mul.wide.u32 	%rd30, %r68, 4;
	add.s64 	%rd2, %rd28, %rd30;
	add.s32 	%r69, %r68, %r94;
	mul.wide.u32 	%rd31, %r69, 4;
	add.s64 	%rd3, %rd28, %rd31;
	add.s32 	%r70, %r69, %r94;
	mul.wide.u32 	%rd32, %r70, 4;
	add.s64 	%rd4, %rd28, %rd32;
	add.s32 	%r71, %r70, %r94;
	mul.wide.u32 	%rd33, %r71, 4;
	add.s64 	%rd5, %rd28, %rd33;
	add.s32 	%r72, %r71, %r94;
	mul.wide.u32 	%rd34, %r72, 4;
	add.s64 	%rd6, %rd28, %rd34;
	add.s32 	%r73, %r72, %r94;
	mul.wide.u32 	%rd35, %r73, 4;
	add.s64 	%rd7, %rd28, %rd35;
	add.s32 	%r74, %r73, %r94;
	mul.wide.u32 	%rd36, %r74, 4;
	add.s64 	%rd8, %rd28, %rd36;
	add.s32 	%r75, %r74, %r94;
	mul.wide.u32 	%rd37, %r75, 4;
	add.s64 	%rd9, %rd28, %rd37;
	add.s32 	%r76, %r75, %r94;
	mul.wide.u32 	%rd38, %r76, 4;
	add.s64 	%rd10, %rd28, %rd38;
	add.s32 	%r77, %r76, %r94;
	mul.wide.u32 	%rd39, %r77, 4;
	add.s64 	%rd11, %rd28, %rd39;
	add.s32 	%r78, %r77, %r94;
	mul.wide.u32 	%rd40, %r78, 4;
	add.s64 	%rd12, %rd28, %rd40;
	add.s32 	%r79, %r78, %r94;
	mul.wide.u32 	%rd41, %r79, 4;
	add.s64 	%rd13, %rd28, %rd41;
	add.s32 	%r80, %r79, %r94;
	mul.wide.u32 	%rd42, %r80, 4;
	add.s64 	%rd14, %rd28, %rd42;
	add.s32 	%r81, %r80, %r94;
	mul.wide.u32 	%rd43, %r81, 4;
	add.s64 	%rd15, %rd28, %rd43;
	add.s32 	%r82, %r81, %r94;
	mul.wide.u32 	%rd44, %r82, 4;
	add.s64 	%rd16, %rd28, %rd44;
	mov.b32 	%r120, -1;
	@%p2 bra 	$L__BB38_4;
	ld.param.u32 	%r98, [_Z22calculateBestDistance2ILi19EEvPfS0_S0_PiS1_S1_ii_param_7];
	ld.param.u32 	%r95, [_Z22calculateBestDistance2ILi19EEvPfS0_S0_PiS1_S1_ii_param_6];
	ld.param.u64 	%rd148, [_Z22calculateBestDistance2ILi19EEvPfS0_S0_PiS1_S1_ii_param_1];
	ld.param.u64 	%rd146, [_Z22calculateBestDistance2ILi19EEvPfS0_S0_PiS1_S1_ii_param_0];
	cvta.to.global.u64 	%rd17, %rd148;
	cvta.to.global.u64 	%rd45, %rd146;
	mul.wide.u32 	%rd46, %r1, 4;
	add.s64 	%rd47, %rd45, %rd46;
	ld.global.f32 	%f1, [%rd47];
	add.s32 	%r85, %r95, %r1;
	mul.wide.u32 	%rd48, %r85, 4;
	add.s64 	%rd49, %rd45, %rd48;
	ld.global.f32 	%f2, [%rd49];
	add.s32 	%r86, %r85, %r95;
	mul.wide.u32 	%rd50, %r86, 4;
	add.s64 	%rd51, %rd45, %rd50;
	ld.global.f32 	%f3, [%rd51];
	ld.global.f32 	%f4, [%rd1];
	ld.global.f32 	%f5, [%rd2];
	ld.global.f32 	%f6, [%rd3];
	ld.global.f32 	%f7, [%rd4];
	ld.global.f32 	%f8, [%rd5];
	ld.global.f32 	%f9, [%rd6];
	ld.global.f32 	%f10, [%rd7];
	ld.global.f32 	%f11, [%rd8];
	ld.global.f32 	%f12, [%rd9];
	ld.global.f32 	%f13, [%rd10];
	ld.global.f32 	%f14, [%rd11];
	ld.global.f32 	%f15, [%rd12];
	ld.global.f32 	%f16, [%rd13];
	ld.global.f32 	%f17, [%rd14];
	ld.global.f32 	%f18, [%rd15];
	ld.global.f32 	%f19, [%rd16];
	mul.lo.s32 	%r117, %r98, 3;
	shl.b32 	%r116, %r98, 2;
	mul.lo.s32 	%r115, %r98, 5;
	mul.lo.s32 	%r114, %r98, 6;
	mul.lo.s32 	%r113, %r98, 7;
	shl.b32 	%r112, %r98, 3;
	mul.lo.s32 	%r111, %r98, 9;
	mul.lo.s32 	%r110, %r98, 10;
	mul.lo.s32 	%r109, %r98, 11;
	mul.lo.s32 	%r108, %r98, 12;
	mul.lo.s32 	%r107, %r98, 13;
	mul.lo.s32 	%r106, %r98, 14;
	mul.lo.s32 	%r105, %r98, 15;
	shl.b32 	%r104, %r98, 4;
	mul.lo.s32 	%r103, %r98, 17;
	mul.lo.s32 	%r102, %r98, 18;
	neg.s32 	%r101, %r98;
	mov.f32 	%f156, 0f7F7FFFFF;
	mov.b32 	%r120, -1;
	mov.b32 	%r118, 0;
	mov.u64 	%rd153, %rd17;
$L__BB38_3:
	ld.param.u32 	%r99, [_Z22calculateBestDistance2ILi19EEvPfS0_S0_PiS1_S1_ii_param_7];
	ld.global.f32 	%f23, [%rd153];
	sub.f32 	%f24, %f1, %f23;
	fma.rn.f32 	%f25, %f24, %f24, 0f00000000;
	mul.wide.u32 	%rd52, %r99, 4;
	add.s64 	%rd53, %rd153, %rd52;
	ld.global.f32 	%f26, [%rd53];
	sub.f32 	%f27, %f2, %f26;
	fma.rn.f32 	%f28, %f27, %f27, %f25;
	shl.b32 	%r87, %r99, 1;
	mul.wide.u32 	%rd54, %r87, 4;
	add.s64 	%rd55, %rd153, %rd54;
	ld.global.f32 	%f29, [%rd55];
	sub.f32 	%f30, %f3, %f29;
	fma.rn.f32 	%f31, %f30, %f30, %f28;
	mul.wide.u32 	%rd56, %r117, 4;
	add.s64 	%rd57, %rd17, %rd56;
	ld.global.f32 	%f32, [%rd57];
	sub.f32 	%f33, %f4, %f32;
	fma.rn.f32 	%f34, %f33, %f33, %f31;
	mul.wide.u32 	%rd58, %r116, 4;
	add.s64 	%rd59, %rd17, %rd58;
	ld.global.f32 	%f35, [%rd59];
	sub.f32 	%f36, %f5, %f35;
	fma.rn.f32 	%f37, %f36, %f36, %f34;
	mul.wide.u32 	%rd60, %r115, 4;
	add.s64 	%rd61, %rd17, %rd60;
	ld.global.f32 	%f38, [%rd61];
	sub.f32 	%f39, %f6, %f38;
	fma.rn.f32 	%f40, %f39, %f39, %f37;
	mul.wide.u32 	%rd62, %r114, 4;
	add.s64 	%rd63, %rd17, %rd62;
	ld.global.f32 	%f41, [%rd63];
	sub.f32 	%f42, %f7, %f41;
	fma.rn.f32 	%f43, %f42, %f42, %f40;
	mul.wide.u32 	%rd64, %r113, 4;
	add.s64 	%rd65, %rd17, %rd64;
	ld.global.f32 	%f44, [%rd65];
	sub.f32 	%f45, %f8, %f44;
	fma.rn.f32 	%f46, %f45, %f45, %f43;
	mul.wide.u32 	%rd66, %r112, 4;
	add.s64 	%rd67, %rd17, %rd66;
	ld.global.f32 	%f47, [%rd67];
	sub.f32 	%f48, %f9, %f47;
	fma.rn.f32 	%f49, %f48, %f48, %f46;
	mul.wide.u32 	%rd68, %r111, 4;
	add.s64 	%rd69, %rd17, %rd68;
	ld.global.f32 	%f50, [%rd69];
	sub.f32 	%f51, %f10, %f50;
	fma.rn.f32 	%f52, %f51, %f51, %f49;
	mul.wide.u32 	%rd70, %r110, 4;
	add.s64 	%rd71, %rd17, %rd70;
	ld.global.f32 	%f53, [%rd71];
	sub.f32 	%f54, %f11, %f53;
	fma.rn.f32 	%f55, %f54, %f54, %f52;
	mul.wide.u32 	%rd72, %r109, 4;
	add.s64 	%rd73, %rd17, %rd72;
	ld.global.f32 	%f56, [%rd73];
	sub.f32 	%f57, %f12, %f56;
	fma.rn.f32 	%f58, %f57, %f57, %f55;
	mul.wide.u32 	%rd74, %r108, 4;
	add.s64 	%rd75, %rd17, %rd74;
	ld.global.f32 	%f59, [%rd75];
	sub.f32 	%f60, %f13, %f59;
	fma.rn.f32 	%f61, %f60, %f60, %f58;
	mul.wide.u32 	%rd76, %r107, 4;
	add.s64 	%rd77, %rd17, %rd76;
	ld.global.f32 	%f62, [%rd77];
	sub.f32 	%f63, %f14, %f62;
	fma.rn.f32 	%f64, %f63, %f63, %f61;
	mul.wide.u32 	%rd78, %r106, 4;
	add.s64 	%rd79, %rd17, %rd78;
	ld.global.f32 	%f65, [%rd79];
	sub.f32 	%f66, %f15, %f65;
	fma.rn.f32 	%f67, %f66, %f66, %f64;
	mul.wide.u32 	%rd80, %r105, 4;
	add.s64 	%rd81, %rd17, %rd80;
	ld.global.f32 	%f68, [%rd81];
	sub.f32 	%f69, %f16, %f68;
	fma.rn.f32 	%f70, %f69, %f69, %f67;
	mul.wide.u32 	%rd82, %r104, 4;
	add.s64 	%rd83, %rd17, %rd82;
	ld.global.f32 	%f71, [%rd83];
	sub.f32 	%f72, %f17, %f71;
	fma.rn.f32 	%f73, %f72, %f72, %f70;
	mul.wide.u32 	%rd84, %r103, 4;
	add.s64 	%rd85, %rd17, %rd84;
	ld.global.f32 	%f74, [%rd85];
	sub.f32 	%f75, %f18, %f74;
	fma.rn.f32 	%f76, %f75, %f75, %f73;
	mul.wide.u32 	%rd86, %r102, 4;
	add.s64 	%rd87, %rd17, %rd86;
	ld.global.f32 	%f77, [%rd87];
	sub.f32 	%f78, %f19, %f77;
	fma.rn.f32 	%f79, %f78, %f78, %f76;
	setp.lt.f32 	%p3, %f79, %f156;
	selp.f32 	%f156, %f79, %f156, %p3;
	selp.b32 	%r120, %r118, %r120, %p3;
	add.s32 	%r118, %r118, 1;
	add.s64 	%rd153, %rd153, 4;
	add.s32 	%r117, %r117, 1;
	add.s32 	%r116, %r116, 1;
	add.s32 	%r115, %r115, 1;
	add.s32 	%r114, %r114, 1;
	add.s32 	%r113, %r113, 1;
	add.s32 	%r112, %r112, 1;
	add.s32 	%r111, %r111, 1;
	add.s32 	%r110, %r110, 1;
	add.s32 	%r109, %r109, 1;
	add.s32 	%r108, %r108, 1;
	add.s32 	%r107, %r107, 1;
	add.s32 	%r106, %r106, 1;
	add.s32 	%r105, %r105, 1;
	add.s32 	%r104, %r104, 1;
	add.s32 	%r103, %r103, 1;
	add.s32 	%r102, %r102, 1;
	add.s32 	%r101, %r101, 1;
	setp.ne.s32 	%p4, %r101, 0;
	@%p4 bra 	$L__BB38_3;
$L__BB38_4:
	ld.param.u64 	%rd152, [_Z22calculateBestDistance2ILi19EEvPfS0_S0_PiS1_S1_ii_param_5];
	ld.param.u64 	%rd150, [_Z22calculateBestDistance2ILi19EEvPfS0_S0_PiS1_S1_ii_param_3];
	cvta.to.global.u64 	%rd20, %rd152;
	cvta.to.global.u64 	%rd88, %rd150;
	mul.wide.u32 	%rd89, %r1, 4;
	add.s64 	%rd21, %rd88, %rd89;
	ld.global.u32 	%r58, [%rd21];
	setp.eq.s32 	%p5, %r58, %r120;
	@%p5 bra 	$L__BB38_6;
	ld.param.u32 	%r100, [_Z22calculateBestDistance2ILi19EEvPfS0_S0_PiS1_S1_ii_param_7];
	ld.param.u32 	%r96, [_Z22calculateBestDistance2ILi19EEvPfS0_S0_PiS1_S1_ii_param_6];
	ld.param.u64 	%rd151, [_Z22calculateBestDistance2ILi19EEvPfS0_S0_PiS1_S1_ii_param_4];
	ld.param.u64 	%rd149, [_Z22calculateBestDistance2ILi19EEvPfS0_S0_PiS1_S1_ii_param_2];
	ld.param.u64 	%rd147, [_Z22calculateBestDistance2ILi19EEvPfS0_S0_PiS1_S1_ii_param_0];
	cvta.to.global.u64 	%rd90, %rd149;
	cvta.to.global.u64 	%rd91, %rd151;
	st.global.u32 	[%rd21], %r120;
	add.s64 	%rd93, %rd20, %rd89;
	mov.b32 	%r88, 1;
	st.global.u32 	[%rd93], %r88;
	mul.wide.s32 	%rd94, %r120, 4;
	add.s64 	%rd95, %rd91, %rd94;
	atom.global.add.u32 	%r89, [%rd95], 1;
	mul.wide.s32 	%rd96, %r58, 4;
	add.s64 	%rd97, %rd91, %rd96;
	atom.global.add.u32 	%r90, [%rd97], -1;
	cvta.to.global.u64 	%rd98, %rd147;
	add.s64 	%rd99, %rd98, %rd89;
	ld.global.f32 	%f80, [%rd99];
	add.s64 	%rd100, %rd90, %rd94;
	atom.global.add.f32 	%f81, [%rd100], %f80;
	add.s64 	%rd101, %rd90, %rd96;
	neg.f32 	%f82, %f80;
	atom.global.add.f32 	%f83, [%rd101], %f82;
	add.s32 	%r91, %r96, %r1;
	mul.wide.u32 	%rd102, %r91, 4;
	add.s64 	%rd103, %rd98, %rd102;
	ld.global.f32 	%f84, [%rd103];
	mul.wide.s32 	%rd104, %r100, 4;
	add.s64 	%rd105, %rd100, %rd104;
	atom.global.add.f32 	%f85, [%rd105], %f84;
	add.s64 	%rd106, %rd101, %rd104;
	neg.f32 	%f86, %f84;
	atom.global.add.f32 	%f87, [%rd106], %f86;
	add.s32 	%r92, %r91, %r96;
	mul.wide.u32 	%rd107, %r92, 4;
	add.s64 	%rd108, %rd98, %rd107;
	ld.global.f32 	%f88, [%rd108];
	add.s64 	%rd109, %rd105, %rd104;
	atom.global.add.f32 	%f89, [%rd109], %f88;
	add.s64 	%rd110, %rd106, %rd104;
	neg.f32 	%f90, %f88;
	atom.global.add.f32 	%f91, [%rd110], %f90;
	ld.global.f32 	%f92, [%rd1];
	add.s64 	%rd111, %rd109, %rd104;
	atom.global.add.f32 	%f93, [%rd111], %f92;
	add.s64 	%rd112, %rd110, %rd104;
	neg.f32 	%f94, %f92;
	atom.global.add.f32 	%f95, [%rd112], %f94;
	ld.global.f32 	%f96, [%rd2];
	add.s64 	%rd113, %rd111, %rd104;
	atom.global.add.f32 	%f97, [%rd113], %f96;
	add.s64 	%rd114, %rd112, %rd104;
	neg.f32 	%f98, %f96;
	atom.global.add.f32 	%f99, [%rd114], %f98;
	ld.global.f32 	%f100, [%rd3];
	add.s64 	%rd115, %rd113, %rd104;
	atom.global.add.f32 	%f101, [%rd115], %f100;
	add.s64 	%rd116, %rd114, %rd104;
	neg.f32 	%f102, %f100;
	atom.global.add.f32 	%f103, [%rd116], %f102;
	ld.global.f32 	%f104, [%rd4];
	add.s64 	%rd117, %rd115, %rd104;
	atom.global.add.f32 	%f105, [%rd117], %f104;
	add.s64 	%rd118, %rd116, %rd104;
	neg.f32 	%f106, %f104;
	atom.global.add.f32 	%f107, [%rd118], %f106;
	ld.global.f32 	%f108, [%rd5];
	add.s64 	%rd119, %rd117, %rd104;
	atom.global.add.f32 	%f109, [%rd119], %f108;
	add.s64 	%rd120, %rd118, %rd104;
	neg.f32 	%f110, %f108;
	atom.global.add.f32 	%f111, [%rd120], %f110;
	ld.global.f32 	%f112, [%rd6];
	add.s64 	%rd121, %rd119, %rd104;
	atom.global.add.f32 	%f113, [%rd121], %f112;
	add.s64 	%rd122, %rd120, %rd104;
	neg.f32 	%f114, %f112;
	atom.global.add.f32 	%f115, [%rd122], %f114;
	ld.global.f32 	%f116, [%rd7];
	add.s64 	%rd123, %rd121, %rd104;
	atom.global.add.f32 	%f117, [%rd123], %f116;
	add.s64 	%rd124, %rd122, %rd104;
	neg.f32 	%f118, %f116;
	atom.global.add.f32 	%f119, [%rd124], %f118;
	ld.global.f32 	%f120, [%rd8];
	add.s64 	%rd125, %rd123, %rd104;
	atom.global.add.f32 	%f121, [%rd125], %f120;
	add.s64 	%rd126, %rd124, %rd104;
	neg.f32 	%f122, %f120;
	atom.global.add.f32 	%f123, [%rd126], %f122;
	ld.global.f32 	%f124, [%rd9];
	add.s64 	%rd127, %rd125, %rd104;
	atom.global.add.f32 	%f125, [%rd127], %f124;
	add.s64 	%rd128, %rd126, %rd104;
	neg.f32 	%f126, %f124;
	atom.global.add.f32 	%f127, [%rd128], %f126;
	ld.global.f32 	%f128, [%rd10];
	add.s64 	%rd129, %rd127, %rd104;
	atom.global.add.f32 	%f129, [%rd129], %f128;
	add.s64 	%rd130, %rd128, %rd104;
	neg.f32 	%f130, %f128;
	atom.global.add.f32 	%f131, [%rd130], %f130;
	ld.global.f32 	%f132, [%rd11];
	add.s64 	%rd131, %rd129, %rd104;
	atom.global.add.f32 	%f133, [%rd131], %f132;
	add.s64 	%rd132, %rd130, %rd104;
	neg.f32 	%f134, %f132;
	atom.global.add.f32 	%f135, [%rd132], %f134;
	ld.global.f32 	%f136, [%rd12];
	add.s64 	%rd133, %rd131, %rd104;
	atom.global.add.f32 	%f137, [%rd133], %f136;
	add.s64 	%rd134, %rd132, %rd104;
	neg.f32 	%f138, %f136;
	atom.global.add.f32 	%f139, [%rd134], %f138;
	ld.global.f32 	%f140, [%rd13];
	add.s64 	%rd135, %rd133, %rd104;
	atom.global.add.f32 	%f141, [%rd135], %f140;
	add.s64 	%rd136, %rd134, %rd104;
	neg.f32 	%f142, %f140;
	atom.global.add.f32 	%f143, [%rd136], %f142;
	ld.global.f32 	%f144, [%rd14];
	add.s64 	%rd137, %rd135, %rd104;
	atom.global.add.f32 	%f145, [%rd137], %f144;
	add.s64 	%rd138, %rd136, %rd104;
	neg.f32 	%f146, %f144;
	atom.global.add.f32 	%f147, [%rd138], %f146;
	ld.global.f32 	%f148, [%rd15];
	add.s64 	%rd139, %rd137, %rd104;
	atom.global.add.f32 	%f149, [%rd139], %f148;
	add.s64 	%rd140, %rd138, %rd104;
	neg.f32 	%f150, %f148;
	atom.global.add.f32 	%f151, [%rd140], %f150;
	ld.global.f32 	%f152, [%rd16];
	add.s64 	%rd141, %rd139, %rd104;
	atom.global.add.f32 	%f153, [%rd141], %f152;
	add.s64 	%rd142, %rd140, %rd104;
	neg.f32 	%f154, %f152;
	atom.global.add.f32 	%f155, [%rd142], %f154;
	bra.uni 	$L__BB38_7;
$L__BB38_6:
	add.s64 	%rd144, %rd20, %rd89;
	mov.b32 	%r93, 0;
	st.global.u32 	[%rd144], %r93;
$L__BB38_7:
	ret;

}
	// .globl	_Z10divNewTab2ILi20EEvPfS0_Pii
.visible .entry _Z10divNewTab2ILi20EEvPfS0_Pii(
	.param .u64 .ptr .align 1 _Z10divNewTab2ILi20EEvPfS0_Pii_param_0,
	.param .u64 .ptr .align 1 _Z10divNewTab2ILi20EEvPfS0_Pii_param_1,
	.param .u64 .ptr .align 1 _Z10divNewTab2ILi20EEvPfS0_Pii_param_2,
	.param .u32 _Z10divNewTab2ILi20EEvPfS0_Pii_param_3
)
{
	.reg .pred 	%p<5>;
	.reg .b32 	%r<13>;
	.reg .b32 	%f<4>;
	.reg .b64 	%rd<12>;

	ld.param.u64 	%rd1, [_Z10divNewTab2ILi20EEvPfS0_Pii_param_0];
	ld.param.u64 	%rd2, [_Z10divNewTab2ILi20EEvPfS0_Pii_param_1];
	ld.param.u64 	%rd3, [_Z10divNewTab2ILi20EEvPfS0_Pii_param_2];
	ld.param.u32 	%r4, [_Z10divNewTab2ILi20EEvPfS0_Pii_param_3];
	mov.u32 	%r5, %tid.x;
	mov.u32 	%r6, %ctaid.x;
	mov.u32 	%r7, %ntid.x;
	mad.lo.s32 	%r1, %r6, %r7, %r5;
	mov.u32 	%r8, %tid.y;
	mov.u32 	%r9, %ctaid.y;
	mov.u32 	%r10, %ntid.y;
	mad.lo.s32 	%r11, %r9, %r10, %r8;
	setp.ge.u32 	%p1, %r1, %r4;
	setp.gt.u32 	%p2, %r11, 19;
	or.pred  	%p3, %p1, %p2;
	@%p3 bra 	$L__BB39_3;
	cvta.to.global.u64 	%rd4, %rd3;
	mul.wide.u32 	%rd5, %r1, 4;
	add.s64 	%rd6, %rd4, %rd5;
	ld.global.u32 	%r3, [%rd6];
	setp.eq.s32 	%p4, %r3, 0;
	@%p4 bra 	$L__BB39_3;
	mad.lo.s32 	%r12, %r4, %r11, %r1;
	cvta.to.global.u64 	%rd7, %rd2;
	mul.wide.u32 	%rd8, %r12, 4;
	add.s64 	%rd9, %rd7, %rd8;
	ld.global.f32 	%f1, [%rd9];
	cvt.rn.f32.s32 	%f2, %r3;
	div.rn.f32 	%f3, %f1, %f2;
	cvta.to.global.u64 	%rd10, %rd1;
	add.s64 	%rd11, %rd10, %rd8;
	st.global.f32 	[%rd11], %f3;
$L__BB39_3:
	ret;

}
	// .globl	_Z22calculateBestDistance2ILi20EEvPfS0_S0_PiS1_S1_ii
.visible .entry _Z22calculateBestDistance2ILi20EEvPfS0_S0_PiS1_S1_ii(
	.param .u64 .ptr .align 1 _Z22calculateBestDistance2ILi20EEvPfS0_S0_PiS1_S1_ii_param_0,
	.param .u64 .ptr .align 1 _Z22calculateBestDistance2ILi20EEvPfS0_S0_PiS1_S1_ii_param_1,
	.param .u64 .ptr .align 1 _Z22calculateBestDistance2ILi20EEvPfS0_S0_PiS1_S1_ii_param_2,
	.param .u64 .ptr .align 1 _Z22calculateBestDistance2ILi20EEvPfS0_S0_PiS1_S1_ii_param_3,
	.param .u64 .ptr .align 1 _Z22calculateBestDistance2ILi20EEvPfS0_S0_PiS1_S1_ii_param_4,
	.param .u64 .ptr .align 1 _Z22calculateBestDistance2ILi20EEvPfS0_S0_PiS1_S1_ii_param_5,
	.param .u32 _Z22calculateBestDistance2ILi20EEvPfS0_S0_PiS1_S1_ii_param_6,
	.param .u32 _Z22calculateBestDistance2ILi20EEvPfS0_S0_PiS1_S1_ii_param_7
)
{
	.reg .pred 	%p<6>;
	.reg .b32 	%r<134>;
	.reg .b32 	%f<165>;
	.reg .b64 	%rd<162>;

	ld.param.u32 	%r63, [_Z22calculateBestDistance2ILi20EEvPfS0_S0_PiS1_S1_ii_param_6];
	mov.u32 	%r65, %tid.x;
	mov.u32 	%r66, %ctaid.x;
	mov.u32 	%r67, %ntid.x;
	mad.lo.s32 	%r1, %r66, %r67, %r65;
	setp.ge.u32 	%p1, %r1, %r63;
	@%p1 bra 	$L__BB40_7;
	ld.param.u32 	%r109, [_Z22calculateBestDistance2ILi20EEvPfS0_S0_PiS1_S1_ii_param_7];
	ld.param.u32 	%r106, [_Z22calculateBestDistance2ILi20EEvPfS0_S0_PiS1_S1_ii_param_6];
	ld.param.u64 	%rd152, [_Z22calculateBestDistance2ILi20EEvPfS0_S0_PiS1_S1_ii_param_0];
	cvta.to.global.u64 	%rd29, %rd152;
	setp.lt.s32 	%p2, %r109, 1;
	add.s32 	%r69, %r106, %r1;
	add.s32 	%r70, %r69, %r106;
	add.s32 	%r71, %r70, %r106;
	mul.wide.u32 	%rd30, %r71, 4;
	add.s64 	%rd1, %rd29, %rd30;
	add.s32 	%r72, %r71, %r106;
	mul.wide.u32 	%rd31, %r72, 4;
	add.s64 	%rd2, %rd29, %rd31;
	add.s32 	%r73, %r72, %r106;
	mul.wide.u32 	%rd32, %r73, 4;
	add.s64 	%rd3, %rd29, %rd32;
	add.s32 	%r74, %r73, %r106;
	mul.wide.u32 	%rd33, %r74, 4;
	add.s64 	%rd4, %rd29, %rd33;
	add.s32 	%r75, %r74, %r106;
	mul.wide.u32 	%rd34, %r75, 4;
	add.s64 	%rd5, %rd29, %rd34;
	add.s32 	%r76, %r75, %r106;
	mul.wide.u32 	%rd35, %r76, 4;
	add.s64 	%rd6, %rd29, %rd35;
	add.s32 	%r77, %r76, %r106;
	mul.wide.u32 	%rd36, %r77, 4;
	add.s64 	%rd7, %rd29, %rd36;
	add.s32 	%r78, %r77, %r106;
	mul.wide.u32 	%rd37, %r78, 4;
	add.s64 	%rd8, %rd29, %rd37;
	add.s32 	%r79, %r78, %r106;
	mul.wide.u32 	%rd38, %r79, 4;
	add.s64 	%rd9, %rd29, %rd38;
	add.s32 	%r80, %r79, %r106;
	mul.wide.u32 	%rd39, %r80, 4;
	add.s64 	%rd10, %rd29, %rd39;
	add.s32 	%r81, %r80, %r106;
	mul.wide.u32 	%rd40, %r81, 4;
	add.s64 	%rd11, %rd29, %rd40;
	add.s32 	%r82, %r81, %r106;
	mul.wide.u32 	%rd41, %r82, 4;
	add.s64 	%rd12, %rd29, %rd41;
	add.s32 	%r83, %r82, %r106;
	mul.wide.u32 	%rd42, %r83, 4;
	add.s64 	%rd13, %rd29, %rd42;
	add.s32 	%r84, %r83, %r106;
	mul.wide.u32 	%rd43, %r84, 4;
	add.s64 	%rd14, %rd29, %rd43;
	add.s32 	%r85, %r84, %r106;
	mul.wide.u32 	%rd44, %r85, 4;
	add.s64 	%rd15, %rd29, %rd44;
	add.s32 	%r86, %r85, %r106;
	mul.wide.u32 	%rd45, %r86, 4;
	add.s64 	%rd16, %rd29, %rd45;
	add.s32 	%r87, %r86, %r106;
	mul.wide.u32 	%rd46, %r87, 4;
	add.s64 	%rd17, %rd29, %rd46;
	mov.b32 	%r133, -1;
	@%p2 bra 	$L__BB40_4;
	ld.param.u32 	%r110, [_Z22calculateBestDistance2ILi20EEvPfS0_S0_PiS1_S1_ii_param_7];
	ld.param.u32 	%r107, [_Z22calculateBestDistance2ILi20EEvPfS0_S0_PiS1_S1_ii_param_6];
	ld.param.u64 	%rd155, [_Z22calculateBestDistance2ILi20EEvPfS0_S0_PiS1_S1_ii_param_1];
	ld.param.u64 	%rd153, [_Z22calculateBestDistance2ILi20EEvPfS0_S0_PiS1_S1_ii_param_0];
	cvta.to.global.u64 	%rd161, %rd155;
	cvta.to.global.u64 	%rd47, %rd153;
	mul.wide.u32 	%rd48, %r1, 4;
	add.s64 	%rd49, %rd47, %rd48;
	ld.global.f32 	%f1, [%rd49];
	add.s32 	%r94, %r107, %r1;
	mul.wide.u32 	%rd50, %r94, 4;
	add.s64 	%rd51, %rd47, %rd50;
	ld.global.f32 	%f2, [%rd51];
	add.s32 	%r95, %r94, %r107;
	mul.wide.u32 	%rd52, %r95, 4;
	add.s64 	%rd53, %rd47, %rd52;
	ld.global.f32 	%f3, [%rd53];
	ld.global.f32 	%f4, [%rd1];
	ld.global.f32 	%f5, [%rd2];
	ld.global.f32 	%f6, [%rd3];
	ld.global.f32 	%f7, [%rd4];
	ld.global.f32 	%f8, [%rd5];
	ld.global.f32 	%f9, [%rd6];
	ld.global.f32 	%f10, [%rd7];
	ld.global.f32 	%f11, [%rd8];
	ld.global.f32 	%f12, [%rd9];
	ld.global.f32 	%f13, [%rd10];
	ld.global.f32 	%f14, [%rd11];
	ld.global.f32 	%f15, [%rd12];
	ld.global.f32 	%f16, [%rd13];
	ld.global.f32 	%f17, [%rd14];
	ld.global.f32 	%f18, [%rd15];
	ld.global.f32 	%f19, [%rd16];
	ld.global.f32 	%f20, [%rd17];
	mul.lo.s32 	%r130, %r110, 3;
	shl.b32 	%r129, %r110, 2;
	mul.lo.s32 	%r128, %r110, 5;
	mul.lo.s32 	%r127, %r110, 6;
	mul.lo.s32 	%r126, %r110, 7;
	shl.b32 	%r125, %r110, 3;
	mul.lo.s32 	%r124, %r110, 9;
	mul.lo.s32 	%r123, %r110, 10;
	mul.lo.s32 	%r122, %r110, 11;
	mul.lo.s32 	%r121, %r110, 12;
	mul.lo.s32 	%r120, %r110, 13;
	mul.lo.s32 	%r119, %r110, 14;
	mul.lo.s32 	%r118, %r110, 15;
	shl.b32 	%r117, %r110, 4;
	mul.lo.s32 	%r116, %r110, 17;
	mul.lo.s32 	%r115, %r110, 18;
	mul.lo.s32 	%r114, %r110, 19;
	neg.s32 	%r113, %r110;
	mov.f32 	%f164, 0f7F7FFFFF;
	mov.b32 	%r133, -1;
	mov.b32 	%r131, 0;
$L__BB40_3:
	ld.param.u32 	%r111, [_Z22calculateBestDistance2ILi20EEvPfS0_S0_PiS1_S1_ii_param_7];
	ld.param.u64 	%rd156, [_Z22calculateBestDistance2ILi20EEvPfS0_S0_PiS1_S1_ii_param_1];
	ld.global.f32 	%f24, [%rd161];
	sub.f32 	%f25, %f1, %f24;
	fma.rn.f32 	%f26, %f25, %f25, 0f00000000;
	mul.wide.u32 	%rd54, %r111, 4;
	add.s64 	%rd55, %rd161, %rd54;
	ld.global.f32 	%f27, [%rd55];
	sub.f32 	%f28, %f2, %f27;
	fma.rn.f32 	%f29, %f28, %f28, %f26;
	shl.b32 	%r96, %r111, 1;
	mul.wide.u32 	%rd56, %r96, 4;
	add.s64 	%rd57, %rd161, %rd56;
	ld.global.f32 	%f30, [%rd57];
	sub.f32 	%f31, %f3, %f30;
	fma.rn.f32 	%f32, %f31, %f31, %f29;
	cvta.to.global.u64 	%rd58, %rd156;
	mul.wide.u32 	%rd59, %r130, 4;
	add.s64 	%rd60, %rd58, %rd59;
	ld.global.f32 	%f33, [%rd60];
	sub.f32 	%f34, %f4, %f33;
	fma.rn.f32 	%f35, %f34, %f34, %f32;
	mul.wide.u32 	%rd61, %r129, 4;
	add.s64 	%rd62, %rd58, %rd61;
	ld.global.f32 	%f36, [%rd62];
	sub.f32 	%f37, %f5, %f36;
	fma.rn.f32 	%f38, %f37, %f37, %f35;
	mul.wide.u32 	%rd63, %r128, 4;
	add.s64 	%rd64, %rd58, %rd63;
	ld.global.f32 	%f39, [%rd64];
	sub.f32 	%f40, %f6, %f39;
	fma.rn.f32 	%f41, %f40, %f40, %f38;
	mul.wide.u32 	%rd65, %r127, 4;
	add.s64 	%rd66, %rd58, %rd65;
	ld.global.f32 	%f42, [%rd66];
	sub.f32 	%f43, %f7, %f42;
	fma.rn.f32 	%f44, %f43, %f43, %f41;
	mul.wide.u32 	%rd67, %r126, 4;
	add.s64 	%rd68, %rd58, %rd67;
	ld.global.f32 	%f45, [%rd68];
	sub.f32 	%f46, %f8, %f45;
	fma.rn.f32 	%f47, %f46, %f46, %f44;
	mul.wide.u32 	%rd69, %r125, 4;
	add.s64 	%rd70, %rd58, %rd69;
	ld.global.f32 	%f48, [%rd70];
	sub.f32 	%f49, %f9, %f48;
	fma.rn.f32 	%f50, %f49, %f49, %f47;
	mul.wide.u32 	%rd71, %r124, 4;
	add.s64 	%rd72, %rd58, %rd71;
	ld.global.f32 	%f51, [%rd72];
	sub.f32 	%f52, %f10, %f51;
	fma.rn.f32 	%f53, %f52, %f52, %f50;
	mul.wide.u32 	%rd73, %r123, 4;
	add.s64 	%rd74, %rd58, %rd73;
	ld.global.f32 	%f54, [%rd74];
	sub.f32 	%f55, %f11, %f54;
	fma.rn.f32 	%f56, %f55, %f55, %f53;
	mul.wide.u32 	%rd75, %r122, 4;
	add.s64 	%rd76, %rd58, %rd75;
	ld.global.f32 	%f57, [%rd76];
	sub.f32 	%f58, %f12, %f57;
	fma.rn.f32 	%f59, %f58, %f58, %f56;
	mul.wide.u32 	%rd77, %r121, 4;
	add.s64 	%rd78, %rd58, %rd77;
	ld.global.f32 	%f60, [%rd78];
	sub.f32 	%f61, %f13, %f60;
	fma.rn.f32 	%f62, %f61, %f61, %f59;
	mul.wide.u32 	%rd79, %r120, 4;
	add.s64 	%rd80, %rd58, %rd79;
	ld.global.f32 	%f63, [%rd80];
	sub.f32 	%f64, %f14, %f63;
	fma.rn.f32 	%f65, %f64, %f64, %f62;
	mul.wide.u32 	%rd81, %r119, 4;
	add.s64 	%rd82, %rd58, %rd81;
	ld.global.f32 	%f66, [%rd82];
	sub.f32 	%f67, %f15, %f66;
	fma.rn.f32 	%f68, %f67, %f67, %f65;
	mul.wide.u32 	%rd83, %r118, 4;
	add.s64 	%rd84, %rd58, %rd83;
	ld.global.f32 	%f69, [%rd84];
	sub.f32 	%f70, %f16, %f69;
	fma.rn.f32 	%f71, %f70, %f70, %f68;
	mul.wide.u32 	%rd85, %r117, 4;
	add.s64 	%rd86, %rd58, %rd85;
	ld.global.f32 	%f72, [%rd86];
	sub.f32 	%f73, %f17, %f72;
	fma.rn.f32 	%f74, %f73, %f73, %f71;
	mul.wide.u32 	%rd87, %r116, 4;
	add.s64 	%rd88, %rd58, %rd87;
	ld.global.f32 	%f75, [%rd88];
	sub.f32 	%f76, %f18, %f75;
	fma.rn.f32 	%f77, %f76, %f76, %f74;
	mul.wide.u32 	%rd89, %r115, 4;
	add.s64 	%rd90, %rd58, %rd89;
	ld.global.f32 	%f78, [%rd90];
	sub.f32 	%f79, %f19, %f78;
	fma.rn.f32 	%f80, %f79, %f79, %f77;
	mul.wide.u32 	%rd91, %r114, 4;
	add.s64 	%rd92, %rd58, %rd91;
	ld.global.f32 	%f81, [%rd92];
	sub.f32 	%f82, %f20, %f81;
	fma.rn.f32 	%f83, %f82, %f82, %f80;
	setp.lt.f32 	%p3, %f83, %f164;
	selp.f32 	%f164, %f83, %f164, %p3;
	selp.b32 	%r133, %r131, %r133, %p3;
	add.s32 	%r131, %r131, 1;
	add.s64 	%rd161, %rd161, 4;
	add.s32 	%r130, %r130, 1;
	add.s32 	%r129, %r129, 1;
	add.s32 	%r128, %r128, 1;
	add.s32 	%r127, %r127, 1;
	add.s32 	%r126, %r126, 1;
	add.s32 	%r125, %r125, 1;
	add.s32 	%r124, %r124, 1;
	add.s32 	%r123, %r123, 1;
	add.s32 	%r122, %r122, 1;
	add.s32 	%r121, %r121, 1;
	add.s32 	%r120, %r120, 1;
	add.s32 	%r119, %r119, 1;
	add.s32 	%r118, %r118, 1;
	add.s32 	%r117, %r117, 1;
	add.s32 	%r116, %r116, 1;
	add.s32 	%r115, %r115, 1;
	add.s32 	%r114, %r114, 1;
	add.s32 	%r113, %r113, 1;
	setp.ne.s32 	%p4, %r113, 0;
	@%p4 bra 	$L__BB40_3;
$L__BB40_4:
	ld.param.u64 	%rd160, [_Z22calculateBestDistance2ILi20EEvPfS0_S0_PiS1_S1_ii_param_5];
	ld.param.u64 	%rd158, [_Z22calculateBestDistance2ILi20EEvPfS0_S0_PiS1_S1_ii_param_3];
	cvta.to.global.u64 	%rd21, %rd160;
	mov.u32 	%r97, %ctaid.x;
	mov.u32 	%r98, %ntid.x;
	mov.u32 	%r99, %tid.x;
	mad.lo.s32 	%r61, %r97, %r98, %r99;
	cvta.to.global.u64 	%rd93, %rd158;
	mul.wide.u32 	%rd94, %r61, 4;
	add.s64 	%rd22, %rd93, %rd94;
	ld.global.u32 	%r62, [%rd22];
	setp.eq.s32 	%p5, %r62, %r133;
	@%p5 bra 	$L__BB40_6;
	ld.param.u32 	%r112, [_Z22calculateBestDistance2ILi20EEvPfS0_S0_PiS1_S1_ii_param_7];
	ld.param.u32 	%r108, [_Z22calculateBestDistance2ILi20EEvPfS0_S0_PiS1_S1_ii_param_6];
	ld.param.u64 	%rd159, [_Z22calculateBestDistance2ILi20EEvPfS0_S0_PiS1_S1_ii_param_4];
	ld.param.u64 	%rd157, [_Z22calculateBestDistance2ILi20EEvPfS0_S0_PiS1_S1_ii_param_2];
	ld.param.u64 	%rd154, [_Z22calculateBestDistance2ILi20EEvPfS0_S0_PiS1_S1_ii_param_0];
	cvta.to.global.u64 	%rd95, %rd157;
	cvta.to.global.u64 	%rd96, %rd159;
	st.global.u32 	[%rd22], %r133;
	add.s64 	%rd98, %rd21, %rd94;
	mov.b32 	%r100, 1;
	st.global.u32 	[%rd98], %r100;
	mul.wide.s32 	%rd99, %r133, 4;
	add.s64 	%rd100, %rd96, %rd99;
	atom.global.add.u32 	%r101, [%rd100], 1;
	mul.wide.s32 	%rd101, %r62, 4;
	add.s64 	%rd102, %rd96, %rd101;
	atom.global.add.u32 	%r102, [%rd102], -1;
	cvta.to.global.u64 	%rd103, %rd154;
	add.s64 	%rd104, %rd103, %rd94;
	ld.global.f32 	%f84, [%rd104];
	add.s64 	%rd105, %rd95, %rd99;
	atom.global.add.f32 	%f85, [%rd105], %f84;
	add.s64 	%rd106, %rd95, %rd101;
	neg.f32 	%f86, %f84;
	atom.global.add.f32 	%f87, [%rd106], %f86;
	add.s32 	%r103, %r108, %r61;
	mul.wide.u32 	%rd107, %r103, 4;
	add.s64 	%rd108, %rd103, %rd107;
	ld.global.f32 	%f88, [%rd108];
	mul.wide.s32 	%rd109, %r112, 4;
	add.s64 	%rd110, %rd105, %rd109;
	atom.global.add.f32 	%f89, [%rd110], %f88;
	add.s64 	%rd111, %rd106, %rd109;
	neg.f32 	%f90, %f88;
	atom.global.add.f32 	%f91, [%rd111], %f90;
	add.s32 	%r104, %r103, %r108;
	mul.wide.u32 	%rd112, %r104, 4;
	add.s64 	%rd113, %rd103, %rd112;
	ld.global.f32 	%f92, [%rd113];
	add.s64 	%rd114, %rd110, %rd109;
	atom.global.add.f32 	%f93, [%rd114], %f92;
	add.s64 	%rd115, %rd111, %rd109;
	neg.f32 	%f94, %f92;
	atom.global.add.f32 	%f95, [%rd115], %f94;
	ld.global.f32 	%f96, [%rd1];
	add.s64 	%rd116, %rd114, %rd109;
	atom.global.add.f32 	%f97, [%rd116], %f96;
	add.s64 	%rd117, %rd115, %rd109;
	neg.f32 	%f98, %f96;
	atom.global.add.f32 	%f99, [%rd117], %f98;
	ld.global.f32 	%f100, [%rd2];
	add.s64 	%rd118, %rd116, %rd109;
	atom.global.add.f32 	%f101, [%rd118], %f100;
	add.s64 	%rd119, %rd117, %rd109;
	neg.f32 	%f102, %f100;
	atom.global.add.f32 	%f103, [%rd119], %f102;
	ld.global.f32 	%f104, [%rd3];
	add.s64 	%rd120, %rd118, %rd109;
	atom.global.add.f32 	%f105, [%rd120], %f104;
	add.s64 	%rd121, %rd119, %rd109;
	neg.f32 	%f106, %f104;
	atom.global.add.f32 	%f107, [%rd121], %f106;
	ld.global.f32 	%f108, [%rd4];
	add.s64 	%rd122, %rd120, %rd109;
	atom.global.add.f32 	%f109, [%rd122], %f108;
	add.s64 	%rd123, %rd121, %rd109;
	neg.f32 	%f110, %f108;
	atom.global.add.f32 	%f111, [%rd123], %f110;
	ld.global.f32 	%f112, [%rd5];
	add.s64 	%rd124, %rd122, %rd109;
	atom.global.add.f32 	%f113, [%rd124], %f112;
	add.s64 	%rd125, %rd123, %rd109;
	neg.f32 	%f114, %f112;
	atom.global.add.f32 	%f115, [%rd125], %f114;
	ld.global.f32 	%f116, [%rd6];
	add.s64 	%rd126, %rd124, %rd109;
	atom.global.add.f32 	%f117, [%rd126], %f116;
	add.s64 	%rd127, %rd125, %rd109;
	neg.f32 	%f118, %f116;
	atom.global.add.f32 	%f119, [%rd127], %f118;
	ld.global.f32 	%f120, [%rd7];
	add.s64 	%rd128, %rd126, %rd109;
	atom.global.add.f32 	%f121, [%rd128], %f120;
	add.s64 	%rd129, %rd127, %rd109;
	neg.f32 	%f122, %f120;
	atom.global.add.f32 	%f123, [%rd129], %f122;
	ld.global.f32 	%f124, [%rd8];
	add.s64 	%rd130, %rd128, %rd109;
	atom.global.add.f32 	%f125, [%rd130], %f124;
	add.s64 	%rd131, %rd129, %rd109;
	neg.f32 	%f126, %f124;
	atom.global.add.f32 	%f127, [%rd131], %f126;
	ld.global.f32 	%f128, [%rd9];
	add.s64 	%rd132, %rd130, %rd109;
	atom.global.add.f32 	%f129, [%rd132], %f128;
	add.s64 	%rd133, %rd131, %rd109;
	neg.f32 	%f130, %f128;
	atom.global.add.f32 	%f131, [%rd133], %f130;
	ld.global.f32 	%f132, [%rd10];
	add.s64 	%rd134, %rd132, %rd109;
	atom.global.add.f32 	%f133, [%rd134], %f132;
	add.s64 	%rd135, %rd133, %rd109;
	neg.f32 	%f134, %f132;
	atom.global.add.f32 	%f135, [%rd135], %f134;
	ld.global.f32 	%f136, [%rd11];
	add.s64 	%rd136, %rd134, %rd109;
	atom.global.add.f32 	%f137, [%rd136], %f136;
	add.s64 	%rd137, %rd135, %rd109;
	neg.f32 	%f138, %f136;
	atom.global.add.f32 	%f139, [%rd137], %f138;
	ld.global.f32 	%f140, [%rd12];
	add.s64 	%rd138, %rd136, %rd109;
	atom.global.add.f32 	%f141, [%rd138], %f140;
	add.s64 	%rd139, %rd137, %rd109;
	neg.f32 	%f142, %f140;
	atom.global.add.f32 	%f143, [%rd139], %f142;
	ld.global.f32 	%f144, [%rd13];
	add.s64 	%rd140, %rd138, %rd109;
	atom.global.add.f32 	%f145, [%rd140], %f144;
	add.s64 	%rd141, %rd139, %rd109;
	neg.f32 	%f146, %f144;
	atom.global.add.f32 	%f147, [%rd141], %f146;
	ld.global.f32 	%f148, [%rd14];
	add.s64 	%rd142, %rd140, %rd109;
	atom.global.add.f32 	%f149, [%rd142], %f148;
	add.s64 	%rd143, %rd141, %rd109;
	neg.f32 	%f150, %f148;
	atom.global.add.f32 	%f151, [%rd143], %f150;
	ld.global.f32 	%f152, [%rd15];
	add.s64 	%rd144, %rd142, %rd109;
	atom.global.add.f32 	%f153, [%rd144], %f152;
	add.s64 	%rd145, %rd143, %rd109;
	neg.f32 	%f154, %f152;
	atom.global.add.f32 	%f155, [%rd145], %f154;
	ld.global.f32 	%f156, [%rd16];
	add.s64 	%rd146, %rd144, %rd109;
	atom.global.add.f32 	%f157, [%rd146], %f156;
	add.s64 	%rd147, %rd145, %rd109;
	neg.f32 	%f158, %f156;
	atom.global.add.f32 	%f159, [%rd147], %f158;
	ld.global.f32 	%f160, [%rd17];
	add.s64 	%rd148, %rd146, %rd109;
	atom.global.add.f32 	%f161, [%rd148], %f160;
	add.s64 	%rd149, %rd147, %rd109;
	neg.f32 	%f162, %f160;
	atom.global.add.f32 	%f163, [%rd149], %f162;
	bra.uni 	$L__BB40_7;
$L__BB40_6:
	add.s64 	%rd151, %rd21, %rd94;
	mov.b32 	%r105, 0;
	st.global.u32 	[%rd151], %r105;
$L__BB40_7:
	ret;

}
	// .globl	_Z10divNewTab2ILi21EEvPfS0_Pii
.visible .entry _Z10divNewTab2ILi21EEvPfS0_Pii(
	.param .u64 .ptr .align 1 _Z10divNewTab2ILi21EEvPfS0_Pii_param_0,
	.param .u64 .ptr .align 1 _Z10divNewTab2ILi21EEvPfS0_Pii_param_1,
	.param .u64 .ptr .align 1 _Z10divNewTab2ILi21EEvPfS0_Pii_param_2,
	.param .u32 _Z10divNewTab2ILi21EEvPfS0_Pii_param_3
)
{
	.reg .pred 	%p<5>;
	.reg .b32 	%r<13>;
	.reg .b32 	%f<4>;
	.reg .b64 	%rd<12>;

	ld.param.u64 	%rd1, [_Z10divNewTab2ILi21EEvPfS0_Pii_param_0];
	ld.param.u64 	%rd2, [_Z10divNewTab2ILi21EEvPfS0_Pii_param_1];
	ld.param.u64 	%rd3, [_Z10divNewTab2ILi21EEvPfS0_Pii_param_2];
	ld.param.u32 	%r4, [_Z10divNewTab2ILi21EEvPfS0_Pii_param_3];
	mov.u32 	%r5, %tid.x;
	mov.u32 	%r6, %ctaid.x;
	mov.u32 	%r7, %ntid.x;
	mad.lo.s32 	%r1, %r6, %r7, %r5;
	mov.u32 	%r8, %tid.y;
	mov.u32 	%r9, %ctaid.y;
	mov.u32 	%r10, %ntid.y;
	mad.lo.s32 	%r11, %r9, %r10, %r8;
	setp.ge.u32 	%p1, %r1, %r4;
	setp.gt.u32 	%p2, %r11, 20;
	or.pred  	%p3, %p1, %p2;
	@%p3 bra 	$L__BB41_3;
	cvta.to.global.u64 	%rd4, %rd3;
	mul.wide.u32 	%rd5, %r1, 4;
	add.s64 	%rd6, %rd4, %rd5;
	ld.global.u32 	%r3, [%rd6];
	setp.eq.s32 	%p4, %r3, 0;
	@%p4 bra 	$L__BB41_3;
	mad.lo.s32 	%r12, %r4, %r11, %r1;
	cvta.to.global.u64 	%rd7, %rd2;
	mul.wide.u32 	%rd8, %r12, 4;
	add.s64 	%rd9, %rd7, %rd8;
	ld.global.f32 	%f1, [%rd9];
	cvt.rn.f32.s32 	%f2, %r3;
	div.rn.f32 	%f3, %f1, %f2;
	cvta.to.global.u64 	%rd10, %rd1;
	add.s64 	%rd11, %rd10, %rd8;
	st.global.f32 	[%rd11], %f3;
$L__BB41_3:
	ret;

}
	// .globl	_Z22calculateBestDistance2ILi21EEvPfS0_S0_PiS1_S1_ii
.visible .entry _Z22calculateBestDistance2ILi21EEvPfS0_S0_PiS1_S1_ii(
	.param .u64 .ptr .align 1 _Z22calculateBestDistance2ILi21EEvPfS0_S0_PiS1_S1_ii_param_0,
	.param .u64 .ptr .align 1 _Z22calculateBestDistance2ILi21EEvPfS0_S0_PiS1_S1_ii_param_1,
	.param .u64 .ptr .align 1 _Z22calculateBestDistance2ILi21EEvPfS0_S0_PiS1_S1_ii_param_2,
	.param .u64 .ptr .align 1 _Z22calculateBestDistance2ILi21EEvPfS0_S0_PiS1_S1_ii_param_3,
	.param .u64 .ptr .align 1 _Z22calculateBestDistance2ILi21EEvPfS0_S0_PiS1_S1_ii_param_4,
	.param .u64 .ptr .align 1 _Z22calculateBestDistance2ILi21EEvPfS0_S0_PiS1_S1_ii_param_5,
	.param .u32 _Z22calculateBestDistance2ILi21EEvPfS0_S0_PiS1_S1_ii_param_6,
	.param .u32 _Z22calculateBestDistance2ILi21EEvPfS0_S0_PiS1_S1_ii_param_7
)
{
	.reg .pred 	%p<6>;
	.reg .b32 	%r<139>;
	.reg .b32 	%f<173>;
	.reg .b64 	%rd<168>;

	ld.param.u32 	%r66, [_Z22calculateBestDistance2ILi21EEvPfS0_S0_PiS1_S1_ii_param_6];
	mov.u32 	%r68, %tid.x;
	mov.u32 	%r69, %ctaid.x;
	mov.u32 	%r70, %ntid.x;
	mad.lo.s32 	%r1, %r69, %r70, %r68;
	setp.ge.u32 	%p1, %r1, %r66;
	@%p1 bra 	$L__BB42_7;
	ld.param.u32 	%r113, [_Z22calculateBestDistance2ILi21EEvPfS0_S0_PiS1_S1_ii_param_7];
	ld.param.u32 	%r110, [_Z22calculateBestDistance2ILi21EEvPfS0_S0_PiS1_S1_ii_param_6];
	ld.param.u64 	%rd158, [_Z22calculateBestDistance2ILi21EEvPfS0_S0_PiS1_S1_ii_param_0];
	cvta.to.global.u64 	%rd30, %rd158;
	setp.lt.s32 	%p2, %r113, 1;
	add.s32 	%r72, %r110, %r1;
	add.s32 	%r73, %r72, %r110;
	add.s32 	%r74, %r73, %r110;
	mul.wide.u32 	%rd31, %r74, 4;
	add.s64 	%rd1, %rd30, %rd31;
	add.s32 	%r75, %r74, %r110;
	mul.wide.u32 	%rd32, %r75, 4;
	add.s64 	%rd2, %rd30, %rd32;
	add.s32 	%r76, %r75, %r110;
	mul.wide.u32 	%rd33, %r76, 4;
	add.s64 	%rd3, %rd30, %rd33;
	add.s32 	%r77, %r76, %r110;
	mul.wide.u32 	%rd34, %r77, 4;
	add.s64 	%rd4, %rd30, %rd34;
	add.s32 	%r78, %r77, %r110;
	mul.wide.u32 	%rd35, %r78, 4;
	add.s64 	%rd5, %rd30, %rd35;
	add.s32 	%r79, %r78, %r110;
	mul.wide.u32 	%rd36, %r79, 4;
	add.s64 	%rd6, %rd30, %rd36;
	add.s32 	%r80, %r79, %r110;
	mul.wide.u32 	%rd37, %r80, 4;
	add.s64 	%rd7, %rd30, %rd37;
	add.s32 	%r81, %r80, %r110;
	mul.wide.u32 	%rd38, %r81, 4;
	add.s64 	%rd8, %rd30, %rd38;
	add.s32 	%r82, %r81, %r110;
	mul.wide.u32 	%rd39, %r82, 4;
	add.s64 	%rd9, %rd30, %rd39;
	add.s32 	%r83, %r82, %r110;
	mul.wide.u32 	%rd40, %r83, 4;
	add.s64 	%rd10, %rd30, %rd40;
	add.s32 	%r84, %r83, %r110;
	mul.wide.u32 	%rd41, %r84, 4;
	add.s64 	%rd11, %rd30, %rd41;
	add.s32 	%r85, %r84, %r110;
	mul.wide.u32 	%rd42, %r85, 4;
	add.s64 	%rd12, %rd30, %rd42;
	add.s32 	%r86, %r85, %r110;
	mul.wide.u32 	%rd43, %r86, 4;
	add.s64 	%rd13, %rd30, %rd43;
	add.s32 	%r87, %r86, %r110;
	mul.wide.u32 	%rd44, %r87, 4;
	add.s64 	%rd14, %rd30, %rd44;
	add.s32 	%r88, %r87, %r110;
	mul.wide.u32 	%rd45, %r88, 4;
	add.s64 	%rd15, %rd30, %rd45;
	add.s32 	%r89, %r88, %r110;
	mul.wide.u32 	%rd46, %r89, 4;
	add.s64 	%rd16, %rd30, %rd46;
	add.s32 	%r90, %r89, %r110;
	mul.wide.u32 	%rd47, %r90, 4;
	add.s64 	%rd17, %rd30, %rd47;
	add.s32 	%r91, %r90, %r110;
	mul.wide.u32 	%rd48, %r91, 4;
	add.s64 	%rd18, %rd30, %rd48;
	mov.b32 	%r138, -1;
	@%p2 bra 	$L__BB42_4;
	ld.param.u32 	%r114, [_Z22calculateBestDistance2ILi21EEvPfS0_S0_PiS1_S1_ii_param_7];
	ld.param.u32 	%r111, [_Z22calculateBestDistance2ILi21EEvPfS0_S0_PiS1_S1_ii_param_6];
	ld.param.u64 	%rd161, [_Z22calculateBestDistance2ILi21EEvPfS0_S0_PiS1_S1_ii_param_1];
	ld.param.u64 	%rd159, [_Z22calculateBestDistance2ILi21EEvPfS0_S0_PiS1_S1_ii_param_0];
	cvta.to.global.u64 	%rd167, %rd161;
	cvta.to.global.u64 	%rd49, %rd159;
	mov.u32 	%r94, %ctaid.x;
	mov.u32 	%r95, %ntid.x;
	mov.u32 	%r96, %tid.x;
	mad.lo.s32 	%r97, %r94, %r95, %r96;
	mul.wide.u32 	%rd50, %r97, 4;
	add.s64 	%rd51, %rd49, %rd50;
	ld.global.f32 	%f1, [%rd51];
	add.s32 	%r98, %r111, %r97;
	mul.wide.u32 	%rd52, %r98, 4;
	add.s64 	%rd53, %rd49, %rd52;
	ld.global.f32 	%f2, [%rd53];
	add.s32 	%r99, %r98, %r111;
	mul.wide.u32 	%rd54, %r99, 4;
	add.s64 	%rd55, %rd49, %rd54;
	ld.global.f32 	%f3, [%rd55];
	ld.global.f32 	%f4, [%rd1];
	ld.global.f32 	%f5, [%rd2];
	ld.global.f32 	%f6, [%rd3];
	ld.global.f32 	%f7, [%rd4];
	ld.global.f32 	%f8, [%rd5];
	ld.global.f32 	%f9, [%rd6];
	ld.global.f32 	%f10, [%rd7];
	ld.global.f32 	%f11, [%rd8];
	ld.global.f32 	%f12, [%rd9];
	ld.global.f32 	%f13, [%rd10];
	ld.global.f32 	%f14, [%rd11];
	ld.global.f32 	%f15, [%rd12];
	ld.global.f32 	%f16, [%rd13];
	ld.global.f32 	%f17, [%rd14];
	ld.global.f32 	%f18, [%rd15];
	ld.global.f32 	%f19, [%rd16];
	ld.global.f32 	%f20, [%rd17];
	ld.global.f32 	%f21, [%rd18];
	mul.lo.s32 	%r135, %r114, 3;
	shl.b32 	%r134, %r114, 2;
	mul.lo.s32 	%r133, %r114, 5;
	mul.lo.s32 	%r132, %r114, 6;
	mul.lo.s32 	%r131, %r114, 7;
	shl.b32 	%r130, %r114, 3;
	mul.lo.s32 	%r129, %r114, 9;
	mul.lo.s32 	%r128, %r114, 10;
	mul.lo.s32 	%r127, %r114, 11;
	mul.lo.s32 	%r126, %r114, 12;
	mul.lo.s32 	%r125, %r114, 13;
	mul.lo.s32 	%r124, %r114, 14;
	mul.lo.s32 	%r123, %r114, 15;
	shl.b32 	%r122, %r114, 4;
	mul.lo.s32 	%r121, %r114, 17;
	mul.lo.s32 	%r120, %r114, 18;
	mul.lo.s32 	%r119, %r114, 19;
	mul.lo.s32 	%r118, %r114, 20;
	neg.s32 	%r117, %r114;
	mov.f32 	%f172, 0f7F7FFFFF;
	mov.b32 	%r138, -1;
	mov.b32 	%r136, 0;
$L__BB42_3:
	ld.param.u32 	%r115, [_Z22calculateBestDistance2ILi21EEvPfS0_S0_PiS1_S1_ii_param_7];
	ld.param.u64 	%rd162, [_Z22calculateBestDistance2ILi21EEvPfS0_S0_PiS1_S1_ii_param_1];
	ld.global.f32 	%f25, [%rd167];
	sub.f32 	%f26, %f1, %f25;
	fma.rn.f32 	%f27, %f26, %f26, 0f00000000;
	mul.wide.u32 	%rd56, %r115, 4;
	add.s64 	%rd57, %rd167, %rd56;
	ld.global.f32 	%f28, [%rd57];
	sub.f32 	%f29, %f2, %f28;
	fma.rn.f32 	%f30, %f29, %f29, %f27;
	shl.b32 	%r100, %r115, 1;
	mul.wide.u32 	%rd58, %r100, 4;
	add.s64 	%rd59, %rd167, %rd58;
	ld.global.f32 	%f31, [%rd59];
	sub.f32 	%f32, %f3, %f31;
	fma.rn.f32 	%f33, %f32, %f32, %f30;
	cvta.to.global.u64 	%rd60, %rd162;
	mul.wide.u32 	%rd61, %r135, 4;
	add.s64 	%rd62, %rd60, %rd61;
	ld.global.f32 	%f34, [%rd62];
	sub.f32 	%f35, %f4, %f34;
	fma.rn.f32 	%f36, %f35, %f35, %f33;
	mul.wide.u32 	%rd63, %r134, 4;
	add.s64 	%rd64, %rd60, %rd63;
	ld.global.f32 	%f37, [%rd64];
	sub.f32 	%f38, %f5, %f37;
	fma.rn.f32 	%f39, %f38, %f38, %f36;
	mul.wide.u32 	%rd65, %r133, 4;
	add.s64 	%rd66, %rd60, %rd65;
	ld.global.f32 	%f40, [%rd66];
	sub.f32 	%f41, %f6, %f40;
	fma.rn.f32 	%f42, %f41, %f41, %f39;
	mul.wide.u32 	%rd67, %r132, 4;
	add.s64 	%rd68, %rd60, %rd67;
	ld.global.f32 	%f43, [%rd68];
	sub.f32 	%f44, %f7, %f43;
	fma.rn.f32 	%f45, %f44, %f44, %f42;
	mul.wide.u32 	%rd69, %r131, 4;
	add.s64 	%rd70, %rd60, %rd69;
	ld.global.f32 	%f46, [%rd70];
	sub.f32 	%f47, %f8, %f46;
	fma.rn.f32 	%f48, %f47, %f47, %f45;
	mul.wide.u32 	%rd71, %r130, 4;
	add.s64 	%rd72, %rd60, %rd71;
	ld.global.f32 	%f49, [%rd72];
	sub.f32 	%f50, %f9, %f49;
	fma.rn.f32 	%f51, %f50, %f50, %f48;
	mul.wide.u32 	%rd73, %r129, 4;
	add.s64 	%rd74, %rd60, %rd73;
	ld.global.f32 	%f52, [%rd74];
	sub.f32 	%f53, %f10, %f52;
	fma.rn.f32 	%f54, %f53, %f53, %f51;
	mul.wide.u32 	%rd75, %r128, 4;
	add.s64 	%rd76, %rd60, %rd75;
	ld.global.f32 	%f55, [%rd76];
	sub.f32 	%f56, %f11, %f55;
	fma.rn.f32 	%f57, %f56, %f56, %f54;
	mul.wide.u32 	%rd77, %r127, 4;
	add.s64 	%rd78, %rd60, %rd77;
	ld.global.f32 	%f58, [%rd78];
	sub.f32 	%f59, %f12, %f58;
	fma.rn.f32 	%f60, %f59, %f59, %f57;
	mul.wide.u32 	%rd79, %r126, 4;
	add.s64 	%rd80, %rd60, %rd79;
	ld.global.f32 	%f61, [%rd80];
	sub.f32 	%f62, %f13, %f61;
	fma.rn.f32 	%f63, %f62, %f62, %f60;
	mul.wide.u32 	%rd81, %r125, 4;
	add.s64 	%rd82, %rd60, %rd81;
	ld.global.f32 	%f64, [%rd82];
	sub.f32 	%f65, %f14, %f64;
	fma.rn.f32 	%f66, %f65, %f65, %f63;
	mul.wide.u32 	%rd83, %r124, 4;
	add.s64 	%rd84, %rd60, %rd83;
	ld.global.f32 	%f67, [%rd84];
	sub.f32 	%f68, %f15, %f67;
	fma.rn.f32 	%f69, %f68, %f68, %f66;
	mul.wide.u32 	%rd85, %r123, 4;
	add.s64 	%rd86, %rd60, %rd85;
	ld.global.f32 	%f70, [%rd86];
	sub.f32 	%f71, %f16, %f70;
	fma.rn.f32 	%f72, %f71, %f71, %f69;
	mul.wide.u32 	%rd87, %r122, 4;
	add.s64 	%rd88, %rd60, %rd87;
	ld.global.f32 	%f73, [%rd88];
	sub.f32 	%f74, %f17, %f73;
	fma.rn.f32 	%f75, %f74, %f74, %f72;
	mul.wide.u32 	%rd89, %r121, 4;
	add.s64 	%rd90, %rd60, %rd89;
	ld.global.f32 	%f76, [%rd90];
	sub.f32 	%f77, %f18, %f76;
	fma.rn.f32 	%f78, %f77, %f77, %f75;
	mul.wide.u32 	%rd91, %r120, 4;
	add.s64 	%rd92, %rd60, %rd91;
	ld.global.f32 	%f79, [%rd92];
	sub.f32 	%f80, %f19, %f79;
	fma.rn.f32 	%f81, %f80, %f80, %f78;
	mul.wide.u32 	%rd93, %r119, 4;
	add.s64 	%rd94, %rd60, %rd93;
	ld.global.f32 	%f82, [%rd94];
	sub.f32 	%f83, %f20, %f82;
	fma.rn.f32 	%f84, %f83, %f83, %f81;
	mul.wide.u32 	%rd95, %r118, 4;
	add.s64 	%rd96, %rd60, %rd95;
	ld.global.f32 	%f85, [%rd96];
	sub.f32 	%f86, %f21, %f85;
	fma.rn.f32 	%f87, %f86, %f86, %f84;
	setp.lt.f32 	%p3, %f87, %f172;
	selp.f32 	%f172, %f87, %f172, %p3;
	selp.b32 	%r138, %r136, %r138, %p3;
	add.s32 	%r136, %r136, 1;
	add.s64 	%rd167, %rd167, 4;
	add.s32 	%r135, %r135, 1;
	add.s32 	%r134, %r134, 1;
	add.s32 	%r133, %r133, 1;
	add.s32 	%r132, %r132, 1;
	add.s32 	%r131, %r131, 1;
	add.s32 	%r130, %r130, 1;
	add.s32 	%r129, %r129, 1;
	add.s32 	%r128, %r128, 1;
	add.s32 	%r127, %r127, 1;
	add.s32 	%r126, %r126, 1;
	add.s32 	%r125, %r125, 1;
	add.s32 	%r124, %r124, 1;
	add.s32 	%r123, %r123, 1;
	add.s32 	%r122, %r122, 1;
	add.s32 	%r121, %r121, 1;
	add.s32 	%r120, %r120, 1;
	add.s32 	%r119, %r119, 1;
	add.s32 	%r118, %r118, 1;
	add.s32 	%r117, %r117, 1;
	setp.ne.s32 	%p4, %r117, 0;
	@%p4 bra 	$L__BB42_3;
$L__BB42_4:
	ld.param.u64 	%rd166, [_Z22calculateBestDistance2ILi21EEvPfS0_S0_PiS1_S1_ii_param_5];
	ld.param.u64 	%rd164, [_Z22calculateBestDistance2ILi21EEvPfS0_S0_PiS1_S1_ii_param_3];
	cvta.to.global.u64 	%rd22, %rd166;
	mov.u32 	%r101, %ctaid.x;
	mov.u32 	%r102, %ntid.x;
	mov.u32 	%r103, %tid.x;
	mad.lo.s32 	%r64, %r101, %r102, %r103;
	cvta.to.global.u64 	%rd97, %rd164;
	mul.wide.u32 	%rd98, %r64, 4;
	add.s64 	%rd23, %rd97, %rd98;
	ld.global.u32 	%r65, [%rd23];
	setp.eq.s32 	%p5, %r65, %r138;
	@%p5 bra 	$L__BB42_6;
	ld.param.u32 	%r116, [_Z22calculateBestDistance2ILi21EEvPfS0_S0_PiS1_S1_ii_param_7];
	ld.param.u32 	%r112, [_Z22calculateBestDistance2ILi21EEvPfS0_S0_PiS1_S1_ii_param_6];
	ld.param.u64 	%rd165, [_Z22calculateBestDistance2ILi21EEvPfS0_S0_PiS1_S1_ii_param_4];
	ld.param.u64 	%rd163, [_Z22calculateBestDistance2ILi21EEvPfS0_S0_PiS1_S1_ii_param_2];
	ld.param.u64 	%rd160, [_Z22calculateBestDistance2ILi21EEvPfS0_S0_PiS1_S1_ii_param_0];
	cvta.to.global.u64 	%rd99, %rd163;
	cvta.to.global.u64 	%rd100, %rd165;
	st.global.u32 	[%rd23], %r138;
	add.s64 	%rd102, %rd22, %rd98;
	mov.b32 	%r104, 1;
	st.global.u32 	[%rd102], %r104;
	mul.wide.s32 	%rd103, %r138, 4;
	add.s64 	%rd104, %rd100, %rd103;
	atom.global.add.u32 	%r105, [%rd104], 1;
	mul.wide.s32 	%rd105, %r65, 4;
	add.s64 	%rd106, %rd100, %rd105;
	atom.global.add.u32 	%r106, [%rd106], -1;
	cvta.to.global.u64 	%rd107, %rd160;
	add.s64 	%rd108, %rd107, %rd98;
	ld.global.f32 	%f88, [%rd108];
	add.s64 	%rd109, %rd99, %rd103;
	atom.global.add.f32 	%f89, [%rd109], %f88;
	add.s64 	%rd110, %rd99, %rd105;
	neg.f32 	%f90, %f88;
	atom.global.add.f32 	%f91, [%rd110], %f90;
	add.s32 	%r107, %r112, %r64;
	mul.wide.u32 	%rd111, %r107, 4;
	add.s64 	%rd112, %rd107, %rd111;
	ld.global.f32 	%f92, [%rd112];
	mul.wide.s32 	%rd113, %r116, 4;
	add.s64 	%rd114, %rd109, %rd113;
	atom.global.add.f32 	%f93, [%rd114], %f92;
	add.s64 	%rd115, %rd110, %rd113;
	neg.f32 	%f94, %f92;
	atom.global.add.f32 	%f95, [%rd115], %f94;
	add.s32 	%r108, %r107, %r112;
	mul.wide.u32 	%rd116, %r108, 4;
	add.s64 	%rd117, %rd107, %rd116;
	ld.global.f32 	%f96, [%rd117];
	add.s64 	%rd118, %rd114, %rd113;
	atom.global.add.f32 	%f97, [%rd118], %f96;
	add.s64 	%rd119, %rd115, %rd113;
	neg.f32 	%f98, %f96;
	atom.global.add.f32 	%f99, [%rd119], %f98;
	ld.global.f32 	%f100, [%rd1];
	add.s64 	%rd120, %rd118, %rd113;
	atom.global.add.f32 	%f101, [%rd120], %f100;
	add.s64 	%rd121, %rd119, %rd113;
	neg.f32 	%f102, %f100;
	atom.global.add.f32 	%f103, [%rd121], %f102;
	ld.global.f32 	%f104, [%rd2];
	add.s64 	%rd122, %rd120, %rd113;
	atom.global.add.f32 	%f105, [%rd122], %f104;
	add.s64 	%rd123, %rd121, %rd113;
	neg.f32 	%f106, %f104;
	atom.global.add.f32 	%f107, [%rd123], %f106;
	ld.global.f32 	%f108, [%rd3];
	add.s64 	%rd124, %rd122, %rd113;
	atom.global.add.f32 	%f109, [%rd124], %f108;
	add.s64 	%rd125, %rd123, %rd113;
	neg.f32 	%f110, %f108;
	atom.global.add.f32 	%f111, [%rd125], %f110;
	ld.global.f32 	%f112, [%rd4];
	add.s64 	%rd126, %rd124, %rd113;
	atom.global.add.f32 	%f113, [%rd126], %f112;
	add.s64 	%rd127, %rd125, %rd113;
	neg.f32 	%f114, %f112;
	atom.global.add.f32 	%f115, [%rd127], %f114;
	ld.global.f32 	%f116, [%rd5];
	add.s64 	%rd128, %rd126, %rd113;
	atom.global.add.f32 	%f117, [%rd128], %f116;
	add.s64 	%rd129, %rd127, %rd113;
	neg.f32 	%f118, %f116;
	atom.global.add.f32 	%f119, [%rd129], %f118;
	ld.global.f32 	%f120, [%rd6];
	add.s64 	%rd130, %rd128, %rd113;
	atom.global.add.f32 	%f121, [%rd130], %f120;
	add.s64 	%rd131, %rd129, %rd113;
	neg.f32 	%f122, %f120;
	atom.global.add.f32 	%f123, [%rd131], %f122;
	ld.global.f32 	%f124, [%rd7];
	add.s64 	%rd132, %rd130, %rd113;
	atom.global.add.f32 	%f125, [%rd132], %f124;
	add.s64 	%rd133, %rd131, %rd113;
	neg.f32 	%f126, %f124;
	atom.global.add.f32 	%f127, [%rd133], %f126;
	ld.global.f32 	%f128, [%rd8];
	add.s64 	%rd134, %rd132, %rd113;
	atom.global.add.f32 	%f129, [%rd134], %f128;
	add.s64 	%rd135, %rd133, %rd113;
	neg.f32 	%f130, %f128;
	atom.global.add.f32 	%f131, [%rd135], %f130;
	ld.global.f32 	%f132, [%rd9];
	add.s64 	%rd136, %rd134, %rd113;
	atom.global.add.f32 	%f133, [%rd136], %f132;
	add.s64 	%rd137, %rd135, %rd113;
	neg.f32 	%f134, %f132;
	atom.global.add.f32 	%f135, [%rd137], %f134;
	ld.global.f32 	%f136, [%rd10];
	add.s64 	%rd138, %rd136, %rd113;
	atom.global.add.f32 	%f137, [%rd138], %f136;
	add.s64 	%rd139, %rd137, %rd113;
	neg.f32 	%f138, %f136;
	atom.global.add.f32 	%f139, [%rd139], %f138;
	ld.global.f32 	%f140, [%rd11];
	add.s64 	%rd140, %rd138, %rd113;
	atom.global.add.f32 	%f141, [%rd140], %f140;
	add.s64 	%rd141, %rd139, %rd113;
	neg.f32 	%f142, %f140;
	atom.global.add.f32 	%f143, [%rd141], %f142;
	ld.global.f32 	%f144, [%rd12];
	add.s64 	%rd142, %rd140, %rd113;
	atom.global.add.f32 	%f145, [%rd142], %f144;
	add.s64 	%rd143, %rd141, %rd113;
	neg.f32 	%f146, %f144;
	atom.global.add.f32 	%f147, [%rd143], %f146;
	ld.global.f32 	%f148, [%rd13];
	add.s64 	%rd144, %rd142, %rd113;
	atom.global.add.f32 	%f149, [%rd144], %f148;
	add.s64 	%rd145, %rd143, %rd113;
	neg.f32 	%f150, %f148;
	atom.global.add.f32 	%f151, [%rd145], %f150;
	ld.global.f32 	%f152, [%rd14];
	add.s64 	%rd146, %rd144, %rd113;
	atom.global.add.f32 	%f153, [%rd146], %f152;
	add.s64 	%rd147, %rd145, %rd113;
	neg.f32 	%f154, %f152;
	atom.global.add.f32 	%f155, [%rd147], %f154;
	ld.global.f32 	%f156, [%rd15];
	add.s64 	%rd148, %rd146, %rd113;
	atom.global.add.f32 	%f157, [%rd148], %f156;
	add.s64 	%rd149, %rd147, %rd113;
	neg.f32 	%f158, %f156;
	atom.global.add.f32 	%f159, [%rd149], %f158;
	ld.global.f32 	%f160, [%rd16];
	add.s64 	%rd150, %rd148, %rd113;
	atom.global.add.f32 	%f161, [%rd150], %f160;
	add.s64 	%rd151, %rd149, %rd113;
	neg.f32 	%f162, %f160;
	atom.global.add.f32 	%f163, [%rd151], %f162;
	ld.global.f32 	%f164, [%rd17];
	add.s64 	%rd152, %rd150, %rd113;
	atom.global.add.f32 	%f165, [%rd152], %f164;
	add.s64 	%rd153, %rd151, %rd113;
	neg.f32 	%f166, %f164;
	atom.global.add.f32 	%f167, [%rd153], %f166;
	ld.global.f32 	%f168, [%rd18];
	add.s64 	%rd154, %rd152, %rd113;
	atom.global.add.f32 	%f169, [%rd154], %f168;
	add.s64 	%rd155, %rd153, %rd113;
	neg.f32 	%f170, %f168;
	atom.global.add.f32 	%f171, [%rd155], %f170;
	bra.uni 	$L__BB42_7;
$L__BB42_6:
	add.s64 	%rd157, %rd22, %rd98;
	mov.b32 	%r109, 0;
	st.global.u32 	[%rd157], %r109;
$L__BB42_7:
	ret;

}
	// .globl	_Z10divNewTab2ILi22EEvPfS0_Pii
.visible .entry _Z10divNewTab2ILi22EEvPfS0_Pii(
	.param .u64 .ptr .align 1 _Z10divNewTab2ILi22EEvPfS0_Pii_param_0,
	.param .u64 .ptr .align 1 _Z10divNewTab2ILi22EEvPfS0_Pii_param_1,
	.param .u64 .ptr .align 1 _Z10divNewTab2ILi22EEvPfS0_Pii_param_2,
	.param .u32 _Z10divNewTab2ILi22EEvPfS0_Pii_param_3
)
{
	.reg .pred 	%p<5>;
	.reg .b32 	%r<13>;
	.reg .b32 	%f<4>;
	.reg .b64 	%rd<12>;

	ld.param.u64 	%rd1, [_Z10divNewTab2ILi22EEvPfS0_Pii_param_0];
	ld.param.u64 	%rd2, [_Z10divNewTab2ILi22EEvPfS0_Pii_param_1];
	ld.param.u64 	%rd3, [_Z10divNewTab2ILi22EEvPfS0_Pii_param_2];
	ld.param.u32 	%r4, [_Z10divNewTab2ILi22EEvPfS0_Pii_param_3];
	mov.u32 	%r5, %tid.x;
	mov.u32 	%r6, %ctaid.x;
	mov.u32 	%r7, %ntid.x;
	mad.lo.s32 	%r1, %r6, %r7, %r5;
	mov.u32 	%r8, %tid.y;
	mov.u32 	%r9, %ctaid.y;
	mov.u32 	%r10, %ntid.y;
	mad.lo.s32 	%r11, %r9, %r10, %r8;
	setp.ge.u32 	%p1, %r1, %r4;
	setp.gt.u32 	%p2, %r11, 21;
	or.pred  	%p3, %p1, %p2;
	@%p3 bra 	$L__BB43_3;
	cvta.to.global.u64 	%rd4, %rd3;
	mul.wide.u32 	%rd5, %r1, 4;
	add.s64 	%rd6, %rd4, %rd5;
	ld.global.u32 	%r3, [%rd6];
	setp.eq.s32 	%p4, %r3, 0;
	@%p4 bra 	$L__BB43_3;
	mad.lo.s32 	%r12, %r4, %r11, %r1;
	cvta.to.global.u64 	%rd7, %rd2;
	mul.wide.u32 	%rd8, %r12, 4;
	add.s64 	%rd9, %rd7, %rd8;
	ld.global.f32 	%f1, [%rd9];
	cvt.rn.f32.s32 	%f2, %r3;
	div.rn.f32 	%f3, %f1, %f2;
	cvta.to.global.u64 	%rd10, %rd1;
	add.s64 	%rd11, %rd10, %rd8;
	st.global.f32 	[%rd11], %f3;
$L__BB43_3:
	ret;

}
	// .globl	_Z22calculateBestDistance2ILi22EEvPfS0_S0_PiS1_S1_ii
.visible .entry _Z22calculateBestDistance2ILi22EEvPfS0_S0_PiS1_S1_ii(
	.param .u64 .ptr .align 1 _Z22calculateBestDistance2ILi22EEvPfS0_S0_PiS1_S1_ii_param_0,
	.param .u64 .ptr .align 1 _Z22calculateBestDistance2ILi22EEvPfS0_S0_PiS1_S1_ii_param_1,
	.param .u64 .ptr .align 1 _Z22calculateBestDistance2ILi22EEvPfS0_S0_PiS1_S1_ii_param_2,
	.param .u64 .ptr .align 1 _Z22calculateBestDistance2ILi22EEvPfS0_S0_PiS1_S1_ii_param_3,
	.param .u64 .ptr .align 1 _Z22calculateBestDistance2ILi22EEvPfS0_S0_PiS1_S1_ii_param_4,
	.param .u64 .ptr .align 1 _Z22calculateBestDistance2ILi22EEvPfS0_S0_PiS1_S1_ii_param_5,
	.param .u32 _Z22calculateBestDistance2ILi22EEvPfS0_S0_PiS1_S1_ii_param_6,
	.param .u32 _Z22calculateBestDistance2ILi22EEvPfS0_S0_PiS1_S1_ii_param_7
)
{
	.reg .pred 	%p<6>;
	.reg .b32 	%r<144>;
	.reg .b32 	%f<181>;
	.reg .b64 	%rd<174>;

	ld.param.u32 	%r69, [_Z22calculateBestDistance2ILi22EEvPfS0_S0_PiS1_S1_ii_param_6];
	mov.u32 	%r71, %tid.x;
	mov.u32 	%r72, %ctaid.x;
	mov.u32 	%r73, %ntid.x;
	mad.lo.s32 	%r1, %r72, %r73, %r71;
	setp.ge.u32 	%p1, %r1, %r69;
	@%p1 bra 	$L__BB44_7;
	ld.param.u32 	%r117, [_Z22calculateBestDistance2ILi22EEvPfS0_S0_PiS1_S1_ii_param_7];
	ld.param.u32 	%r114, [_Z22calculateBestDistance2ILi22EEvPfS0_S0_PiS1_S1_ii_param_6];
	ld.param.u64 	%rd164, [_Z22calculateBestDistance2ILi22EEvPfS0_S0_PiS1_S1_ii_param_0];
	cvta.to.global.u64 	%rd31, %rd164;
	setp.lt.s32 	%p2, %r117, 1;
	add.s32 	%r75, %r114, %r1;
	add.s32 	%r76, %r75, %r114;
	add.s32 	%r77, %r76, %r114;
	mul.wide.u32 	%rd32, %r77, 4;
	add.s64 	%rd1, %rd31, %rd32;
	add.s32 	%r78, %r77, %r114;
	mul.wide.u32 	%rd33, %r78, 4;
	add.s64 	%rd2, %rd31, %rd33;
	add.s32 	%r79, %r78, %r114;
	mul.wide.u32 	%rd34, %r79, 4;
	add.s64 	%rd3, %rd31, %rd34;
	add.s32 	%r80, %r79, %r114;
	mul.wide.u32 	%rd35, %r80, 4;
	add.s64 	%rd4, %rd31, %rd35;
	add.s32 	%r81, %r80, %r114;
	mul.wide.u32 	%rd36, %r81, 4;
	add.s64 	%rd5, %rd31, %rd36;
	add.s32 	%r82, %r81, %r114;
	mul.wide.u32 	%rd37, %r82, 4;
	add.s64 	%rd6, %rd31, %rd37;
	add.s32 	%r83, %r82, %r114;
	mul.wide.u32 	%rd38, %r83, 4;
	add.s64 	%rd7, %rd31, %rd38;
	add.s32 	%r84, %r83, %r114;
	mul.wide.u32 	%rd39, %r84, 4;
	add.s64 	%rd8, %rd31, %rd39;
	add.s32 	%r85, %r84, %r114;
	mul.wide.u32 	%rd40, %r85, 4;
	add.s64 	%rd9, %rd31, %rd40;
	add.s32 	%r86, %r85, %r114;
	mul.wide.u32 	%rd41, %r86, 4;
	add.s64 	%rd10, %rd31, %rd41;
	add.s32 	%r87, %r86, %r114;
	mul.wide.u32 	%rd42, %r87, 4;
	add.s64 	%rd11, %rd31, %rd42;
	add.s32 	%r88, %r87, %r114;
	mul.wide.u32 	%rd43, %r88, 4;
	add.s64 	%rd12, %rd31, %rd43;
	add.s32 	%r89, %r88, %r114;
	mul.wide.u32 	%rd44, %r89, 4;
	add.s64 	%rd13, %rd31, %rd44;
	add.s32 	%r90, %r89, %r114;
	mul.wide.u32 	%rd45, %r90, 4;
	add.s64 	%rd14, %rd31, %rd45;
	add.s32 	%r91, %r90, %r114;
	mul.wide.u32 	%rd46, %r91, 4;
	add.s64 	%rd15, %rd31, %rd46;
	add.s32 	%r92, %r91, %r114;
	mul.wide.u32 	%rd47, %r92, 4;
	add.s64 	%rd16, %rd31, %rd47;
	add.s32 	%r93, %r92, %r114;
	mul.wide.u32 	%rd48, %r93, 4;
	add.s64 	%rd17, %rd31, %rd48;
	add.s32 	%r94, %r93, %r114;
	mul.wide.u32 	%rd49, %r94, 4;
	add.s64 	%rd18, %rd31, %rd49;
	add.s32 	%r95, %r94, %r114;
	mul.wide.u32 	%rd50, %r95, 4;
	add.s64 	%rd19, %rd31, %rd50;
	mov.b32 	%r143, -1;
	@%p2 bra 	$L__BB44_4;
	ld.param.u32 	%r118, [_Z22calculateBestDistance2ILi22EEvPfS0_S0_PiS1_S1_ii_param_7];
	ld.param.u32 	%r115, [_Z22calculateBestDistance2ILi22EEvPfS0_S0_PiS1_S1_ii_param_6];
	ld.param.u64 	%rd167, [_Z22calculateBestDistance2ILi22EEvPfS0_S0_PiS1_S1_ii_param_1];
	ld.param.u64 	%rd165, [_Z22calculateBestDistance2ILi22EEvPfS0_S0_PiS1_S1_ii_param_0];
	cvta.to.global.u64 	%rd173, %rd167;
	cvta.to.global.u64 	%rd51, %rd165;
	mov.u32 	%r98, %ctaid.x;
	mov.u32 	%r99, %ntid.x;
	mov.u32 	%r100, %tid.x;
	mad.lo.s32 	%r101, %r98, %r99, %r100;
	mul.wide.u32 	%rd52, %r101, 4;
	add.s64 	%rd53, %rd51, %rd52;
	ld.global.f32 	%f1, [%rd53];
	add.s32 	%r102, %r115, %r101;
	mul.wide.u32 	%rd54, %r102, 4;
	add.s64 	%rd55, %rd51, %rd54;
	ld.global.f32 	%f2, [%rd55];
	add.s32 	%r103, %r102, %r115;
	mul.wide.u32 	%rd56, %r103, 4;
	add.s64 	%rd57, %rd51, %rd56;
	ld.global.f32 	%f3, [%rd57];
	ld.global.f32 	%f4, [%rd1];
	ld.global.f32 	%f5, [%rd2];
	ld.global.f32 	%f6, [%rd3];
	ld.global.f32 	%f7, [%rd4];
	ld.global.f32 	%f8, [%rd5];
	ld.global.f32 	%f9, [%rd6];
	ld.global.f32 	%f10, [%rd7];
	ld.global.f32 	%f11, [%rd8];
	ld.global.f32 	%f12, [%rd9];
	ld.global.f32 	%f13, [%rd10];
	ld.global.f32 	%f14, [%rd11];
	ld.global.f32 	%f15, [%rd12];
	ld.global.f32 	%f16, [%rd13];
	ld.global.f32 	%f17, [%rd14];
	ld.global.f32 	%f18, [%rd15];
	ld.global.f32 	%f19, [%rd16];
	ld.global.f32 	%f20, [%rd17];
	ld.global.f32 	%f21, [%rd18];
	ld.global.f32 	%f22, [%rd19];
	mul.lo.s32 	%r140, %r118, 3;
	shl.b32 	%r139, %r118, 2;
	mul.lo.s32 	%r138, %r118, 5;
	mul.lo.s32 	%r137, %r118, 6;
	mul.lo.s32 	%r136, %r118, 7;
	shl.b32 	%r135, %r118, 3;
	mul.lo.s32 	%r134, %r118, 9;
	mul.lo.s32 	%r133, %r118, 10;
	mul.lo.s32 	%r132, %r118, 11;
	mul.lo.s32 	%r131, %r118, 12;
	mul.lo.s32 	%r130, %r118, 13;
	mul.lo.s32 	%r129, %r118, 14;
	mul.lo.s32 	%r128, %r118, 15;
	shl.b32 	%r127, %r118, 4;
	mul.lo.s32 	%r126, %r118, 17;
	mul.lo.s32 	%r125, %r118, 18;
	mul.lo.s32 	%r124, %r118, 19;
	mul.lo.s32 	%r123, %r118, 20;
	mul.lo.s32 	%r122, %r118, 21;
	neg.s32 	%r121, %r118;
	mov.f32 	%f180, 0f7F7FFFFF;
	mov.b32 	%r143, -1;
	mov.b32 	%r141, 0;
$L__BB44_3:
	ld.param.u32 	%r119, [_Z22calculateBestDistance2ILi22EEvPfS0_S0_PiS1_S1_ii_param_7];
	ld.param.u64 	%rd168, [_Z22calculateBestDistance2ILi22EEvPfS0_S0_PiS1_S1_ii_param_1];
	ld.global.f32 	%f26, [%rd173];
	sub.f32 	%f27, %f1, %f26;
	fma.rn.f32 	%f28, %f27, %f27, 0f00000000;
	mul.wide.u32 	%rd58, %r119, 4;
	add.s64 	%rd59, %rd173, %rd58;
	ld.global.f32 	%f29, [%rd59];
	sub.f32 	%f30, %f2, %f29;
	fma.rn.f32 	%f31, %f30, %f30, %f28;
	shl.b32 	%r104, %r119, 1;
	mul.wide.u32 	%rd60, %r104, 4;
	add.s64 	%rd61, %rd173, %rd60;
	ld.global.f32 	%f32, [%rd61];
	sub.f32 	%f33, %f3, %f32;
	fma.rn.f32 	%f34, %f33, %f33, %f31;
	cvta.to.global.u64 	%rd62, %rd168;
	mul.wide.u32 	%rd63, %r140, 4;
	add.s64 	%rd64, %rd62, %rd63;
	ld.global.f32 	%f35, [%rd64];
	sub.f32 	%f36, %f4, %f35;
	fma.rn.f32 	%f37, %f36, %f36, %f34;
	mul.wide.u32 	%rd65, %r139, 4;
	add.s64 	%rd66, %rd62, %rd65;
	ld.global.f32 	%f38, [%rd66];
	sub.f32 	%f39, %f5, %f38;
	fma.rn.f32 	%f40, %f39, %f39, %f37;
	mul.wide.u32 	%rd67, %r138, 4;
	add.s64 	%rd68, %rd62, %rd67;
	ld.global.f32 	%f41, [%rd68];
	sub.f32 	%f42, %f6, %f41;
	fma.rn.f32 	%f43, %f42, %f42, %f40;
	mul.wide.u32 	%rd69, %r137, 4;
	add.s64 	%rd70, %rd62, %rd69;
	ld.global.f32 	%f44, [%rd70];
	sub.f32 	%f45, %f7, %f44;
	fma.rn.f32 	%f46, %f45, %f45, %f43;
	mul.wide.u32 	%rd71, %r136, 4;
	add.s64 	%rd72, %rd62, %rd71;
	ld.global.f32 	%f47, [%rd72];
	sub.f32 	%f48, %f8, %f47;
	fma.rn.f32 	%f49, %f48, %f48, %f46;
	mul.wide.u32 	%rd73, %r135, 4;
	add.s64 	%rd74, %rd62, %rd73;
	ld.global.f32 	%f50, [%rd74];
	sub.f32 	%f51, %f9, %f50;
	fma.rn.f32 	%f52, %f51, %f51, %f49;
	mul.wide.u32 	%rd75, %r134, 4;
	add.s64 	%rd76, %rd62, %rd75;
	ld.global.f32 	%f53, [%rd76];
	sub.f32 	%f54, %f10, %f53;
	fma.rn.f32 	%f55, %f54, %f54, %f52;
	mul.wide.u32 	%rd77, %r133, 4;
	add.s64 	%rd78, %rd62, %rd77;
	ld.global.f32 	%f56, [%rd78];
	sub.f32 	%f57, %f11, %f56;
	fma.rn.f32 	%f58, %f57, %f57, %f55;
	mul.wide.u32 	%rd79, %r132, 4;
	add.s64 	%rd80, %rd62, %rd79;
	ld.global.f32 	%f59, [%rd80];
	sub.f32 	%f60, %f12, %f59;
	fma.rn.f32 	%f61, %f60, %f60, %f58;
	mul.wide.u32 	%rd81, %r131, 4;
	add.s64 	%rd82, %rd62, %rd81;
	ld.global.f32 	%f62, [%rd82];
	sub.f32 	%f63, %f13, %f62;
	fma.rn.f32 	%f64, %f63, %f63, %f61;
	mul.wide.u32 	%rd83, %r130, 4;
	add.s64 	%rd84, %rd62, %rd83;
	ld.global.f32 	%f65, [%rd84];
	sub.f32 	%f66, %f14, %f65;
	fma.rn.f32 	%f67, %f66, %f66, %f64;
	mul.wide.u32 	%rd85, %r129, 4;
	add.s64 	%rd86, %rd62, %rd85;
	ld.global.f32 	%f68, [%rd86];
	sub.f32 	%f69, %f15, %f68;
	fma.rn.f32 	%f70, %f69, %f69, %f67;
	mul.wide.u32 	%rd87, %r128, 4;
	add.s64 	%rd88, %rd62, %rd87;
	ld.global.f32 	%f71, [%rd88];
	sub.f32 	%f72, %f16, %f71;
	fma.rn.f32 	%f73, %f72, %f72, %f70;
	mul.wide.u32 	%rd89, %r127, 4;
	add.s64 	%rd90, %rd62, %rd89;
	ld.global.f32 	%f74, [%rd90];
	sub.f32 	%f75, %f17, %f74;
	fma.rn.f32 	%f76, %f75, %f75, %f73;
	mul.wide.u32 	%rd91, %r126, 4;
	add.s64 	%rd92, %rd62, %rd91;
	ld.global.f32 	%f77, [%rd92];
	sub.f32 	%f78, %f18, %f77;
	fma.rn.f32 	%f79, %f78, %f78, %f76;
	mul.wide.u32 	%rd93, %r125, 4;
	add.s64 	%rd94, %rd62, %rd93;
	ld.global.f32 	%f80, [%rd94];
	sub.f32 	%f81, %f19, %f80;
	fma.rn.f32 	%f82, %f81, %f81, %f79;
	mul.wide.u32 	%rd95, %r124, 4;
	add.s64 	%rd96, %rd62, %rd95;
	ld.global.f32 	%f83, [%rd96];
	sub.f32 	%f84, %f20, %f83;
	fma.rn.f32 	%f85, %f84, %f84, %f82;
	mul.wide.u32 	%rd97, %r123, 4;
	add.s64 	%rd98, %rd62, %rd97;
	ld.global.f32 	%f86, [%rd98];
	sub.f32 	%f87, %f21, %f86;
	fma.rn.f32 	%f88, %f87, %f87, %f85;
	mul.wide.u32 	%rd99, %r122, 4;
	add.s64 	%rd100, %rd62, %rd99;
	ld.global.f32 	%f89, [%rd100];
	sub.f32 	%f90, %f22, %f89;
	fma.rn.f32 	%f91, %f90, %f90, %f88;
	setp.lt.f32 	%p3, %f91, %f180;
	selp.f32 	%f180, %f91, %f180, %p3;
	selp.b32 	%r143, %r141, %r143, %p3;
	add.s32 	%r141, %r141, 1;
	add.s64 	%rd173, %rd173, 4;
	add.s32 	%r140, %r140, 1;
	add.s32 	%r139, %r139, 1;
	add.s32 	%r138, %r138, 1;
	add.s32 	%r137, %r137, 1;
	add.s32 	%r136, %r136, 1;
	add.s32 	%r135, %r135, 1;
	add.s32 	%r134, %r134, 1;
	add.s32 	%r133, %r133, 1;
	add.s32 	%r132, %r132, 1;
	add.s32 	%r131, %r131, 1;
	add.s32 	%r130, %r130, 1;
	add.s32 	%r129, %r129, 1;
	add.s32 	%r128, %r128, 1;
	add.s32 	%r127, %r127, 1;
	add.s32 	%r126, %r126, 1;
	add.s32 	%r125, %r125, 1;
	add.s32 	%r124, %r124, 1;
	add.s32 	%r123, %r123, 1;
	add.s32 	%r122, %r122, 1;
	add.s32 	%r121, %r121, 1;
	setp.ne.s32 	%p4, %r121, 0;
	@%p4 bra 	$L__BB44_3;
$L__BB44_4:
	ld.param.u64 	%rd172, [_Z22calculateBestDistance2ILi22EEvPfS0_S0_PiS1_S1_ii_param_5];
	ld.param.u64 	%rd170, [_Z22calculateBestDistance2ILi22EEvPfS0_S0_PiS1_S1_ii_param_3];
	cvta.to.global.u64 	%rd23, %rd172;
	mov.u32 	%r105, %ctaid.x;
	mov.u32 	%r106, %ntid.x;
	mov.u32 	%r107, %tid.x;
	mad.lo.s32 	%r67, %r105, %r106, %r107;
	cvta.to.global.u64 	%rd101, %rd170;
	mul.wide.u32 	%rd102, %r67, 4;
	add.s64 	%rd24, %rd101, %rd102;
	ld.global.u32 	%r68, [%rd24];
	setp.eq.s32 	%p5, %r68, %r143;
	@%p5 bra 	$L__BB44_6;
	ld.param.u32 	%r120, [_Z22calculateBestDistance2ILi22EEvPfS0_S0_PiS1_S1_ii_param_7];
	ld.param.u32 	%r116, [_Z22calculateBestDistance2ILi22EEvPfS0_S0_PiS1_S1_ii_param_6];
	ld.param.u64 	%rd171, [_Z22calculateBestDistance2ILi22EEvPfS0_S0_PiS1_S1_ii_param_4];
	ld.param.u64 	%rd169, [_Z22calculateBestDistance2ILi22EEvPfS0_S0_PiS1_S1_ii_param_2];
	ld.param.u64 	%rd166, [_Z22calculateBestDistance2ILi22EEvPfS0_S0_PiS1_S1_ii_param_0];
	cvta.to.global.u64 	%rd103, %rd169;
	cvta.to.global.u64 	%rd104, %rd171;
	st.global.u32 	[%rd24], %r143;
	add.s64 	%rd106, %rd23, %rd102;
	mov.b32 	%r108, 1;
	st.global.u32 	[%rd106], %r108;
	mul.wide.s32 	%rd107, %r143, 4;
	add.s64 	%rd108, %rd104, %rd107;
	atom.global.add.u32 	%r109, [%rd108], 1;
	mul.wide.s32 	%rd109, %r68, 4;
	add.s64 	%rd110, %rd104, %rd109;
	atom.global.add.u32 	%r110, [%rd110], -1;
	cvta.to.global.u64 	%rd111, %rd166;
	add.s64 	%rd112, %rd111, %rd102;
	ld.global.f32 	%f92, [%rd112];
	add.s64 	%rd113, %rd103, %rd107;
	atom.global.add.f32 	%f93, [%rd113], %f92;
	add.s64 	%rd114, %rd103, %rd109;
	neg.f32 	%f94, %f92;
	atom.global.add.f32 	%f95, [%rd114], %f94;
	add.s32 	%r111, %r116, %r67;
	mul.wide.u32 	%rd115, %r111, 4;
	add.s64 	%rd116, %rd111, %rd115;
	ld.global.f32 	%f96, [%rd116];
	mul.wide.s32 	%rd117, %r120, 4;
	add.s64 	%rd118, %rd113, %rd117;
	atom.global.add.f32 	%f97, [%rd118], %f96;
	add.s64 	%rd119, %rd114, %rd117;
	neg.f32 	%f98, %f96;
	atom.global.add.f32 	%f99, [%rd119], %f98;
	add.s32 	%r112, %r111, %r116;
	mul.wide.u32 	%rd120, %r112, 4;
	add.s64 	%rd121, %rd111, %rd120;
	ld.global.f32 	%f100, [%rd121];
	add.s64 	%rd122, %rd118, %rd117;
	atom.global.add.f32 	%f101, [%rd122], %f100;
	add.s64 	%rd123, %rd119, %rd117;
	neg.f32 	%f102, %f100;
	atom.global.add.f32 	%f103, [%rd123], %f102;
	ld.global.f32 	%f104, [%rd1];
	add.s64 	%rd124, %rd122, %rd117;
	atom.global.add.f32 	%f105, [%rd124], %f104;
	add.s64 	%rd125, %rd123, %rd117;
	neg.f32 	%f106, %f104;
	atom.global.add.f32 	%f107, [%rd125], %f106;
	ld.global.f32 	%f108, [%rd2];
	add.s64 	%rd126, %rd124, %rd117;
	atom.global.add.f32 	%f109, [%rd126], %f108;
	add.s64 	%rd127, %rd125, %rd117;
	neg.f32 	%f110, %f108;
	atom.global.add.f32 	%f111, [%rd127], %f110;
	ld.global.f32 	%f112, [%rd3];
	add.s64 	%rd128, %rd126, %rd117;
	atom.global.add.f32 	%f113, [%rd128], %f112;
	add.s64 	%rd129, %rd127, %rd117;
	neg.f32 	%f114, %f112;
	atom.global.add.f32 	%f115, [%rd129], %f114;
	ld.global.f32 	%f116, [%rd4];
	add.s64 	%rd130, %rd128, %rd117;
	atom.global.add.f32 	%f117, [%rd130], %f116;
	add.s64 	%rd131, %rd129, %rd117;
	neg.f32 	%f118, %f116;
	atom.global.add.f32 	%f119, [%rd131], %f118;
	ld.global.f32 	%f120, [%rd5];
	add.s64 	%rd132, %rd130, %rd117;
	atom.global.add.f32 	%f121, [%rd132], %f120;
	add.s64 	%rd133, %rd131, %rd117;
	neg.f32 	%f122, %f120;
	atom.global.add.f32 	%f123, [%rd133], %f122;
	ld.global.f32 	%f124, [%rd6];
	add.s64 	%rd134, %rd132, %rd117;
	atom.global.add.f32 	%f125, [%rd134], %f124;
	add.s64 	%rd135, %rd133, %rd117;
	neg.f32 	%f126, %f124;
	atom.global.add.f32 	%f127, [%rd135], %f126;
	ld.global.f32 	%f128, [%rd7];
	add.s64 	%rd136, %rd134, %rd117;
	atom.global.add.f32 	%f129, [%rd136], %f128;
	add.s64 	%rd137, %rd135, %rd117;
	neg.f32 	%f130, %f128;
	atom.global.add.f32 	%f131, [%rd137], %f130;
	ld.global.f32 	%f132, [%rd8];
	add.s64 	%rd138, %rd136, %rd117;
	atom.global.add.f32 	%f133, [%rd138], %f132;
	add.s64 	%rd139, %rd137, %rd117;
	neg.f32 	%f134, %f132;
	atom.global.add.f32 	%f135, [%rd139], %f134;
	ld.global.f32 	%f136, [%rd9];
	add.s64 	%rd140, %rd138, %rd117;
	atom.global.add.f32 	%f137, [%rd140], %f136;
	add.s64 	%rd141, %rd139, %rd117;
	neg.f32 	%f138, %f136;
	atom.global.add.f32 	%f139, [%rd141], %f138;
	ld.global.f32 	%f140, [%rd10];
	add.s64 	%rd142, %rd140, %rd117;
	atom.global.add.f32 	%f141, [%rd142], %f140;
	add.s64 	%rd143, %rd141, %rd117;
	neg.f32 	%f142, %f140;
	atom.global.add.f32 	%f143, [%rd143], %f142;
	ld.global.f32 	%f144, [%rd11];
	add.s64 	%rd144, %rd142, %rd117;
	atom.global.add.f32 	%f145, [%rd144], %f144;
	add.s64 	%rd145, %rd143, %rd117;
	neg.f32 	%f146, %f144;
	atom.global.add.f32 	%f147, [%rd145], %f146;
	ld.global.f32 	%f148, [%rd12];
	add.s64 	%rd146, %rd144, %rd117;
	atom.global.add.f32 	%f149, [%rd146], %f148;
	add.s64 	%rd147, %rd145, %rd117;
	neg.f32 	%f150, %f148;
	atom.global.add.f32 	%f151, [%rd147], %f150;
	ld.global.f32 	%f152, [%rd13];
	add.s64 	%rd148, %rd146, %rd117;
	atom.global.add.f32 	%f153, [%rd148], %f152;
	add.s64 	%rd149, %rd147, %rd117;
	neg.f32 	%f154, %f152;
	atom.global.add.f32 	%f155, [%rd149], %f154;
	ld.global.f32 	%f156, [%rd14];
	add.s64 	%rd150, %rd148, %rd117;
	atom.global.add.f32 	%f157, [%rd150], %f156;
	add.s64 	%rd151, %rd149, %rd117;
	neg.f32 	%f158, %f156;
	atom.global.add.f32 	%f159, [%rd151], %f158;
	ld.global.f32 	%f160, [%rd15];
	add.s64 	%rd152, %rd150, %rd117;
	atom.global.add.f32 	%f161, [%rd152], %f160;
	add.s64 	%rd153, %rd151, %rd117;
	neg.f32 	%f162, %f160;
	atom.global.add.f32 	%f163, [%rd153], %f162;
	ld.global.f32 	%f164, [%rd16];
	add.s64 	%rd154, %rd152, %rd117;
	atom.global.add.f32 	%f165, [%rd154], %f164;
	add.s64 	%rd155, %rd153, %rd117;
	neg.f32 	%f166, %f164;
	atom.global.add.f32 	%f167, [%rd155], %f166;
	ld.global.f32 	%f168, [%rd17];
	add.s64 	%rd156, %rd154, %rd117;
	atom.global.add.f32 	%f169, [%rd156], %f168;
	add.s64 	%rd157, %rd155, %rd117;
	neg.f32 	%f170, %f168;
	atom.global.add.f32 	%f171, [%rd157], %f170;
	ld.global.f32 	%f172, [%rd18];
	add.s64 	%rd158, %rd156, %rd117;
	atom.global.add.f32 	%f173, [%rd158], %f172;
	add.s64 	%rd159, %rd157, %rd117;
	neg.f32 	%f174, %f172;
	atom.global.add.f32 	%f175, [%rd159], %f174;
	ld.global.f32 	%f176, [%rd19];
	add.s64 	%rd160, %rd158, %rd117;
	atom.global.add.f32 	%f177, [%rd160], %f176;
	add.s64 	%rd161, %rd159, %rd117;
	neg.f32 	%f178, %f176;
	atom.global.add.f32 	%f179, [%rd161], %f178;
	bra.uni 	$L__BB44_7;
$L__BB44_6:
	add.s64 	%rd163, %rd23, %rd102;
	mov.b32 	%r113, 0;
	st.global.u32 	[%rd163], %r113;
$L__BB44_7:
	ret;

}
	// .globl	_Z10divNewTab2ILi23EEvPfS0_Pii
.visible .entry _Z10divNewTab2ILi23EEvPfS0_Pii(
	.param .u64 .ptr .align 1 _Z10divNewTab2ILi23EEvPfS0_Pii_param_0,
	.param .u64 .ptr .align 1 _Z10divNewTab2ILi23EEvPfS0_Pii_param_1,
	.param .u64 .ptr .align 1 _Z10divNewTab2ILi23EEvPfS0_Pii_param_2,
	.param .u32 _Z10divNewTab2ILi23EEvPfS0_Pii_param_3
)
{
	.reg .pred 	%p<5>;
	.reg .b32 	%r<13>;
	.reg .b32 	%f<4>;
	.reg .b64 	%rd<12>;

	ld.param.u64 	%rd1, [_Z10divNewTab2ILi23EEvPfS0_Pii_param_0];
	ld.param.u64 	%rd2, [_Z10divNewTab2ILi23EEvPfS0_Pii_param_1];
	ld.param.u64 	%rd3, [_Z10divNewTab2ILi23EEvPfS0_Pii_param_2];
	ld.param.u32 	%r4, [_Z10divNewTab2ILi23EEvPfS0_Pii_param_3];
	mov.u32 	%r5, %tid.x;
	mov.u32 	%r6, %ctaid.x;
	mov.u32 	%r7, %ntid.x;
	mad.lo.s32 	%r1, %r6, %r7, %r5;
	mov.u32 	%r8, %tid.y;
	mov.u32 	%r9, %ctaid.y;
	mov.u32 	%r10, %ntid.y;
	mad.lo.s32 	%r11, %r9, %r10, %r8;
	setp.ge.u32 	%p1, %r1, %r4;
	setp.gt.u32 	%p2, %r11, 22;
	or.pred  	%p3, %p1, %p2;
	@%p3 bra 	$L__BB45_3;
	cvta.to.global.u64 	%rd4, %rd3;
	mul.wide.u32 	%rd5, %r1, 4;
	add.s64 	%rd6, %rd4, %rd5;
	ld.global.u32 	%r3, [%rd6];
	setp.eq.s32 	%p4, %r3, 0;
	@%p4 bra 	$L__BB45_3;
	mad.lo.s32 	%r12, %r4, %r11, %r1;
	cvta.to.global.u64 	%rd7, %rd2;
	mul.wide.u32 	%rd8, %r12, 4;
	add.s64 	%rd9, %rd7, %rd8;
	ld.global.f32 	%f1, [%rd9];
	cvt.rn.f32.s32 	%f2, %r3;
	div.rn.f32 	%f3, %f1, %f2;
	cvta.to.global.u64 	%rd10, %rd1;
	add.s64 	%rd11, %rd10, %rd8;
	st.global.f32 	[%rd11], %f3;
$L__BB45_3:
	ret;

}
	// .globl	_Z22calculateBestDistance2ILi23EEvPfS0_S0_PiS1_S1_ii
.visible .entry _Z22calculateBestDistance2ILi23EEvPfS0_S0_PiS1_S1_ii(
	.param .u64 .ptr .align 1 _Z22calculateBestDistance2ILi23EEvPfS0_S0_PiS1_S1_ii_param_0,
	.param .u64 .ptr .align 1 _Z22calculateBestDistance2ILi23EEvPfS0_S0_PiS1_S1_ii_param_1,
	.param .u64 .ptr .align 1 _Z22calculateBestDistance2ILi23EEvPfS0_S0_PiS1_S1_ii_param_2,
	.param .u64 .ptr .align 1 _Z22calculateBestDistance2ILi23EEvPfS0_S0_PiS1_S1_ii_param_3,
	.param .u64 .ptr .align 1 _Z22calculateBestDistance2ILi23EEvPfS0_S0_PiS1_S1_ii_param_4,
	.param .u64 .ptr .align 1 _Z22calculateBestDistance2ILi23EEvPfS0_S0_PiS1_S1_ii_param_5,
	.param .u32 _Z22calculateBestDistance2ILi23EEvPfS0_S0_PiS1_S1_ii_param_6,
	.param .u32 _Z22calculateBestDistance2ILi23EEvPfS0_S0_PiS1_S1_ii_param_7
)
{
	.reg .pred 	%p<6>;
	.reg .b32 	%r<149>;
	.reg .b32 	%f<189>;
	.reg .b64 	%rd<180>;

	ld.param.u32 	%r72, [_Z22calculateBestDistance2ILi23EEvPfS0_S0_PiS1_S1_ii_param_6];
	mov.u32 	%r74, %tid.x;
	mov.u32 	%r75, %ctaid.x;
	mov.u32 	%r76, %ntid.x;
	mad.lo.s32 	%r1, %r75, %r76, %r74;
	setp.ge.u32 	%p1, %r1, %r72;
	@%p1 bra 	$L__BB46_7;
	ld.param.u32 	%r121, [_Z22calculateBestDistance2ILi23EEvPfS0_S0_PiS1_S1_ii_param_7];
	ld.param.u32 	%r118, [_Z22calculateBestDistance2ILi23EEvPfS0_S0_PiS1_S1_ii_param_6];
	ld.param.u64 	%rd170, [_Z22calculateBestDistance2ILi23EEvPfS0_S0_PiS1_S1_ii_param_0];
	cvta.to.global.u64 	%rd32, %rd170;
	setp.lt.s32 	%p2, %r121, 1;
	add.s32 	%r78, %r118, %r1;
	add.s32 	%r79, %r78, %r118;
	add.s32 	%r80, %r79, %r118;
	mul.wide.u32 	%rd33, %r80, 4;
	add.s64 	%rd1, %rd32, %rd33;
	add.s32 	%r81, %r80, %r118;
	mul.wide.u32 	%rd34, %r81, 4;
	add.s64 	%rd2, %rd32, %rd34;
	add.s32 	%r82, %r81, %r118;
	mul.wide.u32 	%rd35, %r82, 4;
	add.s64 	%rd3, %rd32, %rd35;
	add.s32 	%r83, %r82, %r118;
	mul.wide.u32 	%rd36, %r83, 4;
	add.s64 	%rd4, %rd32, %rd36;
	add.s32 	%r84, %r83, %r118;
	mul.wide.u32 	%rd37, %r84, 4;
	add.s64 	%rd5, %rd32, %rd37;
	add.s32 	%r85, %r84, %r118;
	mul.wide.u32 	%rd38, %r85, 4;
	add.s64 	%rd6, %rd32, %rd38;
	add.s32 	%r86, %r85, %r118;
	mul.wide.u32 	%rd39, %r86, 4;
	add.s64 	%rd7, %rd32, %rd39;
	add.s32 	%r87, %r86, %r118;
	mul.wide.u32 	%rd40, %r87, 4;
	add.s64 	%rd8, %rd32, %rd40;
	add.s32 	%r88, %r87, %r118;
	mul.wide.u32 	%rd41, %r88, 4;
	add.s64 	%rd9, %rd32, %rd41;
	add.s32 	%r89, %r88, %r118;
	mul.wide.u32 	%rd42, %r89, 4;
	add.s64 	%rd10, %rd32, %rd42;
	add.s32 	%r90, %r89, %r118;
	mul.wide.u32 	%rd43, %r90, 4;
	add.s64 	%rd11, %rd32, %rd43;
	add.s32 	%r91, %r90, %r118;
	mul.wide.u32 	%rd44, %r91, 4;
	add.s64 	%rd12, %rd32, %rd44;
	add.s32 	%r92, %r91, %r118;
	mul.wide.u32 	%rd45, %r92, 4;
	add.s64 	%rd13, %rd32, %rd45;
	add.s32 	%r93, %r92, %r118;
	mul.wide.u32 	%rd46, %r93, 4;
	add.s64 	%rd14, %rd32, %rd46;
	add.s32 	%r94, %r93, %r118;
	mul.wide.u32 	%rd47, %r94, 4;
	add.s64 	%rd15, %rd32, %rd47;
	add.s32 	%r95, %r94, %r118;
	mul.wide.u32 	%rd48, %r95, 4;
	add.s64 	%rd16, %rd32, %rd48;
	add.s32 	%r96, %r95, %r118;
	mul.wide.u32 	%rd49, %r96, 4;
	add.s64 	%rd17, %rd32, %rd49;
	add.s32 	%r97, %r96, %r118;
	mul.wide.u32 	%rd50, %r97, 4;
	add.s64 	%rd18, %rd32, %rd50;
	add.s32 	%r98, %r97, %r118;
	mul.wide.u32 	%rd51, %r98, 4;
	add.s64 	%rd19, %rd32, %rd51;
	add.s32 	%r99, %r98, %r118;
	mul.wide.u32 	%rd52, %r99, 4;
	add.s64 	%rd20, %rd32, %rd52;
	mov.b32 	%r148, -1;
	@%p2 bra 	$L__BB46_4;
	ld.param.u32 	%r122, [_Z22calculateBestDistance2ILi23EEvPfS0_S0_PiS1_S1_ii_param_7];
	ld.param.u32 	%r119, [_Z22calculateBestDistance2ILi23EEvPfS0_S0_PiS1_S1_ii_param_6];
	ld.param.u64 	%rd173, [_Z22calculateBestDistance2ILi23EEvPfS0_S0_PiS1_S1_ii_param_1];
	ld.param.u64 	%rd171, [_Z22calculateBestDistance2ILi23EEvPfS0_S0_PiS1_S1_ii_param_0];
	cvta.to.global.u64 	%rd179, %rd173;
	cvta.to.global.u64 	%rd53, %rd171;
	mov.u32 	%r102, %ctaid.x;
	mov.u32 	%r103, %ntid.x;
	mov.u32 	%r104, %tid.x;
	mad.lo.s32 	%r105, %r102, %r103, %r104;
	mul.wide.u32 	%rd54, %r105, 4;
	add.s64 	%rd55, %rd53, %rd54;
	ld.global.f32 	%f1, [%rd55];
	add.s32 	%r106, %r119, %r105;
	mul.wide.u32 	%rd56, %r106, 4;
	add.s64 	%rd57, %rd53, %rd56;
	ld.global.f32 	%f2, [%rd57];
	add.s32 	%r107, %r106, %r119;
	mul.wide.u32 	%rd58, %r107, 4;
	add.s64 	%rd59, %rd53, %rd58;
	ld.global.f32 	%f3, [%rd59];
	ld.global.f32 	%f4, [%rd1];
	ld.global.f32 	%f5, [%rd2];
	ld.global.f32 	%f6, [%rd3];
	ld.global.f32 	%f7, [%rd4];
	ld.global.f32 	%f8, [%rd5];
	ld.global.f32 	%f9, [%rd6];
	ld.global.f32 	%f10, [%rd7];
	ld.global.f32 	%f11, [%rd8];
	ld.global.f32 	%f12, [%rd9];
	ld.global.f32 	%f13, [%rd10];
	ld.global.f32 	%f14, [%rd11];
	ld.global.f32 	%f15, [%rd12];
	ld.global.f32 	%f16, [%rd13];
	ld.global.f32 	%f17, [%rd14];
	ld.global.f32 	%f18, [%rd15];
	ld.global.f32 	%f19, [%rd16];
	ld.global.f32 	%f20, [%rd17];
	ld.global.f32 	%f21, [%rd18];
	ld.global.f32 	%f22, [%rd19];
	ld.global.f32 	%f23, [%rd20];
	mul.lo.s32 	%r145, %r122, 3;
	shl.b32 	%r144, %r122, 2;
	mul.lo.s32 	%r143, %r122, 5;
	mul.lo.s32 	%r142, %r122, 6;
	mul.lo.s32 	%r141, %r122, 7;
	shl.b32 	%r140, %r122, 3;
	mul.lo.s32 	%r139, %r122, 9;
	mul.lo.s32 	%r138, %r122, 10;
	mul.lo.s32 	%r137, %r122, 11;
	mul.lo.s32 	%r136, %r122, 12;
	mul.lo.s32 	%r135, %r122, 13;
	mul.lo.s32 	%r134, %r122, 14;
	mul.lo.s32 	%r133, %r122, 15;
	shl.b32 	%r132, %r122, 4;
	mul.lo.s32 	%r131, %r122, 17;
	mul.lo.s32 	%r130, %r122, 18;
	mul.lo.s32 	%r129, %r122, 19;
	mul.lo.s32 	%r128, %r122, 20;
	mul.lo.s32 	%r127, %r122, 21;
	mul.lo.s32 	%r126, %r122, 22;
	neg.s32 	%r125, %r122;
	mov.f32 	%f188, 0f7F7FFFFF;
	mov.b32 	%r148, -1;
	mov.b32 	%r146, 0;
$L__BB46_3:
	ld.param.u32 	%r123, [_Z22calculateBestDistance2ILi23EEvPfS0_S0_PiS1_S1_ii_param_7];
	ld.param.u64 	%rd174, [_Z22calculateBestDistance2ILi23EEvPfS0_S0_PiS1_S1_ii_param_1];
	ld.global.f32 	%f27, [%rd179];
	sub.f32 	%f28, %f1, %f27;
	fma.rn.f32 	%f29, %f28, %f28, 0f00000000;
	mul.wide.u32 	%rd60, %r123, 4;
	add.s64 	%rd61, %rd179, %rd60;
	ld.global.f32 	%f30, [%rd61];
	sub.f32 	%f31, %f2, %f30;
	fma.rn.f32 	%f32, %f31, %f31, %f29;
	shl.b32 	%r108, %r123, 1;
	mul.wide.u32 	%rd62, %r108, 4;
	add.s64 	%rd63, %rd179, %rd62;
	ld.global.f32 	%f33, [%rd63];
	sub.f32 	%f34, %f3, %f33;
	fma.rn.f32 	%f35, %f34, %f34, %f32;
	cvta.to.global.u64 	%rd64, %rd174;
	mul.wide.u32 	%rd65, %r145, 4;
	add.s64 	%rd66, %rd64, %rd65;
	ld.global.f32 	%f36, [%rd66];
	sub.f32 	%f37, %f4, %f36;
	fma.rn.f32 	%f38, %f37, %f37, %f35;
	mul.wide.u32 	%rd67, %r144, 4;
	add.s64 	%rd68, %rd64, %rd67;
	ld.global.f32 	%f39, [%rd68];
	sub.f32 	%f40, %f5, %f39;
	fma.rn.f32 	%f41, %f40, %f40, %f38;
	mul.wide.u32 	%rd69, %r143, 4;
	add.s64 	%rd70, %rd64, %rd69;
	ld.global.f32 	%f42, [%rd70];
	sub.f32 	%f43, %f6, %f42;
	fma.rn.f32 	%f44, %f43, %f43, %f41;
	mul.wide.u32 	%rd71, %r142, 4;
	add.s64 	%rd72, %rd64, %rd71;
	ld.global.f32 	%f45, [%rd72];
	sub.f32 	%f46, %f7, %f45;
	fma.rn.f32 	%f47, %f46, %f46, %f44;
	mul.wide.u32 	%rd73, %r141, 4;
	add.s64 	%rd74, %rd64, %rd73;
	ld.global.f32 	%f48, [%rd74];
	sub.f32 	%f49, %f8, %f48;
	fma.rn.f32 	%f50, %f49, %f49, %f47;
	mul.wide.u32 	%rd75, %r140, 4;
	add.s64 	%rd76, %rd64, %rd75;
	ld.global.f32 	%f51, [%rd76];
	sub.f32 	%f52, %f9, %f51;
	fma.rn.f32 	%f53, %f52, %f52, %f50;
	mul.wide.u32 	%rd77, %r139, 4;
	add.s64 	%rd78, %rd64, %rd77;
	ld.global.f32 	%f54, [%rd78];
	sub.f32 	%f55, %f10, %f54;
	fma.rn.f32 	%f56, %f55, %f55, %f53;
	mul.wide.u32 	%rd79, %r138, 4;
	add.s64 	%rd80, %rd64, %rd79;
	ld.global.f32 	%f57, [%rd80];
	sub.f32 	%f58, %f11, %f57;
	fma.rn.f32 	%f59, %f58, %f58, %f56;
	mul.wide.u32 	%rd81, %r137, 4;
	add.s64 	%rd82, %rd64, %rd81;
	ld.global.f32 	%f60, [%rd82];
	sub.f32 	%f61, %f12, %f60;
	fma.rn.f32 	%f62, %f61, %f61, %f59;
	mul.wide.u32 	%rd83, %r136, 4;
	add.s64 	%rd84, %rd64, %rd83;
	ld.global.f32 	%f63, [%rd84];
	sub.f32 	%f64, %f13, %f63;
	fma.rn.f32 	%f65, %f64, %f64, %f62;
	mul.wide.u32 	%rd85, %r135, 4;
	add.s64 	%rd86, %rd64, %rd85;
	ld.global.f32 	%f66, [%rd86];
	sub.f32 	%f67, %f14, %f66;
	fma.rn.f32 	%f68, %f67, %f67, %f65;
	mul.wide.u32 	%rd87, %r134, 4;
	add.s64 	%rd88, %rd64, %rd87;
	ld.global.f32 	%f69, [%rd88];
	sub.f32 	%f70, %f15, %f69;
	fma.rn.f32 	%f71, %f70, %f70, %f68;
	mul.wide.u32 	%rd89, %r133, 4;
	add.s64 	%rd90, %rd64, %rd89;
	ld.global.f32 	%f72, [%rd90];
	sub.f32 	%f73, %f16, %f72;
	fma.rn.f32 	%f74, %f73, %f73, %f71;
	mul.wide.u32 	%rd91, %r132, 4;
	add.s64 	%rd92, %rd64, %rd91;
	ld.global.f32 	%f75, [%rd92];
	sub.f32 	%f76, %f17, %f75;
	fma.rn.f32 	%f77, %f76, %f76, %f74;
	mul.wide.u32 	%rd93, %r131, 4;
	add.s64 	%rd94, %rd64, %rd93;
	ld.global.f32 	%f78, [%rd94];
	sub.f32 	%f79, %f18, %f78;
	fma.rn.f32 	%f80, %f79, %f79, %f77;
	mul.wide.u32 	%rd95, %r130, 4;
	add.s64 	%rd96, %rd64, %rd95;
	ld.global.f32 	%f81, [%rd96];
	sub.f32 	%f82, %f19, %f81;
	fma.rn.f32 	%f83, %f82, %f82, %f80;
	mul.wide.u32 	%rd97, %r129, 4;
	add.s64 	%rd98, %rd64, %rd97;
	ld.global.f32 	%f84, [%rd98];
	sub.f32 	%f85, %f20, %f84;
	fma.rn.f32 	%f86, %f85, %f85, %f83;
	mul.wide.u32 	%rd99, %r128, 4;
	add.s64 	%rd100, %rd64, %rd99;
	ld.global.f32 	%f87, [%rd100];
	sub.f32 	%f88, %f21, %f87;
	fma.rn.f32 	%f89, %f88, %f88, %f86;
	mul.wide.u32 	%rd101, %r127, 4;
	add.s64 	%rd102, %rd64, %rd101;
	ld.global.f32 	%f90, [%rd102];
	sub.f32 	%f91, %f22, %f90;
	fma.rn.f32 	%f92, %f91, %f91, %f89;
	mul.wide.u32 	%rd103, %r126, 4;
	add.s64 	%rd104, %rd64, %rd103;
	ld.global.f32 	%f93, [%rd104];
	sub.f32 	%f94, %f23, %f93;
	fma.rn.f32 	%f95, %f94, %f94, %f92;
	setp.lt.f32 	%p3, %f95, %f188;
	selp.f32 	%f188, %f95, %f188, %p3;
	selp.b32 	%r148, %r146, %r148, %p3;
	add.s32 	%r146, %r146, 1;
	add.s64 	%rd179, %rd179, 4;
	add.s32 	%r145, %r145, 1;
	add.s32 	%r144, %r144, 1;
	add.s32 	%r143, %r143, 1;
	add.s32 	%r142, %r142, 1;
	add.s32 	%r141, %r141, 1;
	add.s32 	%r140, %r140, 1;
	add.s32 	%r139, %r139, 1;
	add.s32 	%r138, %r138, 1;
	add.s32 	%r137, %r137, 1;
	add.s32 	%r136, %r136, 1;
	add.s32 	%r135, %r135, 1;
	add.s32 	%r134, %r134, 1;
	add.s32 	%r133, %r133, 1;
	add.s32 	%r132, %r132, 1;
	add.s32 	%r131, %r131, 1;
	add.s32 	%r130, %r130, 1;
	add.s32 	%r129, %r129, 1;
	add.s32 	%r128, %r128, 1;
	add.s32 	%r127, %r127, 1;
	add.s32 	%r126, %r126, 1;
	add.s32 	%r125, %r125, 1;
	setp.ne.s32 	%p4, %r125, 0;
	@%p4 bra 	$L__BB46_3;
$L__BB46_4:
	ld.param.u64 	%rd178, [_Z22calculateBestDistance2ILi23EEvPfS0_S0_PiS1_S1_ii_param_5];
	ld.param.u64 	%rd176, [_Z22calculateBestDistance2ILi23EEvPfS0_S0_PiS1_S1_ii_param_3];
	cvta.to.global.u64 	%rd24, %rd178;
	mov.u32 	%r109, %ctaid.x;
	mov.u32 	%r110, %ntid.x;
	mov.u32 	%r111, %tid.x;
	mad.lo.s32 	%r70, %r109, %r110, %r111;
	cvta.to.global.u64 	%rd105, %rd176;
	mul.wide.u32 	%rd106, %r70, 4;
	add.s64 	%rd25, %rd105, %rd106;
	ld.global.u32 	%r71, [%rd25];
	setp.eq.s32 	%p5, %r71, %r148;
	@%p5 bra 	$L__BB46_6;
	ld.param.u32 	%r124, [_Z22calculateBestDistance2ILi23EEvPfS0_S0_PiS1_S1_ii_param_7];
	ld.param.u32 	%r120, [_Z22calculateBestDistance2ILi23EEvPfS0_S0_PiS1_S1_ii_param_6];
	ld.param.u64 	%rd177, [_Z22calculateBestDistance2ILi23EEvPfS0_S0_PiS1_S1_ii_param_4];
	ld.param.u64 	%rd175, [_Z22calculateBestDistance2ILi23EEvPfS0_S0_PiS1_S1_ii_param_2];
	ld.param.u64 	%rd172, [_Z22calculateBestDistance2ILi23EEvPfS0_S0_PiS1_S1_ii_param_0];
	cvta.to.global.u64 	%rd107, %rd175;
	cvta.to.global.u64 	%rd108, %rd177;
	st.global.u32 	[%rd25], %r148;
	add.s64 	%rd110, %rd24, %rd106;
	mov.b32 	%r112, 1;
	st.global.u32 	[%rd110], %r112;
	mul.wide.s32 	%rd111, %r148, 4;
	add.s64 	%rd112, %rd108, %rd111;
	atom.global.add.u32 	%r113, [%rd112], 1;
	mul.wide.s32 	%rd113, %r71, 4;
	add.s64 	%rd114, %rd108, %rd113;
	atom.global.add.u32 	%r114, [%rd114], -1;
	cvta.to.global.u64 	%rd115, %rd172;
	add.s64 	%rd116, %rd115, %rd106;
	ld.global.f32 	%f96, [%rd116];
	add.s64 	%rd117, %rd107, %rd111;
	atom.global.add.f32 	%f97, [%rd117], %f96;
	add.s64 	%rd118, %rd107, %rd113;
	neg.f32 	%f98, %f96;
	atom.global.add.f32 	%f99, [%rd118], %f98;
	add.s32 	%r115, %r120, %r70;
	mul.wide.u32 	%rd119, %r115, 4;
	add.s64 	%rd120, %rd115, %rd119;
	ld.global.f32 	%f100, [%rd120];
	mul.wide.s32 	%rd121, %r124, 4;
	add.s64 	%rd122, %rd117, %rd121;
	atom.global.add.f32 	%f101, [%rd122], %f100;
	add.s64 	%rd123, %rd118, %rd121;
	neg.f32 	%f102, %f100;
	atom.global.add.f32 	%f103, [%rd123], %f102;
	add.s32 	%r116, %r115, %r120;
	mul.wide.u32 	%rd124, %r116, 4;
	add.s64 	%rd125, %rd115, %rd124;
	ld.global.f32 	%f104, [%rd125];
	add.s64 	%rd126, %rd122, %rd121;
	atom.global.add.f32 	%f105, [%rd126], %f104;
	add.s64 	%rd127, %rd123, %rd121;
	neg.f32 	%f106, %f104;
	atom.global.add.f32 	%f107, [%rd127], %f106;
	ld.global.f32 	%f108, [%rd1];
	add.s64 	%rd128, %rd126, %rd121;
	atom.global.add.f32 	%f109, [%rd128], %f108;
	add.s64 	%rd129, %rd127, %rd121;
	neg.f32 	%f110, %f108;
	atom.global.add.f32 	%f111, [%rd129], %f110;
	ld.global.f32 	%f112, [%rd2];
	add.s64 	%rd130, %rd128, %rd121;
	atom.global.add.f32 	%f113, [%rd130], %f112;
	add.s64 	%rd131, %rd129, %rd121;
	neg.f32 	%f114, %f112;
	atom.global.add.f32 	%f115, [%rd131], %f114;
	ld.global.f32 	%f116, [%rd3];
	add.s64 	%rd132, %rd130, %rd121;
	atom.global.add.f32 	%f117, [%rd132], %f116;
	add.s64 	%rd133, %rd131, %rd121;
	neg.f32 	%f118, %f116;
	atom.global.add.f32 	%f119, [%rd133], %f118;
	ld.global.f32 	%f120, [%rd4];
	add.s64 	%rd134, %rd132, %rd121;
	atom.global.add.f32 	%f121, [%rd134], %f120;
	add.s64 	%rd135, %rd133, %rd121;
	neg.f32 	%f122, %f120;
	atom.global.add.f32 	%f123, [%rd135], %f122;
	ld.global.f32 	%f124, [%rd5];
	add.s64 	%rd136, %rd134, %rd121;
	atom.global.add.f32 	%f125, [%rd136], %f124;
	add.s64 	%rd137, %rd135, %rd121;
	neg.f32 	%f126, %f124;
	atom.global.add.f32 	%f127, [%rd137], %f126;
	ld.global.f32 	%f128, [%rd6];
	add.s64 	%rd138, %rd136, %rd121;
	atom.global.add.f32 	%f129, [%rd138], %f128;
	add.s64 	%rd139, %rd137, %rd121;
	neg.f32 	%f130, %f128;
	atom.global.add.f32 	%f131, [%rd139], %f130;
	ld.global.f32 	%f132, [%rd7];
	add.s64 	%rd140, %rd138, %rd121;
	atom.global.add.f32 	%f133, [%rd140], %f132;
	add.s64 	%rd141, %rd139, %rd121;
	neg.f32 	%f134, %f132;
	atom.global.add.f32 	%f135, [%rd141], %f134;
	ld.global.f32 	%f136, [%rd8];
	add.s64 	%rd142, %rd140, %rd121;
	atom.global.add.f32 	%f137, [%rd142], %f136;
	add.s64 	%rd143, %rd141, %rd121;
	neg.f32 	%f138, %f136;
	atom.global.add.f32 	%f139, [%rd143], %f138;
	ld.global.f32 	%f140, [%rd9];
	add.s64 	%rd144, %rd142, %rd121;
	atom.global.add.f32 	%f141, [%rd144], %f140;
	add.s64 	%rd145, %rd143, %rd121;
	neg.f32 	%f142, %f140;
	atom.global.add.f32 	%f143, [%rd145], %f142;
	ld.global.f32 	%f144, [%rd10];
	add.s64 	%rd146, %rd144, %rd121;
	atom.global.add.f32 	%f145, [%rd146], %f144;
	add.s64 	%rd147, %rd145, %rd121;
	neg.f32 	%f146, %f144;
	atom.global.add.f32 	%f147, [%rd147], %f146;
	ld.global.f32 	%f148, [%rd11];
	add.s64 	%rd148, %rd146, %rd121;
	atom.global.add.f32 	%f149, [%rd148], %f148;
	add.s64 	%rd149, %rd147, %rd121;
	neg.f32 	%f150, %f148;
	atom.global.add.f32 	%f151, [%rd149], %f150;
	ld.global.f32 	%f152, [%rd12];
	add.s64 	%rd150, %rd148, %rd121;
	atom.global.add.f32 	%f153, [%rd150], %f152;
	add.s64 	%rd151, %rd149, %rd121;
	neg.f32 	%f154, %f152;
	atom.global.add.f32 	%f155, [%rd151], %f154;
	ld.global.f32 	%f156, [%rd13];
	add.s64 	%rd152, %rd150, %rd121;
	atom.global.add.f32 	%f157, [%rd152], %f156;
	add.s64 	%rd153, %rd151, %rd121;
	neg.f32 	%f158, %f156;
	atom.global.add.f32 	%f159, [%rd153], %f158;
	ld.global.f32 	%f160, [%rd14];
	add.s64 	%rd154, %rd152, %rd121;
	atom.global.add.f32 	%f161, [%rd154], %f160;
	add.s64 	%rd155, %rd153, %rd121;
	neg.f32 	%f162, %f160;
	atom.global.add.f32 	%f163, [%rd155], %f162;
	ld.global.f32 	%f164, [%rd15];
	add.s64 	%rd156, %rd154, %rd121;
	atom.global.add.f32 	%f165, [%rd156], %f164;
	add.s64 	%rd157, %rd155, %rd121;
	neg.f32 	%f166, %f164;
	atom.global.add.f32 	%f167, [%rd157], %f166;
	ld.global.f32 	%f168, [%rd16];
	add.s64 	%rd158, %rd156, %rd121;
	atom.global.add.f32 	%f169, [%rd158], %f168;
	add.s64 	%rd159, %rd157, %rd121;
	neg.f32 	%f170, %f168;
	atom.global.add.f32 	%f171, [%rd159], %f170;
	ld.global.f32 	%f172, [%rd17];
	add.s64 	%rd160, %rd158, %rd121;
	atom.global.add.f32 	%f173, [%rd160], %f172;
	add.s64 	%rd161, %rd159, %rd121;
	neg.f32 	%f174, %f172;
	atom.global.add.f32 	%f175, [%rd161], %f174;
	ld.global.f32 	%f176, [%rd18];
	add.s64 	%rd162, %rd160, %rd121;
	atom.global.add.f32 	%f177, [%rd162], %f176;
	add.s64 	%rd163, %rd161, %rd121;
	neg.f32 	%f178, %f176;
	atom.global.add.f32 	%f179, [%rd163], %f178;
	ld.global.f32 	%f180, [%rd19];
	add.s64 	%rd164, %rd162, %rd121;
	atom.global.add.f32 	%f181, [%rd164], %f180;
	add.s64 	%rd165, %rd163, %rd121;
	neg.f32 	%f182, %f180;
	atom.global.add.f32 	%f183, [%rd165], %f182;
	ld.global.f32 	%f184, [%rd20];
	add.s64 	%rd166, %rd164, %rd121;
	atom.global.add.f32 	%f185, [%rd166], %f184;
	add.s64 	%rd167, %rd165, %rd121;
	neg.f32 	%f186, %f184;
	atom.global.add.f32 	%f187, [%rd167], %f186;
	bra.uni 	$L__BB46_7;
$L__BB46_6:
	add.s64 	%rd169, %rd24, %rd106;
	mov.b32 	%r117, 0;
	st.global.u32 	[%rd169], %r117;
$L__BB46_7:
	ret;

}
	// .globl	_Z10divNewTab2ILi24EEvPfS0_Pii
.visible .entry _Z10divNewTab2ILi24EEvPfS0_Pii(
	.param .u64 .ptr .align 1 _Z10divNewTab2ILi24EEvPfS0_Pii_param_0,
	.param .u64 .ptr .align 1 _Z10divNewTab2ILi24EEvPfS0_Pii_param_1,
	.param .u64 .ptr .align 1 _Z10divNewTab2ILi24EEvPfS0_Pii_param_2,
	.param .u32 _Z10divNewTab2ILi24EEvPfS0_Pii_param_3
)
{
	.reg .pred 	%p<5>;
	.reg .b32 	%r<13>;
	.reg .b32 	%f<4>;
	.reg .b64 	%rd<12>;

	ld.param.u64 	%rd1, [_Z10divNewTab2ILi24EEvPfS0_Pii_param_0];
	ld.param.u64 	%rd2, [_Z10divNewTab2ILi24EEvPfS0_Pii_param_1];
	ld.param.u64 	%rd3, [_Z10divNewTab2ILi24EEvPfS0_Pii_param_2];
	ld.param.u32 	%r4, [_Z10divNewTab2ILi24EEvPfS0_Pii_param_3];
	mov.u32 	%r5, %tid.x;
	mov.u32 	%r6, %ctaid.x;
	mov.u32 	%r7, %ntid.x;
	mad.lo.s32 	%r1, %r6, %r7, %r5;
	mov.u32 	%r8, %tid.y;
	mov.u32 	%r9, %ctaid.y;
	mov.u32 	%r10, %ntid.y;
	mad.lo.s32 	%r11, %r9, %r10, %r8;
	setp.ge.u32 	%p1, %r1, %r4;
	setp.gt.u32 	%p2, %r11, 23;
	or.pred  	%p3, %p1, %p2;
	@%p3 bra 	$L__BB47_3;
	cvta.to.global.u64 	%rd4, %rd3;
	mul.wide.u32 	%rd5, %r1, 4;
	add.s64 	%rd6, %rd4, %rd5;
	ld.global.u32 	%r3, [%rd6];
	setp.eq.s32 	%p4, %r3, 0;
	@%p4 bra 	$L__BB47_3;
	mad.lo.s32 	%r12, %r4, %r11, %r1;
	cvta.to.global.u64 	%rd7, %rd2;
	mul.wide.u32 	%rd8, %r12, 4;
	add.s64 	%rd9, %rd7, %rd8;
	ld.global.f32 	%f1, [%rd9];
	cvt.rn.f32.s32 	%f2, %r3;
	div.rn.f32 	%f3, %f1, %f2;
	cvta.to.global.u64 	%rd10, %rd1;
	add.s64 	%rd11, %rd10, %rd8;
	st.global.f32 	[%rd11], %f3;
$L__BB47_3:
	ret;

}
	// .globl	_Z22calculateBestDistance2ILi24EEvPfS0_S0_PiS1_S1_ii
.visible .entry _Z22calculateBestDistance2ILi24EEvPfS0_S0_PiS1_S1_ii(
	.param .u64 .ptr .align 1 _Z22calculateBestDistance2ILi24EEvPfS0_S0_PiS1_S1_ii_param_0,
	.param .u64 .ptr .align 1 _Z22calculateBestDistance2ILi24EEvPfS0_S0_PiS1_S1_ii_param_1,
	.param .u64 .ptr .align 1 _Z22calculateBestDistance2ILi24EEvPfS0_S0_PiS1_S1_ii_param_2,
	.param .u64 .ptr .align 1 _Z22calculateBestDistance2ILi24EEvPfS0_S0_PiS1_S1_ii_param_3,
	.param .u64 .ptr .align 1 _Z22calculateBestDistance2ILi24EEvPfS0_S0_PiS1_S1_ii_param_4,
	.param .u64 .ptr .align 1 _Z22calculateBestDistance2ILi24EEvPfS0_S0_PiS1_S1_ii_param_5,
	.param .u32 _Z22calculateBestDistance2ILi24EEvPfS0_S0_PiS1_S1_ii_param_6,
	.param .u32 _Z22calculateBestDistance2ILi24EEvPfS0_S0_PiS1_S1_ii_param_7
)
{
	.reg .pred 	%p<6>;
	.reg .b32 	%r<154>;
	.reg .b32 	%f<197>;
	.reg .b64 	%rd<186>;

	ld.param.u32 	%r75, [_Z22calculateBestDistance2ILi24EEvPfS0_S0_PiS1_S1_ii_param_6];
	mov.u32 	%r77, %tid.x;
	mov.u32 	%r78, %ctaid.x;
	mov.u32 	%r79, %ntid.x;
	mad.lo.s32 	%r1, %r78, %r79, %r77;
	setp.ge.u32 	%p1, %r1, %r75;
	@%p1 bra 	$L__BB48_7;
	ld.param.u32 	%r125, [_Z22calculateBestDistance2ILi24EEvPfS0_S0_PiS1_S1_ii_param_7];
	ld.param.u32 	%r122, [_Z22calculateBestDistance2ILi24EEvPfS0_S0_PiS1_S1_ii_param_6];
	ld.param.u64 	%rd176, [_Z22calculateBestDistance2ILi24EEvPfS0_S0_PiS1_S1_ii_param_0];
	cvta.to.global.u64 	%rd33, %rd176;
	setp.lt.s32 	%p2, %r125, 1;
	add.s32 	%r81, %r122, %r1;
	add.s32 	%r82, %r81, %r122;
	add.s32 	%r83, %r82, %r122;
	mul.wide.u32 	%rd34, %r83, 4;
	add.s64 	%rd1, %rd33, %rd34;
	add.s32 	%r84, %r83, %r122;
	mul.wide.u32 	%rd35, %r84, 4;
	add.s64 	%rd2, %rd33, %rd35;
	add.s32 	%r85, %r84, %r122;
	mul.wide.u32 	%rd36, %r85, 4;
	add.s64 	%rd3, %rd33, %rd36;
	add.s32 	%r86, %r85, %r122;
	mul.wide.u32 	%rd37, %r86, 4;
	add.s64 	%rd4, %rd33, %rd37;
	add.s32 	%r87, %r86, %r122;
	mul.wide.u32 	%rd38, %r87, 4;
	add.s64 	%rd5, %rd33, %rd38;
	add.s32 	%r88, %r87, %r122;
	mul.wide.u32 	%rd39, %r88, 4;
	add.s64 	%rd6, %rd33, %rd39;
	add.s32 	%r89, %r88, %r122;
	mul.wide.u32 	%rd40, %r89, 4;
	add.s64 	%rd7, %rd33, %rd40;
	add.s32 	%r90, %r89, %r122;
	mul.wide.u32 	%rd41, %r90, 4;
	add.s64 	%rd8, %rd33, %rd41;
	add.s32 	%r91, %r90, %r122;
	mul.wide.u32 	%rd42, %r91, 4;
	add.s64 	%rd9, %rd33, %rd42;
	add.s32 	%r92, %r91, %r122;
	mul.wide.u32 	%rd43, %r92, 4;
	add.s64 	%rd10, %rd33, %rd43;
	add.s32 	%r93, %r92, %r122;
	mul.wide.u32 	%rd44, %r93, 4;
	add.s64 	%rd11, %rd33, %rd44;
	add.s32 	%r94, %r93, %r122;
	mul.wide.u32 	%rd45, %r94, 4;
	add.s64 	%rd12, %rd33, %rd45;
	add.s32 	%r95, %r94, %r122;
	mul.wide.u32 	%rd46, %r95, 4;
	add.s64 	%rd13, %rd33, %rd46;
	add.s32 	%r96, %r95, %r122;
	mul.wide.u32 	%rd47, %r96, 4;
	add.s64 	%rd14, %rd33, %rd47;
	add.s32 	%r97, %r96, %r122;
	mul.wide.u32 	%rd48, %r97, 4;
	add.s64 	%rd15, %rd33, %rd48;
	add.s32 	%r98, %r97, %r122;
	mul.wide.u32 	%rd49, %r98, 4;
	add.s64 	%rd16, %rd33, %rd49;
	add.s32 	%r99, %r98, %r122;
	mul.wide.u32 	%rd50, %r99, 4;
	add.s64 	%rd17, %rd33, %rd50;
	add.s32 	%r100, %r99, %r122;
	mul.wide.u32 	%rd51, %r100, 4;
	add.s64 	%rd18, %rd33, %rd51;
	add.s32 	%r101, %r100, %r122;
	mul.wide.u32 	%rd52, %r101, 4;
	add.s64 	%rd19, %rd33, %rd52;
	add.s32 	%r102, %r101, %r122;
	mul.wide.u32 	%rd53, %r102, 4;
	add.s64 	%rd20, %rd33, %rd53;
	add.s32 	%r103, %r102, %r122;
	mul.wide.u32 	%rd54, %r103, 4;
	add.s64 	%rd21, %rd33, %rd54;
	mov.b32 	%r153, -1;
	@%p2 bra 	$L__BB48_4;
	ld.param.u32 	%r126, [_Z22calculateBestDistance2ILi24EEvPfS0_S0_PiS1_S1_ii_param_7];
	ld.param.u32 	%r123, [_Z22calculateBestDistance2ILi24EEvPfS0_S0_PiS1_S1_ii_param_6];
	ld.param.u64 	%rd179, [_Z22calculateBestDistance2ILi24EEvPfS0_S0_PiS1_S1_ii_param_1];
	ld.param.u64 	%rd177, [_Z22calculateBestDistance2ILi24EEvPfS0_S0_PiS1_S1_ii_param_0];
	cvta.to.global.u64 	%rd185, %rd179;
	cvta.to.global.u64 	%rd55, %rd177;
	mov.u32 	%r106, %ctaid.x;
	mov.u32 	%r107, %ntid.x;
	mov.u32 	%r108, %tid.x;
	mad.lo.s32 	%r109, %r106, %r107, %r108;
	mul.wide.u32 	%rd56, %r109, 4;
	add.s64 	%rd57, %rd55, %rd56;
	ld.global.f32 	%f1, [%rd57];
	add.s32 	%r110, %r123, %r109;
	mul.wide.u32 	%rd58, %r110, 4;
	add.s64 	%rd59, %rd55, %rd58;
	ld.global.f32 	%f2, [%rd59];
	add.s32 	%r111, %r110, %r123;
	mul.wide.u32 	%rd60, %r111, 4;
	add.s64 	%rd61, %rd55, %rd60;
	ld.global.f32 	%f3, [%rd61];
	ld.global.f32 	%f4, [%rd1];
	ld.global.f32 	%f5, [%rd2];
	ld.global.f32 	%f6, [%rd3];
	ld.global.f32 	%f7, [%rd4];
	ld.global.f32 	%f8, [%rd5];
	ld.global.f32 	%f9, [%rd6];
	ld.global.f32 	%f10, [%rd7];
	ld.global.f32 	%f11, [%rd8];
	ld.global.f32 	%f12, [%rd9];
	ld.global.f32 	%f13, [%rd10];
	ld.global.f32 	%f14, [%rd11];
	ld.global.f32 	%f15, [%rd12];
	ld.global.f32 	%f16, [%rd13];
	ld.global.f32 	%f17, [%rd14];
	ld.global.f32 	%f18, [%rd15];
	ld.global.f32 	%f19, [%rd16];
	ld.global.f32 	%f20, [%rd17];
	ld.global.f32 	%f21, [%rd18];
	ld.global.f32 	%f22, [%rd19];
	ld.global.f32 	%f23, [%rd20];
	ld.global.f32 	%f24, [%rd21];
	mul.lo.s32 	%r150, %r126, 3;
	shl.b32 	%r149, %r126, 2;
	mul.lo.s32 	%r148, %r126, 5;
	mul.lo.s32 	%r147, %r126, 6;
	mul.lo.s32 	%r146, %r126, 7;
	shl.b32 	%r145, %r126, 3;
	mul.lo.s32 	%r144, %r126, 9;
	mul.lo.s32 	%r143, %r126, 10;
	mul.lo.s32 	%r142, %r126, 11;
	mul.lo.s32 	%r141, %r126, 12;
	mul.lo.s32 	%r140, %r126, 13;
	mul.lo.s32 	%r139, %r126, 14;
	mul.lo.s32 	%r138, %r126, 15;
	shl.b32 	%r137, %r126, 4;
	mul.lo.s32 	%r136, %r126, 17;
	mul.lo.s32 	%r135, %r126, 18;
	mul.lo.s32 	%r134, %r126, 19;
	mul.lo.s32 	%r133, %r126, 20;
	mul.lo.s32 	%r132, %r126, 21;
	mul.lo.s32 	%r131, %r126, 22;
	mul.lo.s32 	%r130, %r126, 23;
	neg.s32 	%r129, %r126;
	mov.f32 	%f196, 0f7F7FFFFF;
	mov.b32 	%r153, -1;
	mov.b32 	%r151, 0;
$L__BB48_3:
	ld.param.u32 	%r127, [_Z22calculateBestDistance2ILi24EEvPfS0_S0_PiS1_S1_ii_param_7];
	ld.param.u64 	%rd180, [_Z22calculateBestDistance2ILi24EEvPfS0_S0_PiS1_S1_ii_param_1];
	ld.global.f32 	%f28, [%rd185];
	sub.f32 	%f29, %f1, %f28;
	fma.rn.f32 	%f30, %f29, %f29, 0f00000000;
	mul.wide.u32 	%rd62, %r127, 4;
	add.s64 	%rd63, %rd185, %rd62;
	ld.global.f32 	%f31, [%rd63];
	sub.f32 	%f32, %f2, %f31;
	fma.rn.f32 	%f33, %f32, %f32, %f30;
	shl.b32 	%r112, %r127, 1;
	mul.wide.u32 	%rd64, %r112, 4;
	add.s64 	%rd65, %rd185, %rd64;
	ld.global.f32 	%f34, [%rd65];
	sub.f32 	%f35, %f3, %f34;
	fma.rn.f32 	%f36, %f35, %f35, %f33;
	cvta.to.global.u64 	%rd66, %rd180;
	mul.wide.u32 	%rd67, %r150, 4;
	add.s64 	%rd68, %rd66, %rd67;
	ld.global.f32 	%f37, [%rd68];
	sub.f32 	%f38, %f4, %f37;
	fma.rn.f32 	%f39, %f38, %f38, %f36;
	mul.wide.u32 	%rd69, %r149, 4;
	add.s64 	%rd70, %rd66, %rd69;
	ld.global.f32 	%f40, [%rd70];
	sub.f32 	%f41, %f5, %f40;
	fma.rn.f32 	%f42, %f41, %f41, %f39;
	mul.wide.u32 	%rd71, %r148, 4;
	add.s64 	%rd72, %rd66, %rd71;
	ld.global.f32 	%f43, [%rd72];
	sub.f32 	%f44, %f6, %f43;
	fma.rn.f32 	%f45, %f44, %f44, %f42;
	mul.wide.u32 	%rd73, %r147, 4;
	add.s64 	%rd74, %rd66, %rd73;
	ld.global.f32 	%f46, [%rd74];
	sub.f32 	%f47, %f7, %f46;
	fma.rn.f32 	%f48, %f47, %f47, %f45;
	mul.wide.u32 	%rd75, %r146, 4;
	add.s64 	%rd76, %rd66, %rd75;
	ld.global.f32 	%f49, [%rd76];
	sub.f32 	%f50, %f8, %f49;
	fma.rn.f32 	%f51, %f50, %f50, %f48;
	mul.wide.u32 	%rd77, %r145, 4;
	add.s64 	%rd78, %rd66, %rd77;
	ld.global.f32 	%f52, [%rd78];
	sub.f32 	%f53, %f9, %f52;
	fma.rn.f32 	%f54, %f53, %f53, %f51;
	mul.wide.u32 	%rd79, %r144, 4;
	add.s64 	%rd80, %rd66, %rd79;
	ld.global.f32 	%f55, [%rd80];
	sub.f32 	%f56, %f10, %f55;
	fma.rn.f32 	%f57, %f56, %f56, %f54;
	mul.wide.u32 	%rd81, %r143, 4;
	add.s64 	%rd82, %rd66, %rd81;
	ld.global.f32 	%f58, [%rd82];
	sub.f32 	%f59, %f11, %f58;
	fma.rn.f32 	%f60, %f59, %f59, %f57;
	mul.wide.u32 	%rd83, %r142, 4;
	add.s64 	%rd84, %rd66, %rd83;
	ld.global.f32 	%f61, [%rd84];
	sub.f32 	%f62, %f12, %f61;
	fma.rn.f32 	%f63, %f62, %f62, %f60;
	mul.wide.u32 	%rd85, %r141, 4;
	add.s64 	%rd86, %rd66, %rd85;
	ld.global.f32 	%f64, [%rd86];
	sub.f32 	%f65, %f13, %f64;
	fma.rn.f32 	%f66, %f65, %f65, %f63;
	mul.wide.u32 	%rd87, %r140, 4;
	add.s64 	%rd88, %rd66, %rd87;
	ld.global.f32 	%f67, [%rd88];
	sub.f32 	%f68, %f14, %f67;
	fma.rn.f32 	%f69, %f68, %f68, %f66;
	mul.wide.u32 	%rd89, %r139, 4;
	add.s64 	%rd90, %rd66, %rd89;
	ld.global.f32 	%f70, [%rd90];
	sub.f32 	%f71, %f15, %f70;
	fma.rn.f32 	%f72, %f71, %f71, %f69;
	mul.wide.u32 	%rd91, %r138, 4;
	add.s64 	%rd92, %rd66, %rd91;
	ld.global.f32 	%f73, [%rd92];
	sub.f32 	%f74, %f16, %f73;
	fma.rn.f32 	%f75, %f74, %f74, %f72;
	mul.wide.u32 	%rd93, %r137, 4;
	add.s64 	%rd94, %rd66, %rd93;
	ld.global.f32 	%f76, [%rd94];
	sub.f32 	%f77, %f17, %f76;
	fma.rn.f32 	%f78, %f77, %f77, %f75;
	mul.wide.u32 	%rd95, %r136, 4;
	add.s64 	%rd96, %rd66, %rd95;
	ld.global.f32 	%f79, [%rd96];
	sub.f32 	%f80, %f18, %f79;
	fma.rn.f32 	%f81, %f80, %f80, %f78;
	mul.wide.u32 	%rd97, %r135, 4;
	add.s64 	%rd98, %rd66, %rd97;
	ld.global.f32 	%f82, [%rd98];
	sub.f32 	%f83, %f19, %f82;
	fma.rn.f32 	%f84, %f83, %f83, %f81;
	mul.wide.u32 	%rd99, %r134, 4;
	add.s64 	%rd100, %rd66, %rd99;
	ld.global.f32 	%f85, [%rd100];
	sub.f32 	%f86, %f20, %f85;
	fma.rn.f32 	%f87, %f86, %f86, %f84;
	mul.wide.u32 	%rd101, %r133, 4;
	add.s64 	%rd102, %rd66, %rd101;
	ld.global.f32 	%f88, [%rd102];
	sub.f32 	%f89, %f21, %f88;
	fma.rn.f32 	%f90, %f89, %f89, %f87;
	mul.wide.u32 	%rd103, %r132, 4;
	add.s64 	%rd104, %rd66, %rd103;
	ld.global.f32 	%f91, [%rd104];
	sub.f32 	%f92, %f22, %f91;
	fma.rn.f32 	%f93, %f92, %f92, %f90;
	mul.wide.u32 	%rd105, %r131, 4;
	add.s64 	%rd106, %rd66, %rd105;
	ld.global.f32 	%f94, [%rd106];
	sub.f32 	%f95, %f23, %f94;
	fma.rn.f32 	%f96, %f95, %f95, %f93;
	mul.wide.u32 	%rd107, %r130, 4;
	add.s64 	%rd108, %rd66, %rd107;
	ld.global.f32 	%f97, [%rd108];
	sub.f32 	%f98, %f24, %f97;
	fma.rn.f32 	%f99, %f98, %f98, %f96;
	setp.lt.f32 	%p3, %f99, %f196;
	selp.f32 	%f196, %f99, %f196, %p3;
	selp.b32 	%r153, %r151, %r153, %p3;
	add.s32 	%r151, %r151, 1;
	add.s64 	%rd185, %rd185, 4;
	add.s32 	%r150, %r150, 1;
	add.s32 	%r149, %r149, 1;
	add.s32 	%r148, %r148, 1;
	add.s32 	%r147, %r147, 1;
	add.s32 	%r146, %r146, 1;
	add.s32 	%r145, %r145, 1;
	add.s32 	%r144, %r144, 1;
	add.s32 	%r143, %r143, 1;
	add.s32 	%r142, %r142, 1;
	add.s32 	%r141, %r141, 1;
	add.s32 	%r140, %r140, 1;
	add.s32 	%r139, %r139, 1;
	add.s32 	%r138, %r138, 1;
	add.s32 	%r137, %r137, 1;
	add.s32 	%r136, %r136, 1;
	add.s32 	%r135, %r135, 1;
	add.s32 	%r134, %r134, 1;
	add.s32 	%r133, %r133, 1;
	add.s32 	%r132, %r132, 1;
	add.s32 	%r131, %r131, 1;
	add.s32 	%r130, %r130, 1;
	add.s32 	%r129, %r129, 1;
	setp.ne.s32 	%p4, %r129, 0;
	@%p4 bra 	$L__BB48_3;
$L__BB48_4:
	ld.param.u64 	%rd184, [_Z22calculateBestDistance2ILi24EEvPfS0_S0_PiS1_S1_ii_param_5];
	ld.param.u64 	%rd182, [_Z22calculateBestDistance2ILi24EEvPfS0_S0_PiS1_S1_ii_param_3];
	cvta.to.global.u64 	%rd25, %rd184;
	mov.u32 	%r113, %ctaid.x;
	mov.u32 	%r114, %ntid.x;
	mov.u32 	%r115, %tid.x;
	mad.lo.s32 	%r73, %r113, %r114, %r115;
	cvta.to.global.u64 	%rd109, %rd182;
	mul.wide.u32 	%rd110, %r73, 4;
	add.s64 	%rd26, %rd109, %rd110;
	ld.global.u32 	%r74, [%rd26];
	setp.eq.s32 	%p5, %r74, %r153;
	@%p5 bra 	$L__BB48_6;
	ld.param.u32 	%r128, [_Z22calculateBestDistance2ILi24EEvPfS0_S0_PiS1_S1_ii_param_7];
	ld.param.u32 	%r124, [_Z22calculateBestDistance2ILi24EEvPfS0_S0_PiS1_S1_ii_param_6];
	ld.param.u64 	%rd183, [_Z22calculateBestDistance2ILi24EEvPfS0_S0_PiS1_S1_ii_param_4];
	ld.param.u64 	%rd181, [_Z22calculateBestDistance2ILi24EEvPfS0_S0_PiS1_S1_ii_param_2];
	ld.param.u64 	%rd178, [_Z22calculateBestDistance2ILi24EEvPfS0_S0_PiS1_S1_ii_param_0];
	cvta.to.global.u64 	%rd111, %rd181;
	cvta.to.global.u64 	%rd112, %rd183;
	st.global.u32 	[%rd26], %r153;
	add.s64 	%rd114, %rd25, %rd110;
	mov.b32 	%r116, 1;
	st.global.u32 	[%rd114], %r116;
	mul.wide.s32 	%rd115, %r153, 4;
	add.s64 	%rd116, %rd112, %rd115;
	atom.global.add.u32 	%r117, [%rd116], 1;
	mul.wide.s32 	%rd117, %r74, 4;
	add.s64 	%rd118, %rd112, %rd117;
	atom.global.add.u32 	%r118, [%rd118], -1;
	cvta.to.global.u64 	%rd119, %rd178;
	add.s64 	%rd120, %rd119, %rd110;
	ld.global.f32 	%f100, [%rd120];
	add.s64 	%rd121, %rd111, %rd115;
	atom.global.add.f32 	%f101, [%rd121], %f100;
	add.s64 	%rd122, %rd111, %rd117;
	neg.f32 	%f102, %f100;
	atom.global.add.f32 	%f103, [%rd122], %f102;
	add.s32 	%r119, %r124, %r73;
	mul.wide.u32 	%rd123, %r119, 4;
	add.s64 	%rd124, %rd119, %rd123;
	ld.global.f32 	%f104, [%rd124];
	mul.wide.s32 	%rd125, %r128, 4;
	add.s64 	%rd126, %rd121, %rd125;
	atom.global.add.f32 	%f105, [%rd126], %f104;
	add.s64 	%rd127, %rd122, %rd125;
	neg.f32 	%f106, %f104;
	atom.global.add.f32 	%f107, [%rd127], %f106;
	add.s32 	%r120, %r119, %r124;
	mul.wide.u32 	%rd128, %r120, 4;
	add.s64 	%rd129, %rd119, %rd128;
	ld.global.f32 	%f108, [%rd129];
	add.s64 	%rd130, %rd126, %rd125;
	atom.global.add.f32 	%f109, [%rd130], %f108;
	add.s64 	%rd131, %rd127, %rd125;
	neg.f32 	%f110, %f108;
	atom.global.add.f32 	%f111, [%rd131], %f110;
	ld.global.f32 	%f112, [%rd1];
	add.s64 	%rd132, %rd130, %rd125;
	atom.global.add.f32 	%f113, [%rd132], %f112;
	add.s64 	%rd133, %rd131, %rd125;
	neg.f32 	%f114, %f112;
	atom.global.add.f32 	%f115, [%rd133], %f114;
	ld.global.f32 	%f116, [%rd2];
	add.s64 	%rd134, %rd132, %rd125;
	atom.global.add.f32 	%f117, [%rd134], %f116;
	add.s64 	%rd135, %rd133, %rd125;
	neg.f32 	%f118, %f116;
	atom.global.add.f32 	%f119, [%rd135], %f118;
	ld.global.f32 	%f120, [%rd3];
	add.s64 	%rd136, %rd134, %rd125;
	atom.global.add.f32 	%f121, [%rd136], %f120;
	add.s64 	%rd137, %rd135, %rd125;
	neg.f32 	%f122, %f120;
	atom.global.add.f32 	%f123, [%rd137], %f122;
	ld.global.f32 	%f124, [%rd4];
	add.s64 	%rd138, %rd136, %rd125;
	atom.global.add.f32 	%f125, [%rd138], %f124;
	add.s64 	%rd139, %rd137, %rd125;
	neg.f32 	%f126, %f124;
	atom.global.add.f32 	%f127, [%rd139], %f126;
	ld.global.f32 	%f128, [%rd5];
	add.s64 	%rd140, %rd138, %rd125;
	atom.global.add.f32 	%f129, [%rd140], %f128;
	add.s64 	%rd141, %rd139, %rd125;
	neg.f32 	%f130, %f128;
	atom.global.add.f32 	%f131, [%rd141], %f130;
	ld.global.f32 	%f132, [%rd6];
	add.s64 	%rd142, %rd140, %rd125;
	atom.global.add.f32 	%f133, [%rd142], %f132;
	add.s64 	%rd143, %rd141, %rd125;
	neg.f32 	%f134, %f132;
	atom.global.add.f32 	%f135, [%rd143], %f134;
	ld.global.f32 	%f136, [%rd7];
	add.s64 	%rd144, %rd142, %rd125;
	atom.global.add.f32 	%f137, [%rd144], %f136;
	add.s64 	%rd145, %rd143, %rd125;
	neg.f32 	%f138, %f136;
	atom.global.add.f32 	%f139, [%rd145], %f138;
	ld.global.f32 	%f140, [%rd8];
	add.s64 	%rd146, %rd144, %rd125;
	atom.global.add.f32 	%f141, [%rd146], %f140;
	add.s64 	%rd147, %rd145, %rd125;
	neg.f32 	%f142, %f140;
	atom.global.add.f32 	%f143, [%rd147], %f142;
	ld.global.f32 	%f144, [%rd9];
	add.s64 	%rd148, %rd146, %rd125;
	atom.global.add.f32 	%f145, [%rd148], %f144;
	add.s64 	%rd149, %rd147, %rd125;
	neg.f32 	%f146, %f144;
	atom.global.add.f32 	%f147, [%rd149], %f146;
	ld.global.f32 	%f148, [%rd10];
	add.s64 	%rd150, %rd148, %rd125;
	atom.global.add.f32 	%f149, [%rd150], %f148;
	add.s64 	%rd151, %rd149, %rd125;
	neg.f32 	%f150, %f148;
	atom.global.add.f32 	%f151, [%rd151], %f150;
	ld.global.f32 	%f152, [%rd11];
	add.s64 	%rd152, %rd150, %rd125;
	atom.global.add.f32 	%f153, [%rd152], %f152;
	add.s64 	%rd153, %rd151, %rd125;
	neg.f32 	%f154, %f152;
	atom.global.add.f32 	%f155, [%rd153], %f154;
	ld.global.f32 	%f156, [%rd12];
	add.s64 	%rd154, %rd152, %rd125;
	atom.global.add.f32 	%f157, [%rd154], %f156;
	add.s64 	%rd155, %rd153, %rd125;
	neg.f32 	%f158, %f156;
	atom.global.add.f32 	%f159, [%rd155], %f158;
	ld.global.f32 	%f160, [%rd13];
	add.s64 	%rd156, %rd154, %rd125;
	atom.global.add.f32 	%f161, [%rd156], %f160;
	add.s64 	%rd157, %rd155, %rd125;
	neg.f32 	%f162, %f160;
	atom.global.add.f32 	%f163, [%rd157], %f162;
	ld.global.f32 	%f164, [%rd14];
	add.s64 	%rd158, %rd156, %rd125;
	atom.global.add.f32 	%f165, [%rd158], %f164;
	add.s64 	%rd159, %rd157, %rd125;
	neg.f32 	%f166, %f164;
	atom.global.add.f32 	%f167, [%rd159], %f166;
	ld.global.f32 	%f168, [%rd15];
	add.s64 	%rd160, %rd158, %rd125;
	atom.global.add.f32 	%f169, [%rd160], %f168;
	add.s64 	%rd161, %rd159, %rd125;
	neg.f32 	%f170, %f168;
	atom.global.add.f32 	%f171, [%rd161], %f170;
	ld.global.f32 	%f172, [%rd16];
	add.s64 	%rd162, %rd160, %rd125;
	atom.global.add.f32 	%f173, [%rd162], %f172;
	add.s64 	%rd163, %rd161, %rd125;
	neg.f32 	%f174, %f172;
	atom.global.add.f32 	%f175, [%rd163], %f174;
	ld.global.f32 	%f176, [%rd17];
	add.s64 	%rd164, %rd162, %rd125;
	atom.global.add.f32 	%f177, [%rd164], %f176;
	add.s64 	%rd165, %rd163, %rd125;
	neg.f32 	%f178, %f176;
	atom.global.add.f32 	%f179, [%rd165], %f178;
	ld.global.f32 	%f180, [%rd18];
	add.s64 	%rd166, %rd164, %rd125;
	atom.global.add.f32 	%f181, [%rd166], %f180;
	add.s64 	%rd167, %rd165, %rd125;
	neg.f32 	%f182, %f180;
	atom.global.add.f32 	%f183, [%rd167], %f182;
	ld.global.f32 	%f184, [%rd19];
	add.s64 	%rd168, %rd166, %rd125;
	atom.global.add.f32 	%f185, [%rd168], %f184;
	add.s64 	%rd169, %rd167, %rd125;
	neg.f32 	%f186, %f184;
	atom.global.add.f32 	%f187, [%rd169], %f186;
	ld.global.f32 	%f188, [%rd20];
	add.s64 	%rd170, %rd168, %rd125;
	atom.global.add.f32 	%f189, [%rd170], %f188;
	add.s64 	%rd171, %rd169, %rd125;
	neg.f32 	%f190, %f188;
	atom.global.add.f32 	%f191, [%rd171], %f190;
	ld.global.f32 	%f192, [%rd21];
	add.s64 	%rd172, %rd170, %rd125;
	atom.global.add.f32 	%f193, [%rd172], %f192;
	add.s64 	%rd173, %rd171, %rd125;
	neg.f32 	%f194, %f192;
	atom.global.add.f32 	%f195, [%rd173], %f194;
	bra.uni 	$L__BB48_7;
$L__BB48_6:
	add.s64 	%rd175, %rd25, %rd110;
	mov.b32 	%r121, 0;
	st.global.u32 	[%rd175], %r121;
$L__BB48_7:
	ret;

}
	// .globl	_Z10divNewTab2ILi25EEvPfS0_Pii
.visible .entry _Z10divNewTab2ILi25EEvPfS0_Pii(
	.param .u64 .ptr .align 1 _Z10divNewTab2ILi25EEvPfS0_Pii_param_0,
	.param .u64 .ptr .align 1 _Z10divNewTab2ILi25EEvPfS0_Pii_param_1,
	.param .u64 .ptr .align 1 _Z10divNewTab2ILi25EEvPfS0_Pii_param_2,
	.param .u32 _Z10divNewTab2ILi25EEvPfS0_Pii_param_3
)
{
	.reg .pred 	%p<5>;
	.reg .b32 	%r<13>;
	.reg .b32 	%f<4>;
	.reg .b64 	%rd<12>;

	ld.param.u64 	%rd1, [_Z10divNewTab2ILi25EEvPfS0_Pii_param_0];
	ld.param.u64 	%rd2, [_Z10divNewTab2ILi25EEvPfS0_Pii_param_1];
	ld.param.u64 	%rd3, [_Z10divNewTab2ILi25EEvPfS0_Pii_param_2];
	ld.param.u32 	%r4, [_Z10divNewTab2ILi25EEvPfS0_Pii_param_3];
	mov.u32 	%r5, %tid.x;
	mov.u32 	%r6, %ctaid.x;
	mov.u32 	%r7, %ntid.x;
	mad.lo.s32 	%r1, %r6, %r7, %r5;
	mov.u32 	%r8, %tid.y;
	mov.u32 	%r9, %ctaid.y;
	mov.u32 	%r10, %ntid.y;
	mad.lo.s32 	%r11, %r9, %r10, %r8;
	setp.ge.u32 	%p1, %r1, %r4;
	setp.gt.u32 	%p2, %r11, 24;
	or.pred  	%p3, %p1, %p2;
	@%p3 bra 	$L__BB49_3;
	cvta.to.global.u64 	%rd4, %rd3;
	mul.wide.u32 	%rd5, %r1, 4;
	add.s64 	%rd6, %rd4, %rd5;
	ld.global.u32 	%r3, [%rd6];
	setp.eq.s32 	%p4, %r3, 0;
	@%p4 bra 	$L__BB49_3;
	mad.lo.s32 	%r12, %r4, %r11, %r1;
	cvta.to.global.u64 	%rd7, %rd2;
	mul.wide.u32 	%rd8, %r12, 4;
	add.s64 	%rd9, %rd7, %rd8;
	ld.global.f32 	%f1, [%rd9];
	cvt.rn.f32.s32 	%f2, %r3;
	div.rn.f32 	%f3, %f1, %f2;
	cvta.to.global.u64 	%rd10, %rd1;
	add.s64 	%rd11, %rd10, %rd8;
	st.global.f32 	[%rd11], %f3;
$L__BB49_3:
	ret;

}
	// .globl	_Z22calculateBestDistance2ILi25EEvPfS0_S0_PiS1_S1_ii
.visible .entry _Z22calculateBestDistance2ILi25EEvPfS0_S0_PiS1_S1_ii(
	.param .u64 .ptr .align 1 _Z22calculateBestDistance2ILi25EEvPfS0_S0_PiS1_S1_ii_param_0,
	.param .u64 .ptr .align 1 _Z22calculateBestDistance2ILi25EEvPfS0_S0_PiS1_S1_ii_param_1,
	.param .u64 .ptr .align 1 _Z22calculateBestDistance2ILi25EEvPfS0_S0_PiS1_S1_ii_param_2,
	.param .u64 .ptr .align 1 _Z22calculateBestDistance2ILi25EEvPfS0_S0_PiS1_S1_ii_param_3,
	.param .u64 .ptr .align 1 _Z22calculateBestDistance2ILi25EEvPfS0_S0_PiS1_S1_ii_param_4,
	.param .u64 .ptr .align 1 _Z22calculateBestDistance2ILi25EEvPfS0_S0_PiS1_S1_ii_param_5,
	.param .u32 _Z22calculateBestDistance2ILi25EEvPfS0_S0_PiS1_S1_ii_param_6,
	.param .u32 _Z22calculateBestDistance2ILi25EEvPfS0_S0_PiS1_S1_ii_param_7
)
{
	.reg .pred 	%p<6>;
	.reg .b32 	%r<159>;
	.reg .b32 	%f<205>;
	.reg .b64 	%rd<192>;

	ld.param.u32 	%r78, [_Z22calculateBestDistance2ILi25EEvPfS0_S0_PiS1_S1_ii_param_6];
	mov.u32 	%r80, %tid.x;
	mov.u32 	%r81, %ctaid.x;
	mov.u32 	%r82, %ntid.x;
	mad.lo.s32 	%r1, %r81, %r82, %r80;
	setp.ge.u32 	%p1, %r1, %r78;
	@%p1 bra 	$L__BB50_7;
	ld.param.u32 	%r129, [_Z22calculateBestDistance2ILi25EEvPfS0_S0_PiS1_S1_ii_param_7];
	ld.param.u32 	%r126, [_Z22calculateBestDistance2ILi25EEvPfS0_S0_PiS1_S1_ii_param_6];
	ld.param.u64 	%rd182, [_Z22calculateBestDistance2ILi25EEvPfS0_S0_PiS1_S1_ii_param_0];
	cvta.to.global.u64 	%rd34, %rd182;
	setp.lt.s32 	%p2, %r129, 1;
	add.s32 	%r84, %r126, %r1;
	add.s32 	%r85, %r84, %r126;
	add.s32 	%r86, %r85, %r126;
	mul.wide.u32 	%rd35, %r86, 4;
	add.s64 	%rd1, %rd34, %rd35;
	add.s32 	%r87, %r86, %r126;
	mul.wide.u32 	%rd36, %r87, 4;
	add.s64 	%rd2, %rd34, %rd36;
	add.s32 	%r88, %r87, %r126;
	mul.wide.u32 	%rd37, %r88, 4;
	add.s64 	%rd3, %rd34, %rd37;
	add.s32 	%r89, %r88, %r126;
	mul.wide.u32 	%rd38, %r89, 4;
	add.s64 	%rd4, %rd34, %rd38;
	add.s32 	%r90, %r89, %r126;
	mul.wide.u32 	%rd39, %r90, 4;
	add.s64 	%rd5, %rd34, %rd39;
	add.s32 	%r91, %r90, %r126;
	mul.wide.u32 	%rd40, %r91, 4;
	add.s64 	%rd6, %rd34, %rd40;
	add.s32 	%r92, %r91, %r126;
	mul.wide.u32 	%rd41, %r92, 4;
	add.s64 	%rd7, %rd34, %rd41;
	add.s32 	%r93, %r92, %r126;
	mul.wide.u32 	%rd42, %r93, 4;
	add.s64 	%rd8, %rd34, %rd42;
	add.s32 	%r94, %r93, %r126;
	mul.wide.u32 	%rd43, %r94, 4;
	add.s64 	%rd9, %rd34, %rd43;
	add.s32 	%r95, %r94, %r126;
	mul.wide.u32 	%rd44, %r95, 4;
	add.s64 	%rd10, %rd34, %rd44;
	add.s32 	%r96, %r95, %r126;
	mul.wide.u32 	%rd45, %r96, 4;
	add.s64 	%rd11, %rd34, %rd45;
	add.s32 	%r97, %r96, %r126;
	mul.wide.u32 	%rd46, %r97, 4;
	add.s64 	%rd12, %rd34, %rd46;
	add.s32 	%r98, %r97, %r126;
	mul.wide.u32 	%rd47, %r98, 4;
	add.s64 	%rd13, %rd34, %rd47;
	add.s32 	%r99, %r98, %r126;
	mul.wide.u32 	%rd48, %r99, 4;
	add.s64 	%rd14, %rd34, %rd48;
	add.s32 	%r100, %r99, %r126;
	mul.wide.u32 	%rd49, %r100, 4;
	add.s64 	%rd15, %rd34, %rd49;
	add.s32 	%r101, %r100, %r126;
	mul.wide.u32 	%rd50, %r101, 4;
	add.s64 	%rd16, %rd34, %rd50;
	add.s32 	%r102, %r101, %r126;
	mul.wide.u32 	%rd51, %r102, 4;
	add.s64 	%rd17, %rd34, %rd51;
	add.s32 	%r103, %r102, %r126;
	mul.wide.u32 	%rd52, %r103, 4;
	add.s64 	%rd18, %rd34, %rd52;
	add.s32 	%r104, %r103, %r126;
	mul.wide.u32 	%rd53, %r104, 4;
	add.s64 	%rd19, %rd34, %rd53;
	add.s32 	%r105, %r104, %r126;
	mul.wide.u32 	%rd54, %r105, 4;
	add.s64 	%rd20, %rd34, %rd54;
	add.s32 	%r106, %r105, %r126;
	mul.wide.u32 	%rd55, %r106, 4;
	add.s64 	%rd21, %rd34, %rd55;
	add.s32 	%r107, %r106, %r126;
	mul.wide.u32 	%rd56, %r107, 4;
	add.s64 	%rd22, %rd34, %rd56;
	mov.b32 	%r158, -1;
	@%p2 bra 	$L__BB50_4;
	ld.param.u32 	%r130, [_Z22calculateBestDistance2ILi25EEvPfS0_S0_PiS1_S1_ii_param_7];
	ld.param.u32 	%r127, [_Z22calculateBestDistance2ILi25EEvPfS0_S0_PiS1_S1_ii_param_6];
	ld.param.u64 	%rd185, [_Z22calculateBestDistance2ILi25EEvPfS0_S0_PiS1_S1_ii_param_1];
	ld.param.u64 	%rd183, [_Z22calculateBestDistance2ILi25EEvPfS0_S0_PiS1_S1_ii_param_0];
	cvta.to.global.u64 	%rd191, %rd185;
	cvta.to.global.u64 	%rd57, %rd183;
	mov.u32 	%r110, %ctaid.x;
	mov.u32 	%r111, %ntid.x;
	mov.u32 	%r112, %tid.x;
	mad.lo.s32 	%r113, %r110, %r111, %r112;
	mul.wide.u32 	%rd58, %r113, 4;
	add.s64 	%rd59, %rd57, %rd58;
	ld.global.f32 	%f1, [%rd59];
	add.s32 	%r114, %r127, %r113;
	mul.wide.u32 	%rd60, %r114, 4;
	add.s64 	%rd61, %rd57, %rd60;
	ld.global.f32 	%f2, [%rd61];
	add.s32 	%r115, %r114, %r127;
	mul.wide.u32 	%rd62, %r115, 4;
	add.s64 	%rd63, %rd57, %rd62;
	ld.global.f32 	%f3, [%rd63];
	ld.global.f32 	%f4, [%rd1];
	ld.global.f32 	%f5, [%rd2];
	ld.global.f32 	%f6, [%rd3];
	ld.global.f32 	%f7, [%rd4];
	ld.global.f32 	%f8, [%rd5];
	ld.global.f32 	%f9, [%rd6];
	ld.global.f32 	%f10, [%rd7];
	ld.global.f32 	%f11, [%rd8];
	ld.global.f32 	%f12, [%rd9];
	ld.global.f32 	%f13, [%rd10];
	ld.global.f32 	%f14, [%rd11];
	ld.global.f32 	%f15, [%rd12];
	ld.global.f32 	%f16, [%rd13];
	ld.global.f32 	%f17, [%rd14];
	ld.global.f32 	%f18, [%rd15];
	ld.global.f32 	%f19, [%rd16];
	ld.global.f32 	%f20, [%rd17];
	ld.global.f32 	%f21, [%rd18];
	ld.global.f32 	%f22, [%rd19];
	ld.global.f32 	%f23, [%rd20];
	ld.global.f32 	%f24, [%rd21];
	ld.global.f32 	%f25, [%rd22];
	mul.lo.s32 	%r155, %r130, 3;
	shl.b32 	%r154, %r130, 2;
	mul.lo.s32 	%r153, %r130, 5;
	mul.lo.s32 	%r152, %r130, 6;
	mul.lo.s32 	%r151, %r130, 7;
	shl.b32 	%r150, %r130, 3;
	mul.lo.s32 	%r149, %r130, 9;
	mul.lo.s32 	%r148, %r130, 10;
	mul.lo.s32 	%r147, %r130, 11;
	mul.lo.s32 	%r146, %r130, 12;
	mul.lo.s32 	%r145, %r130, 13;
	mul.lo.s32 	%r144, %r130, 14;
	mul.lo.s32 	%r143, %r130, 15;
	shl.b32 	%r142, %r130, 4;
	mul.lo.s32 	%r141, %r130, 17;
	mul.lo.s32 	%r140, %r130, 18;
	mul.lo.s32 	%r139, %r130, 19;
	mul.lo.s32 	%r138, %r130, 20;
	mul.lo.s32 	%r137, %r130, 21;
	mul.lo.s32 	%r136, %r130, 22;
	mul.lo.s32 	%r135, %r130, 23;
	mul.lo.s32 	%r134, %r130, 24;
	neg.s32 	%r133, %r130;
	mov.f32 	%f204, 0f7F7FFFFF;
	mov.b32 	%r158, -1;
	mov.b32 	%r156, 0;
$L__BB50_3:
	ld.param.u32 	%r131, [_Z22calculateBestDistance2ILi25EEvPfS0_S0_PiS1_S1_ii_param_7];
	ld.param.u64 	%rd186, [_Z22calculateBestDistance2ILi25EEvPfS0_S0_PiS1_S1_ii_param_1];
	ld.global.f32 	%f29, [%rd191];
	sub.f32 	%f30, %f1, %f29;
	fma.rn.f32 	%f31, %f30, %f30, 0f00000000;
	mul.wide.u32 	%rd64, %r131, 4;
	add.s64 	%rd65, %rd191, %rd64;
	ld.global.f32 	%f32, [%rd65];
	sub.f32 	%f33, %f2, %f32;
	fma.rn.f32 	%f34, %f33, %f33, %f31;
	shl.b32 	%r116, %r131, 1;
	mul.wide.u32 	%rd66, %r116, 4;
	add.s64 	%rd67, %rd191, %rd66;
	ld.global.f32 	%f35, [%rd67];
	sub.f32 	%f36, %f3, %f35;
	fma.rn.f32 	%f37, %f36, %f36, %f34;
	cvta.to.global.u64 	%rd68, %rd186;
	mul.wide.u32 	%rd69, %r155, 4;
	add.s64 	%rd70, %rd68, %rd69;
	ld.global.f32 	%f38, [%rd70];
	sub.f32 	%f39, %f4, %f38;
	fma.rn.f32 	%f40, %f39, %f39, %f37;
	mul.wide.u32 	%rd71, %r154, 4;
	add.s64 	%rd72, %rd68, %rd71;
	ld.global.f32 	%f41, [%rd72];
	sub.f32 	%f42, %f5, %f41;
	fma.rn.f32 	%f43, %f42, %f42, %f40;
	mul.wide.u32 	%rd73, %r153, 4;
	add.s64 	%rd74, %rd68, %rd73;
	ld.global.f32 	%f44, [%rd74];
	sub.f32 	%f45, %f6, %f44;
	fma.rn.f32 	%f46, %f45, %f45, %f43;
	mul.wide.u32 	%rd75, %r152, 4;
	add.s64 	%rd76, %rd68, %rd75;
	ld.global.f32 	%f47, [%rd76];
	sub.f32 	%f48, %f7, %f47;
	fma.rn.f32 	%f49, %f48, %f48, %f46;
	mul.wide.u32 	%rd77, %r151, 4;
	add.s64 	%rd78, %rd68, %rd77;
	ld.global.f32 	%f50, [%rd78];
	sub.f32 	%f51, %f8, %f50;
	fma.rn.f32 	%f52, %f51, %f51, %f49;
	mul.wide.u32 	%rd79, %r150, 4;
	add.s64 	%rd80, %rd68, %rd79;
	ld.global.f32 	%f53, [%rd80];
	sub.f32 	%f54, %f9, %f53;
	fma.rn.f32 	%f55, %f54, %f54, %f52;
	mul.wide.u32 	%rd81, %r149, 4;
	add.s64 	%rd82, %rd68, %rd81;
	ld.global.f32 	%f56, [%rd82];
	sub.f32 	%f57, %f10, %f56;
	fma.rn.f32 	%f58, %f57, %f57, %f55;
	mul.wide.u32 	%rd83, %r148, 4;
	add.s64 	%rd84, %rd68, %rd83;
	ld.global.f32 	%f59, [%rd84];
	sub.f32 	%f60, %f11, %f59;
	fma.rn.f32 	%f61, %f60, %f60, %f58;
	mul.wide.u32 	%rd85, %r147, 4;
	add.s64 	%rd86, %rd68, %rd85;
	ld.global.f32 	%f62, [%rd86];
	sub.f32 	%f63, %f12, %f62;
	fma.rn.f32 	%f64, %f63, %f63, %f61;
	mul.wide.u32 	%rd87, %r146, 4;
	add.s64 	%rd88, %rd68, %rd87;
	ld.global.f32 	%f65, [%rd88];
	sub.f32 	%f66, %f13, %f65;
	fma.rn.f32 	%f67, %f66, %f66, %f64;
	mul.wide.u32 	%rd89, %r145, 4;
	add.s64 	%rd90, %rd68, %rd89;
	ld.global.f32 	%f68, [%rd90];
	sub.f32 	%f69, %f14, %f68;
	fma.rn.f32 	%f70, %f69, %f69, %f67;
	mul.wide.u32 	%rd91, %r144, 4;
	add.s64 	%rd92, %rd68, %rd91;
	ld.global.f32 	%f71, [%rd92];
	sub.f32 	%f72, %f15, %f71;
	fma.rn.f32 	%f73, %f72, %f72, %f70;
	mul.wide.u32 	%rd93, %r143, 4;
	add.s64 	%rd94, %rd68, %rd93;
	ld.global.f32 	%f74, [%rd94];
	sub.f32 	%f75, %f16, %f74;
	fma.rn.f32 	%f76, %f75, %f75, %f73;
	mul.wide.u32 	%rd95, %r142, 4;
	add.s64 	%rd96, %rd68, %rd95;
	ld.global.f32 	%f77, [%rd96];
	sub.f32 	%f78, %f17, %f77;
	fma.rn.f32 	%f79, %f78, %f78, %f76;
	mul.wide.u32 	%rd97, %r141, 4;
	add.s64 	%rd98, %rd68, %rd97;
	ld.global.f32 	%f80, [%rd98];
	sub.f32 	%f81, %f18, %f80;
	fma.rn.f32 	%f82, %f81, %f81, %f79;
	mul.wide.u32 	%rd99, %r140, 4;
	add.s64 	%rd100, %rd68, %rd99;
	ld.global.f32 	%f83, [%rd100];
	sub.f32 	%f84, %f19, %f83;
	fma.rn.f32 	%f85, %f84, %f84, %f82;
	mul.wide.u32 	%rd101, %r139, 4;
	add.s64 	%rd102, %rd68, %rd101;
	ld.global.f32 	%f86, [%rd102];
	sub.f32 	%f87, %f20, %f86;
	fma.rn.f32 	%f88, %f87, %f87, %f85;
	mul.wide.u32 	%rd103, %r138, 4;
	add.s64 	%rd104, %rd68, %rd103;
	ld.global.f32 	%f89, [%rd104];
	sub.f32 	%f90, %f21, %f89;
	fma.rn.f32 	%f91, %f90, %f90, %f88;
	mul.wide.u32 	%rd105, %r137, 4;
	add.s64 	%rd106, %rd68, %rd105;
	ld.global.f32 	%f92, [%rd106];
	sub.f32 	%f93, %f22, %f92;
	fma.rn.f32 	%f94, %f93, %f93, %f91;
	mul.wide.u32 	%rd107, %r136, 4;
	add.s64 	%rd108, %rd68, %rd107;
	ld.global.f32 	%f95, [%rd108];
	sub.f32 	%f96, %f23, %f95;
	fma.rn.f32 	%f97, %f96, %f96, %f94;
	mul.wide.u32 	%rd109, %r135, 4;
	add.s64 	%rd110, %rd68, %rd109;
	ld.global.f32 	%f98, [%rd110];
	sub.f32 	%f99, %f24, %f98;
	fma.rn.f32 	%f100, %f99, %f99, %f97;
	mul.wide.u32 	%rd111, %r134, 4;
	add.s64 	%rd112, %rd68, %rd111;
	ld.global.f32 	%f101, [%rd112];
	sub.f32 	%f102, %f25, %f101;
	fma.rn.f32 	%f103, %f102, %f102, %f100;
	setp.lt.f32 	%p3, %f103, %f204;
	selp.f32 	%f204, %f103, %f204, %p3;
	selp.b32 	%r158, %r156, %r158, %p3;
	add.s32 	%r156, %r156, 1;
	add.s64 	%rd191, %rd191, 4;
	add.s32 	%r155, %r155, 1;
	add.s32 	%r154, %r154, 1;
	add.s32 	%r153, %r153, 1;
	add.s32 	%r152, %r152, 1;
	add.s32 	%r151, %r151, 1;
	add.s32 	%r150, %r150, 1;
	add.s32 	%r149, %r149, 1;
	add.s32 	%r148, %r148, 1;
	add.s32 	%r147, %r147, 1;
	add.s32 	%r146, %r146, 1;
	add.s32 	%r145, %r145, 1;
	add.s32 	%r144, %r144, 1;
	add.s32 	%r143, %r143, 1;
	add.s32 	%r142, %r142, 1;
	add.s32 	%r141, %r141, 1;
	add.s32 	%r140, %r140, 1;
	add.s32 	%r139, %r139, 1;
	add.s32 	%r138, %r138, 1;
	add.s32 	%r137, %r137, 1;
	add.s32 	%r136, %r136, 1;
	add.s32 	%r135, %r135, 1;
	add.s32 	%r134, %r134, 1;
	add.s32 	%r133, %r133, 1;
	setp.ne.s32 	%p4, %r133, 0;
	@%p4 bra 	$L__BB50_3;
$L__BB50_4:
	ld.param.u64 	%rd190, [_Z22calculateBestDistance2ILi25EEvPfS0_S0_PiS1_S1_ii_param_5];
	ld.param.u64 	%rd188, [_Z22calculateBestDistance2ILi25EEvPfS0_S0_PiS1_S1_ii_param_3];
	cvta.to.global.u64 	%rd26, %rd190;
	mov.u32 	%r117, %ctaid.x;
	mov.u32 	%r118, %ntid.x;
	mov.u32 	%r119, %tid.x;
	mad.lo.s32 	%r76, %r117, %r118, %r119;
	cvta.to.global.u64 	%rd113, %rd188;
	mul.wide.u32 	%rd114, %r76, 4;
	add.s64 	%rd27, %rd113, %rd114;
	ld.global.u32 	%r77, [%rd27];
	setp.eq.s32 	%p5, %r77, %r158;
	@%p5 bra 	$L__BB50_6;
	ld.param.u32 	%r132, [_Z22calculateBestDistance2ILi25EEvPfS0_S0_PiS1_S1_ii_param_7];
	ld.param.u32 	%r128, [_Z22calculateBestDistance2ILi25EEvPfS0_S0_PiS1_S1_ii_param_6];
	ld.param.u64 	%rd189, [_Z22calculateBestDistance2ILi25EEvPfS0_S0_PiS1_S1_ii_param_4];
	ld.param.u64 	%rd187, [_Z22calculateBestDistance2ILi25EEvPfS0_S0_PiS1_S1_ii_param_2];
	ld.param.u64 	%rd184, [_Z22calculateBestDistance2ILi25EEvPfS0_S0_PiS1_S1_ii_param_0];
	cvta.to.global.u64 	%rd115, %rd187;
	cvta.to.global.u64 	%rd116, %rd189;
	st.global.u32 	[%rd27], %r158;
	add.s64 	%rd118, %rd26, %rd114;
	mov.b32 	%r120, 1;
	st.global.u32 	[%rd118], %r120;
	mul.wide.s32 	%rd119, %r158, 4;
	add.s64 	%rd120, %rd116, %rd119;
	atom.global.add.u32 	%r121, [%rd120], 1;
	mul.wide.s32 	%rd121, %r77, 4;
	add.s64 	%rd122, %rd116, %rd121;
	atom.global.add.u32 	%r122, [%rd122], -1;
	cvta.to.global.u64 	%rd123, %rd184;
	add.s64 	%rd124, %rd123, %rd114;
	ld.global.f32 	%f104, [%rd124];
	add.s64 	%rd125, %rd115, %rd119;
	atom.global.add.f32 	%f105, [%rd125], %f104;
	add.s64 	%rd126, %rd115, %rd121;
	neg.f32 	%f106, %f104;
	atom.global.add.f32 	%f107, [%rd126], %f106;
	add.s32 	%r123, %r128, %r76;
	mul.wide.u32 	%rd127, %r123, 4;
	add.s64 	%rd128, %rd123, %rd127;
	ld.global.f32 	%f108, [%rd128];
	mul.wide.s32 	%rd129, %r132, 4;
	add.s64 	%rd130, %rd125, %rd129;
	atom.global.add.f32 	%f109, [%rd130], %f108;
	add.s64 	%rd131, %rd126, %rd129;
	neg.f32 	%f110, %f108;
	atom.global.add.f32 	%f111, [%rd131], %f110;
	add.s32 	%r124, %r123, %r128;
	mul.wide.u32 	%rd132, %r124, 4;
	add.s64 	%rd133, %rd123, %rd132;
	ld.global.f32 	%f112, [%rd133];
	add.s64 	%rd134, %rd130, %rd129;
	atom.global.add.f32 	%f113, [%rd134], %f112;
	add.s64 	%rd135, %rd131, %rd129;
	neg.f32 	%f114, %f112;
	atom.global.add.f32 	%f115, [%rd135], %f114;
	ld.global.f32 	%f116, [%rd1];
	add.s64 	%rd136, %rd134, %rd129;
	atom.global.add.f32 	%f117, [%rd136], %f116;
	add.s64 	%rd137, %rd135, %rd129;
	neg.f32 	%f118, %f116;
	atom.global.add.f32 	%f119, [%rd137], %f118;
	ld.global.f32 	%f120, [%rd2];
	add.s64 	%rd138, %rd136, %rd129;
	atom.global.add.f32 	%f121, [%rd138], %f120;
	add.s64 	%rd139, %rd137, %rd129;
	neg.f32 	%f122, %f120;
	atom.global.add.f32 	%f123, [%rd139], %f122;
	ld.global.f32 	%f124, [%rd3];
	add.s64 	%rd140, %rd138, %rd129;
	atom.global.add.f32 	%f125, [%rd140], %f124;
	add.s64 	%rd141, %rd139, %rd129;
	neg.f32 	%f126, %f124;
	atom.global.add.f32 	%f127, [%rd141], %f126;
	ld.global.f32 	%f128, [%rd4];
	add.s64 	%rd142, %rd140, %rd129;
	atom.global.add.f32 	%f129, [%rd142], %f128;
	add.s64 	%rd143, %rd141, %rd129;
	neg.f32 	%f130, %f128;
	atom.global.add.f32 	%f131, [%rd143], %f130;
	ld.global.f32 	%f132, [%rd5];
	add.s64 	%rd144, %rd142, %rd129;
	atom.global.add.f32 	%f133, [%rd144], %f132;
	add.s64 	%rd145, %rd143, %rd129;
	neg.f32 	%f134, %f132;
	atom.global.add.f32 	%f135, [%rd145], %f134;
	ld.global.f32 	%f136, [%rd6];
	add.s64 	%rd146, %rd144, %rd129;
	atom.global.add.f32 	%f137, [%rd146], %f136;
	add.s64 	%rd147, %rd145, %rd129;
	neg.f32 	%f138, %f136;
	atom.global.add.f32 	%f139, [%rd147], %f138;
	ld.global.f32 	%f140, [%rd7];
	add.s64 	%rd148, %rd146, %rd129;
	atom.global.add.f32 	%f141, [%rd148], %f140;
	add.s64 	%rd149, %rd147, %rd129;
	neg.f32 	%f142, %f140;
	atom.global.add.f32 	%f143, [%rd149], %f142;
	ld.global.f32 	%f144, [%rd8];
	add.s64 	%rd150, %rd148, %rd129;
	atom.global.add.f32 	%f145, [%rd150], %f144;
	add.s64 	%rd151, %rd149, %rd129;
	neg.f32 	%f146, %f144;
	atom.global.add.f32 	%f147, [%rd151], %f146;
	ld.global.f32 	%f148, [%rd9];
	add.s64 	%rd152, %rd150, %rd129;
	atom.global.add.f32 	%f149, [%rd152], %f148;
	add.s64 	%rd153, %rd151, %rd129;
	neg.f32 	%f150, %f148;
	atom.global.add.f32 	%f151, [%rd153], %f150;
	ld.global.f32 	%f152, [%rd10];
	add.s64 	%rd154, %rd152, %rd129;
	atom.global.add.f32 	%f153, [%rd154], %f152;
	add.s64 	%rd155, %rd153, %rd129;
	neg.f32 	%f154, %f152;
	atom.global.add.f32 	%f155, [%rd155], %f154;
	ld.global.f32 	%f156, [%rd11];
	add.s64 	%rd156, %rd154, %rd129;
	atom.global.add.f32 	%f157, [%rd156], %f156;
	add.s64 	%rd157, %rd155, %rd129;
	neg.f32 	%f158, %f156;
	atom.global.add.f32 	%f159, [%rd157], %f158;
	ld.global.f32 	%f160, [%rd12];
	add.s64 	%rd158, %rd156, %rd129;
	atom.global.add.f32 	%f161, [%rd158], %f160;
	add.s64 	%rd159, %rd157, %rd129;
	neg.f32 	%f162, %f160;
	atom.global.add.f32 	%f163, [%rd159], %f162;
	ld.global.f32 	%f164, [%rd13];
	add.s64 	%rd160, %rd158, %rd129;
	atom.global.add.f32 	%f165, [%rd160], %f164;
	add.s64 	%rd161, %rd159, %rd129;
	neg.f32 	%f166, %f164;
	atom.global.add.f32 	%f167, [%rd161], %f166;
	ld.global.f32 	%f168, [%rd14];
	add.s64 	%rd162, %rd160, %rd129;
	atom.global.add.f32 	%f169, [%rd162], %f168;
	add.s64 	%rd163, %rd161, %rd129;
	neg.f32 	%f170, %f168;
	atom.global.add.f32 	%f171, [%rd163], %f170;
	ld.global.f32 	%f172, [%rd15];
	add.s64 	%rd164, %rd162, %rd129;
	atom.global.add.f32 	%f173, [%rd164], %f172;
	add.s64 	%rd165, %rd163, %rd129;
	neg.f32 	%f174, %f172;
	atom.global.add.f32 	%f175, [%rd165], %f174;
	ld.global.f32 	%f176, [%rd16];
	add.s64 	%rd166, %rd164, %rd129;
	atom.global.add.f32 	%f177, [%rd166], %f176;
	add.s64 	%rd167, %rd165, %rd129;
	neg.f32 	%f178, %f176;
	atom.global.add.f32 	%f179, [%rd167], %f178;
	ld.global.f32 	%f180, [%rd17];
	add.s64 	%rd168, %rd166, %rd129;
	atom.global.add.f32 	%f181, [%rd168], %f180;
	add.s64 	%rd169, %rd167, %rd129;
	neg.f32 	%f182, %f180;
	atom.global.add.f32 	%f183, [%rd169], %f182;
	ld.global.f32 	%f184, [%rd18];
	add.s64 	%rd170, %rd168, %rd129;
	atom.global.add.f32 	%f185, [%rd170], %f184;
	add.s64 	%rd171, %rd169, %rd129;
	neg.f32 	%f186, %f184;
	atom.global.add.f32 	%f187, [%rd171], %f186;
	ld.global.f32 	%f188, [%rd19];
	add.s64 	%rd172, %rd170, %rd129;
	atom.global.add.f32 	%f189, [%rd172], %f188;
	add.s64 	%rd173, %rd171, %rd129;
	neg.f32 	%f190, %f188;
	atom.global.add.f32 	%f191, [%rd173], %f190;
	ld.global.f32 	%f192, [%rd20];
	add.s64 	%rd174, %rd172, %rd129;
	atom.global.add.f32 	%f193, [%rd174], %f192;
	add.s64 	%rd175, %rd173, %rd129;
	neg.f32 	%f194, %f192;
	atom.global.add.f32 	%f195, [%rd175], %f194;
	ld.global.f32 	%f196, [%rd21];
	add.s64 	%rd176, %rd174, %rd129;
	atom.global.add.f32 	%f197, [%rd176], %f196;
	add.s64 	%rd177, %rd175, %rd129;
	neg.f32 	%f198, %f196;
	atom.global.add.f32 	%f199, [%rd177], %f198;
	ld.global.f32 	%f200, [%rd22];
	add.s64 	%rd178, %rd176, %rd129;
	atom.global.add.f32 	%f201, [%rd178], %f200;
	add.s64 	%rd179, %rd177, %rd129;
	neg.f32 	%f202, %f200;
	atom.global.add.f32 	%f203, [%rd179], %f202;
	bra.uni 	$L__BB50_7;
$L__BB50_6:
	add.s64 	%rd181, %rd26, %rd114;
	mov.b32 	%r125, 0;
	st.global.u32 	[%rd181], %r125;
$L__BB50_7:
	ret;

}
	// .globl	_Z10divNewTab2ILi26EEvPfS0_Pii
.visible .entry _Z10divNewTab2ILi26EEvPfS0_Pii(
	.param .u64 .ptr .align 1 _Z10divNewTab2ILi26EEvPfS0_Pii_param_0,
	.param .u64 .ptr .align 1 _Z10divNewTab2ILi26EEvPfS0_Pii_param_1,
	.param .u64 .ptr .align 1 _Z10divNewTab2ILi26EEvPfS0_Pii_param_2,
	.param .u32 _Z10divNewTab2ILi26EEvPfS0_Pii_param_3
)
{
	.reg .pred 	%p<5>;
	.reg .b32 	%r<13>;
	.reg .b32 	%f<4>;
	.reg .b64 	%rd<12>;

	ld.param.u64 	%rd1, [_Z10divNewTab2ILi26EEvPfS0_Pii_param_0];
	ld.param.u64 	%rd2, [_Z10divNewTab2ILi26EEvPfS0_Pii_param_1];
	ld.param.u64 	%rd3, [_Z10divNewTab2ILi26EEvPfS0_Pii_param_2];
	ld.param.u32 	%r4, [_Z10divNewTab2ILi26EEvPfS0_Pii_param_3];
	mov.u32 	%r5, %tid.x;
	mov.u32 	%r6, %ctaid.x;
	mov.u32 	%r7, %ntid.x;
	mad.lo.s32 	%r1, %r6, %r7, %r5;
	mov.u32 	%r8, %tid.y;
	mov.u32 	%r9, %ctaid.y;
	mov.u32 	%r10, %ntid.y;
	mad.lo.s32 	%r11, %r9, %r10, %r8;
	setp.ge.u32 	%p1, %r1, %r4;
	setp.gt.u32 	%p2, %r11, 25;
	or.pred  	%p3, %p1, %p2;
	@%p3 bra 	$L__BB51_3;
	cvta.to.global.u64 	%rd4, %rd3;
	mul.wide.u32 	%rd5, %r1, 4;
	add.s64 	%rd6, %rd4, %rd5;
	ld.global.u32 	%r3, [%rd6];
	setp.eq.s32 	%p4, %r3, 0;
	@%p4 bra 	$L__BB51_3;
	mad.lo.s32 	%r12, %r4, %r11, %r1;
	cvta.to.global.u64 	%rd7, %rd2;
	mul.wide.u32 	%rd8, %r12, 4;
	add.s64 	%rd9, %rd7, %rd8;
	ld.global.f32 	%f1, [%rd9];
	cvt.rn.f32.s32 	%f2, %r3;
	div.rn.f32 	%f3, %f1, %f2;
	cvta.to.global.u64 	%rd10, %rd1;
	add.s64 	%rd11, %rd10, %rd8;
	st.global.f32 	[%rd11], %f3;
$L__BB51_3:
	ret;

}
	// .globl	_Z22calculateBestDistance2ILi26EEvPfS0_S0_PiS1_S1_ii
.visible .entry _Z22calculateBestDistance2ILi26EEvPfS0_S0_PiS1_S1_ii(
	.param .u64 .ptr .align 1 _Z22calculateBestDistance2ILi26EEvPfS0_S0_PiS1_S1_ii_param_0,
	.param .u64 .ptr .align 1 _Z22calculateBestDistance2ILi26EEvPfS0_S0_PiS1_S1_ii_param_1,
	.param .u64 .ptr .align 1 _Z22calculateBestDistance2ILi26EEvPfS0_S0_PiS1_S1_ii_param_2,
	.param .u64 .ptr .align 1 _Z22calculateBestDistance2ILi26EEvPfS0_S0_PiS1_S1_ii_param_3,
	.param .u64 .ptr .align 1 _Z22calculateBestDistance2ILi26EEvPfS0_S0_PiS1_S1_ii_param_4,
	.param .u64 .ptr .align 1 _Z22calculateBestDistance2ILi26EEvPfS0_S0_PiS1_S1_ii_param_5,
	.param .u32 _Z22calculateBestDistance2ILi26EEvPfS0_S0_PiS1_S1_ii_param_6,
	.param .u32 _Z22calculateBestDistance2ILi26EEvPfS0_S0_PiS1_S1_ii_param_7
)
{
	.reg .pred 	%p<7>;
	.reg .b32 	%r<171>;
	.reg .b32 	%f<117>;
	.reg .b64 	%rd<147>;

	ld.param.u32 	%r95, [_Z22calculateBestDistance2ILi26EEvPfS0_S0_PiS1_S1_ii_param_6];
	mov.u32 	%r1, %tid.x;
	mov.u32 	%r97, %ctaid.x;
	mov.u32 	%r98, %ntid.x;
	mul.lo.s32 	%r2, %r97, %r98;
	add.s32 	%r166, %r2, %r1;
	setp.ge.u32 	%p1, %r166, %r95;
	@%p1 bra 	$L__BB52_8;
	ld.param.u32 	%r134, [_Z22calculateBestDistance2ILi26EEvPfS0_S0_PiS1_S1_ii_param_7];
	setp.lt.s32 	%p2, %r134, 1;
	mov.b32 	%r165, -1;
	@%p2 bra 	$L__BB52_4;
	ld.param.u32 	%r135, [_Z22calculateBestDistance2ILi26EEvPfS0_S0_PiS1_S1_ii_param_7];
	ld.param.u64 	%rd141, [_Z22calculateBestDistance2ILi26EEvPfS0_S0_PiS1_S1_ii_param_1];
	ld.param.u64 	%rd139, [_Z22calculateBestDistance2ILi26EEvPfS0_S0_PiS1_S1_ii_param_0];
	cvta.to.global.u64 	%rd1, %rd141;
	cvta.to.global.u64 	%rd13, %rd139;
	mul.wide.u32 	%rd14, %r166, 4;
	add.s64 	%rd15, %rd13, %rd14;
	ld.global.f32 	%f1, [%rd15];
	add.s32 	%r102, %r95, %r166;
	mul.wide.u32 	%rd16, %r102, 4;
	add.s64 	%rd17, %rd13, %rd16;
	ld.global.f32 	%f2, [%rd17];
	add.s32 	%r103, %r102, %r95;
	mul.wide.u32 	%rd18, %r103, 4;
	add.s64 	%rd19, %rd13, %rd18;
	ld.global.f32 	%f3, [%rd19];
	add.s32 	%r104, %r103, %r95;
	mul.wide.u32 	%rd20, %r104, 4;
	add.s64 	%rd21, %rd13, %rd20;
	ld.global.f32 	%f4, [%rd21];
	add.s32 	%r105, %r104, %r95;
	mul.wide.u32 	%rd22, %r105, 4;
	add.s64 	%rd23, %rd13, %rd22;
	ld.global.f32 	%f5, [%rd23];
	add.s32 	%r106, %r105, %r95;
	mul.wide.u32 	%rd24, %r106, 4;
	add.s64 	%rd25, %rd13, %rd24;
	ld.global.f32 	%f6, [%rd25];
	add.s32 	%r107, %r106, %r95;
	mul.wide.u32 	%rd26, %r107, 4;
	add.s64 	%rd27, %rd13, %rd26;
	ld.global.f32 	%f7, [%rd27];
	add.s32 	%r108, %r107, %r95;
	mul.wide.u32 	%rd28, %r108, 4;
	add.s64 	%rd29, %rd13, %rd28;
	ld.global.f32 	%f8, [%rd29];
	add.s32 	%r109, %r108, %r95;
	mul.wide.u32 	%rd30, %r109, 4;
	add.s64 	%rd31, %rd13, %rd30;
	ld.global.f32 	%f9, [%rd31];
	add.s32 	%r110, %r109, %r95;
	mul.wide.u32 	%rd32, %r110, 4;
	add.s64 	%rd33, %rd13, %rd32;
	ld.global.f32 	%f10, [%rd33];
	add.s32 	%r111, %r110, %r95;
	mul.wide.u32 	%rd34, %r111, 4;
	add.s64 	%rd35, %rd13, %rd34;
	ld.global.f32 	%f11, [%rd35];
	add.s32 	%r112, %r111, %r95;
	mul.wide.u32 	%rd36, %r112, 4;
	add.s64 	%rd37, %rd13, %rd36;
	ld.global.f32 	%f12, [%rd37];
	add.s32 	%r113, %r112, %r95;
	mul.wide.u32 	%rd38, %r113, 4;
	add.s64 	%rd39, %rd13, %rd38;
	ld.global.f32 	%f13, [%rd39];
	add.s32 	%r114, %r113, %r95;
	mul.wide.u32 	%rd40, %r114, 4;
	add.s64 	%rd41, %rd13, %rd40;
	ld.global.f32 	%f14, [%rd41];
	add.s32 	%r115, %r114, %r95;
	mul.wide.u32 	%rd42, %r115, 4;
	add.s64 	%rd43, %rd13, %rd42;
	ld.global.f32 	%f15, [%rd43];
	add.s32 	%r116, %r115, %r95;
	mul.wide.u32 	%rd44, %r116, 4;
	add.s64 	%rd45, %rd13, %rd44;
	ld.global.f32 	%f16, [%rd45];
	add.s32 	%r117, %r116, %r95;
	mul.wide.u32 	%rd46, %r117, 4;
	add.s64 	%rd47, %rd13, %rd46;
	ld.global.f32 	%f17, [%rd47];
	add.s32 	%r118, %r117, %r95;
	mul.wide.u32 	%rd48, %r118, 4;
	add.s64 	%rd49, %rd13, %rd48;
	ld.global.f32 	%f18, [%rd49];
	add.s32 	%r119, %r118, %r95;
	mul.wide.u32 	%rd50, %r119, 4;
	add.s64 	%rd51, %rd13, %rd50;
	ld.global.f32 	%f19, [%rd51];
	add.s32 	%r120, %r119, %r95;
	mul.wide.u32 	%rd52, %r120, 4;
	add.s64 	%rd53, %rd13, %rd52;
	ld.global.f32 	%f20, [%rd53];
	add.s32 	%r121, %r120, %r95;
	mul.wide.u32 	%rd54, %r121, 4;
	add.s64 	%rd55, %rd13, %rd54;
	ld.global.f32 	%f21, [%rd55];
	add.s32 	%r122, %r121, %r95;
	mul.wide.u32 	%rd56, %r122, 4;
	add.s64 	%rd57, %rd13, %rd56;
	ld.global.f32 	%f22, [%rd57];
	add.s32 	%r123, %r122, %r95;
	mul.wide.u32 	%rd58, %r123, 4;
	add.s64 	%rd59, %rd13, %rd58;
	ld.global.f32 	%f23, [%rd59];
	add.s32 	%r124, %r123, %r95;
	mul.wide.u32 	%rd60, %r124, 4;
	add.s64 	%rd61, %rd13, %rd60;
	ld.global.f32 	%f24, [%rd61];
	add.s32 	%r125, %r124, %r95;
	mul.wide.u32 	%rd62, %r125, 4;
	add.s64 	%rd63, %rd13, %rd62;
	ld.global.f32 	%f25, [%rd63];
	add.s32 	%r126, %r125, %r95;
	mul.wide.u32 	%rd64, %r126, 4;
	add.s64 	%rd65, %rd13, %rd64;
	ld.global.f32 	%f26, [%rd65];
	mul.lo.s32 	%r162, %r135, 3;
	shl.b32 	%r161, %r135, 2;
	mul.lo.s32 	%r160, %r135, 5;
	mul.lo.s32 	%r159, %r135, 6;
	mul.lo.s32 	%r158, %r135, 7;
	shl.b32 	%r157, %r135, 3;
	mul.lo.s32 	%r156, %r135, 9;
	mul.lo.s32 	%r155, %r135, 10;
	mul.lo.s32 	%r154, %r135, 11;
	mul.lo.s32 	%r153, %r135, 12;
	mul.lo.s32 	%r152, %r135, 13;
	mul.lo.s32 	%r151, %r135, 14;
	mul.lo.s32 	%r150, %r135, 15;
	shl.b32 	%r149, %r135, 4;
	mul.lo.s32 	%r148, %r135, 17;
	mul.lo.s32 	%r147, %r135, 18;
	mul.lo.s32 	%r146, %r135, 19;
	mul.lo.s32 	%r145, %r135, 20;
	mul.lo.s32 	%r144, %r135, 21;
	mul.lo.s32 	%r143, %r135, 22;
	mul.lo.s32 	%r142, %r135, 23;
	mul.lo.s32 	%r141, %r135, 24;
	mul.lo.s32 	%r140, %r135, 25;
	neg.s32 	%r139, %r135;
	mov.f32 	%f116, 0f7F7FFFFF;
	mov.b32 	%r165, -1;
	mov.b32 	%r163, 0;
	mov.u64 	%rd146, %rd1;
$L__BB52_3:
	ld.param.u32 	%r136, [_Z22calculateBestDistance2ILi26EEvPfS0_S0_PiS1_S1_ii_param_7];
	ld.global.f32 	%f30, [%rd146];
	sub.f32 	%f31, %f1, %f30;
	fma.rn.f32 	%f32, %f31, %f31, 0f00000000;
	mul.wide.u32 	%rd66, %r136, 4;
	add.s64 	%rd67, %rd146, %rd66;
	ld.global.f32 	%f33, [%rd67];
	sub.f32 	%f34, %f2, %f33;
	fma.rn.f32 	%f35, %f34, %f34, %f32;
	shl.b32 	%r127, %r136, 1;
	mul.wide.u32 	%rd68, %r127, 4;
	add.s64 	%rd69, %rd146, %rd68;
	ld.global.f32 	%f36, [%rd69];
	sub.f32 	%f37, %f3, %f36;
	fma.rn.f32 	%f38, %f37, %f37, %f35;
	mul.wide.u32 	%rd70, %r162, 4;
	add.s64 	%rd71, %rd1, %rd70;
	ld.global.f32 	%f39, [%rd71];
	sub.f32 	%f40, %f4, %f39;
	fma.rn.f32 	%f41, %f40, %f40, %f38;
	mul.wide.u32 	%rd72, %r161, 4;
	add.s64 	%rd73, %rd1, %rd72;
	ld.global.f32 	%f42, [%rd73];
	sub.f32 	%f43, %f5, %f42;
	fma.rn.f32 	%f44, %f43, %f43, %f41;
	mul.wide.u32 	%rd74, %r160, 4;
	add.s64 	%rd75, %rd1, %rd74;
	ld.global.f32 	%f45, [%rd75];
	sub.f32 	%f46, %f6, %f45;
	fma.rn.f32 	%f47, %f46, %f46, %f44;
	mul.wide.u32 	%rd76, %r159, 4;
	add.s64 	%rd77, %rd1, %rd76;
	ld.global.f32 	%f48, [%rd77];
	sub.f32 	%f49, %f7, %f48;
	fma.rn.f32 	%f50, %f49, %f49, %f47;
	mul.wide.u32 	%rd78, %r158, 4;
	add.s64 	%rd79, %rd1, %rd78;
	ld.global.f32 	%f51, [%rd79];
	sub.f32 	%f52, %f8, %f51;
	fma.rn.f32 	%f53, %f52, %f52, %f50;
	mul.wide.u32 	%rd80, %r157, 4;
	add.s64 	%rd81, %rd1, %rd80;
	ld.global.f32 	%f54, [%rd81];
	sub.f32 	%f55, %f9, %f54;
	fma.rn.f32 	%f56, %f55, %f55, %f53;
	mul.wide.u32 	%rd82, %r156, 4;
	add.s64 	%rd83, %rd1, %rd82;
	ld.global.f32 	%f57, [%rd83];
	sub.f32 	%f58, %f10, %f57;
	fma.rn.f32 	%f59, %f58, %f58, %f56;
	mul.wide.u32 	%rd84, %r155, 4;
	add.s64 	%rd85, %rd1, %rd84;
	ld.global.f32 	%f60, [%rd85];
	sub.f32 	%f61, %f11, %f60;
	fma.rn.f32 	%f62, %f61, %f61, %f59;
	mul.wide.u32 	%rd86, %r154, 4;
	add.s64 	%rd87, %rd1, %rd86;
	ld.global.f32 	%f63, [%rd87];
	sub.f32 	%f64, %f12, %f63;
	fma.rn.f32 	%f65, %f64, %f64, %f62;
	mul.wide.u32 	%rd88, %r153, 4;
	add.s64 	%rd89, %rd1, %rd88;
	ld.global.f32 	%f66, [%rd89];
	sub.f32 	%f67, %f13, %f66;
	fma.rn.f32 	%f68, %f67, %f67, %f65;
	mul.wide.u32 	%rd90, %r152, 4;
	add.s64 	%rd91, %rd1, %rd90;
	ld.global.f32 	%f69, [%rd91];
	sub.f32 	%f70, %f14, %f69;
	fma.rn.f32 	%f71, %f70, %f70, %f68;
	mul.wide.u32 	%rd92, %r151, 4;
	add.s64 	%rd93, %rd1, %rd92;
	ld.global.f32 	%f72, [%rd93];
	sub.f32 	%f73, %f15, %f72;
	fma.rn.f32 	%f74, %f73, %f73, %f71;
	mul.wide.u32 	%rd94, %r150, 4;
	add.s64 	%rd95, %rd1, %rd94;
	ld.global.f32 	%f75, [%rd95];
	sub.f32 	%f76, %f16, %f75;
	fma.rn.f32 	%f77, %f76, %f76, %f74;
	mul.wide.u32 	%rd96, %r149, 4;
	add.s64 	%rd97, %rd1, %rd96;
	ld.global.f32 	%f78, [%rd97];
	sub.f32 	%f79, %f17, %f78;
	fma.rn.f32 	%f80, %f79, %f79, %f77;
	mul.wide.u32 	%rd98, %r148, 4;
	add.s64 	%rd99, %rd1, %rd98;
	ld.global.f32 	%f81, [%rd99];
	sub.f32 	%f82, %f18, %f81;
	fma.rn.f32 	%f83, %f82, %f82, %f80;
	mul.wide.u32 	%rd100, %r147, 4;
	add.s64 	%rd101, %rd1, %rd100;
	ld.global.f32 	%f84, [%rd101];
	sub.f32 	%f85, %f19, %f84;
	fma.rn.f32 	%f86, %f85, %f85, %f83;
	mul.wide.u32 	%rd102, %r146, 4;
	add.s64 	%rd103, %rd1, %rd102;
	ld.global.f32 	%f87, [%rd103];
	sub.f32 	%f88, %f20, %f87;
	fma.rn.f32 	%f89, %f88, %f88, %f86;
	mul.wide.u32 	%rd104, %r145, 4;
	add.s64 	%rd105, %rd1, %rd104;
	ld.global.f32 	%f90, [%rd105];
	sub.f32 	%f91, %f21, %f90;
	fma.rn.f32 	%f92, %f91, %f91, %f89;
	mul.wide.u32 	%rd106, %r144, 4;
	add.s64 	%rd107, %rd1, %rd106;
	ld.global.f32 	%f93, [%rd107];
	sub.f32 	%f94, %f22, %f93;
	fma.rn.f32 	%f95, %f94, %f94, %f92;
	mul.wide.u32 	%rd108, %r143, 4;
	add.s64 	%rd109, %rd1, %rd108;
	ld.global.f32 	%f96, [%rd109];
	sub.f32 	%f97, %f23, %f96;
	fma.rn.f32 	%f98, %f97, %f97, %f95;
	mul.wide.u32 	%rd110, %r142, 4;
	add.s64 	%rd111, %rd1, %rd110;
	ld.global.f32 	%f99, [%rd111];
	sub.f32 	%f100, %f24, %f99;
	fma.rn.f32 	%f101, %f100, %f100, %f98;
	mul.wide.u32 	%rd112, %r141, 4;
	add.s64 	%rd113, %rd1, %rd112;
	ld.global.f32 	%f102, [%rd113];
	sub.f32 	%f103, %f25, %f102;
	fma.rn.f32 	%f104, %f103, %f103, %f101;
	mul.wide.u32 	%rd114, %r140, 4;
	add.s64 	%rd115, %rd1, %rd114;
	ld.global.f32 	%f105, [%rd115];
	sub.f32 	%f106, %f26, %f105;
	fma.rn.f32 	%f107, %f106, %f106, %f104;
	setp.lt.f32 	%p3, %f107, %f116;
	selp.f32 	%f116, %f107, %f116, %p3;
	selp.b32 	%r165, %r163, %r165, %p3;
	add.s32 	%r163, %r163, 1;
	add.s64 	%rd146, %rd146, 4;
	add.s32 	%r162, %r162, 1;
	add.s32 	%r161, %r161, 1;
	add.s32 	%r160, %r160, 1;
	add.s32 	%r159, %r159, 1;
	add.s32 	%r158, %r158, 1;
	add.s32 	%r157, %r157, 1;
	add.s32 	%r156, %r156, 1;
	add.s32 	%r155, %r155, 1;
	add.s32 	%r154, %r154, 1;
	add.s32 	%r153, %r153, 1;
	add.s32 	%r152, %r152, 1;
	add.s32 	%r151, %r151, 1;
	add.s32 	%r150, %r150, 1;
	add.s32 	%r149, %r149, 1;
	add.s32 	%r148, %r148, 1;
	add.s32 	%r147, %r147, 1;
	add.s32 	%r146, %r146, 1;
	add.s32 	%r145, %r145, 1;
	add.s32 	%r144, %r144, 1;
	add.s32 	%r143, %r143, 1;
	add.s32 	%r142, %r142, 1;
	add.s32 	%r141, %r141, 1;
	add.s32 	%r140, %r140, 1;
	add.s32 	%r139, %r139, 1;
	setp.ne.s32 	%p4, %r139, 0;
	@%p4 bra 	$L__BB52_3;
$L__BB52_4:
	ld.param.u64 	%rd145, [_Z22calculateBestDistance2ILi26EEvPfS0_S0_PiS1_S1_ii_param_5];
	ld.param.u64 	%rd143, [_Z22calculateBestDistance2ILi26EEvPfS0_S0_PiS1_S1_ii_param_3];
	cvta.to.global.u64 	%rd4, %rd145;
	cvta.to.global.u64 	%rd116, %rd143;
	mul.wide.u32 	%rd117, %r166, 4;
	add.s64 	%rd5, %rd116, %rd117;
	ld.global.u32 	%r169, [%rd5];
	setp.eq.s32 	%p5, %r169, %r165;
	@%p5 bra 	$L__BB52_7;
	ld.param.u32 	%r137, [_Z22calculateBestDistance2ILi26EEvPfS0_S0_PiS1_S1_ii_param_7];
	ld.param.u64 	%rd144, [_Z22calculateBestDistance2ILi26EEvPfS0_S0_PiS1_S1_ii_param_4];
	ld.param.u64 	%rd142, [_Z22calculateBestDistance2ILi26EEvPfS0_S0_PiS1_S1_ii_param_2];
	cvta.to.global.u64 	%rd6, %rd142;
	cvta.to.global.u64 	%rd118, %rd144;
	st.global.u32 	[%rd5], %r165;
	add.s64 	%rd120, %rd4, %rd117;
	mov.b32 	%r129, 1;
	st.global.u32 	[%rd120], %r129;
	mul.wide.s32 	%rd121, %r165, 4;
	add.s64 	%rd122, %rd118, %rd121;
	atom.global.add.u32 	%r130, [%rd122], 1;
	mul.wide.s32 	%rd123, %r169, 4;
	add.s64 	%rd124, %rd118, %rd123;
	atom.global.add.u32 	%r131, [%rd124], -1;
	shl.b32 	%r82, %r137, 1;
	add.s32 	%r132, %r1, %r95;
	add.s32 	%r167, %r132, %r2;
	shl.b32 	%r84, %r95, 1;
	mov.b32 	%r170, 0;
$L__BB52_6:
	ld.param.u32 	%r138, [_Z22calculateBestDistance2ILi26EEvPfS0_S0_PiS1_S1_ii_param_7];
	ld.param.u64 	%rd140, [_Z22calculateBestDistance2ILi26EEvPfS0_S0_PiS1_S1_ii_param_0];
	cvta.to.global.u64 	%rd125, %rd140;
	mul.wide.u32 	%rd126, %r166, 4;
	add.s64 	%rd127, %rd125, %rd126;
	ld.global.f32 	%f108, [%rd127];
	mul.wide.s32 	%rd128, %r165, 4;
	add.s64 	%rd129, %rd6, %rd128;
	atom.global.add.f32 	%f109, [%rd129], %f108;
	mul.wide.s32 	%rd130, %r169, 4;
	add.s64 	%rd131, %rd6, %rd130;
	neg.f32 	%f110, %f108;
	atom.global.add.f32 	%f111, [%rd131], %f110;
	mul.wide.u32 	%rd132, %r167, 4;
	add.s64 	%rd133, %rd125, %rd132;
	ld.global.f32 	%f112, [%rd133];
	mul.wide.s32 	%rd134, %r138, 4;
	add.s64 	%rd135, %rd129, %rd134;
	atom.global.add.f32 	%f113, [%rd135], %f112;
	add.s64 	%rd136, %rd131, %rd134;
	neg.f32 	%f114, %f112;
	atom.global.add.f32 	%f115, [%rd136], %f114;
	add.s32 	%r170, %r170, 2;
	add.s32 	%r169, %r169, %r82;
	add.s32 	%r165, %r165, %r82;
	add.s32 	%r167, %r167, %r84;
	add.s32 	%r166, %r166, %r84;
	setp.eq.s32 	%p6, %r170, 26;
	@%p6 bra 	$L__BB52_8;
	bra.uni 	$L__BB52_6;
$L__BB52_7:
	add.s64 	%rd138, %rd4, %rd117;
	mov.b32 	%r133, 0;
	st.global.u32 	[%rd138], %r133;
$L__BB52_8:
	ret;

}
	// .globl	_Z10divNewTab2ILi27EEvPfS0_Pii
.visible .entry _Z10divNewTab2ILi27EEvPfS0_Pii(
	.param .u64 .ptr .align 1 _Z10divNewTab2ILi27EEvPfS0_Pii_param_0,
	.param .u64 .ptr .align 1 _Z10divNewTab2ILi27EEvPfS0_Pii_param_1,
	.param .u64 .ptr .align 1 _Z10divNewTab2ILi27EEvPfS0_Pii_param_2,
	.param .u32 _Z10divNewTab2ILi27EEvPfS0_Pii_param_3
)
{
	.reg .pred 	%p<5>;
	.reg .b32 	%r<13>;
	.reg .b32 	%f<4>;
	.reg .b64 	%rd<12>;

	ld.param.u64 	%rd1, [_Z10divNewTab2ILi27EEvPfS0_Pii_param_0];
	ld.param.u64 	%rd2, [_Z10divNewTab2ILi27EEvPfS0_Pii_param_1];
	ld.param.u64 	%rd3, [_Z10divNewTab2ILi27EEvPfS0_Pii_param_2];
	ld.param.u32 	%r4, [_Z10divNewTab2ILi27EEvPfS0_Pii_param_3];
	mov.u32 	%r5, %tid.x;
	mov.u32 	%r6, %ctaid.x;
	mov.u32 	%r7, %ntid.x;
	mad.lo.s32 	%r1, %r6, %r7, %r5;
	mov.u32 	%r8, %tid.y;
	mov.u32 	%r9, %ctaid.y;
	mov.u32 	%r10, %ntid.y;
	mad.lo.s32 	%r11, %r9, %r10, %r8;
	setp.ge.u32 	%p1, %r1, %r4;
	setp.gt.u32 	%p2, %r11, 26;
	or.pred  	%p3, %p1, %p2;
	@%p3 bra 	$L__BB53_3;
	cvta.to.global.u64 	%rd4, %rd3;
	mul.wide.u32 	%rd5, %r1, 4;
	add.s64 	%rd6, %rd4, %rd5;
	ld.global.u32 	%r3, [%rd6];
	setp.eq.s32 	%p4, %r3, 0;
	@%p4 bra 	$L__BB53_3;
	mad.lo.s32 	%r12, %r4, %r11, %r1;
	cvta.to.global.u64 	%rd7, %rd2;
	mul.wide.u32 	%rd8, %r12, 4;
	add.s64 	%rd9, %rd7, %rd8;
	ld.global.f32 	%f1, [%rd9];
	cvt.rn.f32.s32 	%f2, %r3;
	div.rn.f32 	%f3, %f1, %f2;
	cvta.to.global.u64 	%rd10, %rd1;
	add.s64 	%rd11, %rd10, %rd8;
	st.global.f32 	[%rd11], %f3;
$L__BB53_3:
	ret;

}
	// .globl	_Z22calculateBestDistance2ILi27EEvPfS0_S0_PiS1_S1_ii
.visible .entry _Z22calculateBestDistance2ILi27EEvPfS0_S0_PiS1_S1_ii(
	.param .u64 .ptr .align 1 _Z22calculateBestDistance2ILi27EEvPfS0_S0_PiS1_S1_ii_param_0,
	.param .u64 .ptr .align 1 _Z22calculateBestDistance2ILi27EEvPfS0_S0_PiS1_S1_ii_param_1,
	.param .u64 .ptr .align 1 _Z22calculateBestDistance2ILi27EEvPfS0_S0_PiS1_S1_ii_param_2,
	.param .u64 .ptr .align 1 _Z22calculateBestDistance2ILi27EEvPfS0_S0_PiS1_S1_ii_param_3,
	.param .u64 .ptr .align 1 _Z22calculateBestDistance2ILi27EEvPfS0_S0_PiS1_S1_ii_param_4,
	.param .u64 .ptr .align 1 _Z22calculateBestDistance2ILi27EEvPfS0_S0_PiS1_S1_ii_param_5,
	.param .u32 _Z22calculateBestDistance2ILi27EEvPfS0_S0_PiS1_S1_ii_param_6,
	.param .u32 _Z22calculateBestDistance2ILi27EEvPfS0_S0_PiS1_S1_ii_param_7
)
{
	.reg .pred 	%p<6>;
	.reg .b32 	%r<150>;
	.reg .b32 	%f<221>;
	.reg .b64 	%rd<188>;

	ld.param.u64 	%rd35, [_Z22calculateBestDistance2ILi27EEvPfS0_S0_PiS1_S1_ii_param_0];
	ld.param.u64 	%rd36, [_Z22calculateBestDistance2ILi27EEvPfS0_S0_PiS1_S1_ii_param_1];
	ld.param.u64 	%rd38, [_Z22calculateBestDistance2ILi27EEvPfS0_S0_PiS1_S1_ii_param_3];
	ld.param.u64 	%rd39, [_Z22calculateBestDistance2ILi27EEvPfS0_S0_PiS1_S1_ii_param_4];
	ld.param.u64 	%rd40, [_Z22calculateBestDistance2ILi27EEvPfS0_S0_PiS1_S1_ii_param_5];
	ld.param.u32 	%r83, [_Z22calculateBestDistance2ILi27EEvPfS0_S0_PiS1_S1_ii_param_6];
	ld.param.u32 	%r84, [_Z22calculateBestDistance2ILi27EEvPfS0_S0_PiS1_S1_ii_param_7];
	cvta.to.global.u64 	%rd1, %rd40;
	mov.u32 	%r85, %tid.x;
	mov.u32 	%r86, %ctaid.x;
	mov.u32 	%r87, %ntid.x;
	mad.lo.s32 	%r1, %r86, %r87, %r85;
	setp.ge.u32 	%p1, %r1, %r83;
	@%p1 bra 	$L__BB54_7;
	cvta.to.global.u64 	%rd41, %rd35;
	setp.lt.s32 	%p2, %r84, 1;
	mul.wide.u32 	%rd42, %r1, 4;
	add.s64 	%rd2, %rd41, %rd42;
	add.s32 	%r89, %r83, %r1;
	mul.wide.u32 	%rd43, %r89, 4;
	add.s64 	%rd3, %rd41, %rd43;
	add.s32 	%r90, %r89, %r83;
	mul.wide.u32 	%rd44, %r90, 4;
	add.s64 	%rd4, %rd41, %rd44;
	add.s32 	%r91, %r90, %r83;
	mul.wide.u32 	%rd45, %r91, 4;
	add.s64 	%rd5, %rd41, %rd45;
	add.s32 	%r92, %r91, %r83;
	mul.wide.u32 	%rd46, %r92, 4;
	add.s64 	%rd6, %rd41, %rd46;
	add.s32 	%r93, %r92, %r83;
	mul.wide.u32 	%rd47, %r93, 4;
	add.s64 	%rd7, %rd41, %rd47;
	add.s32 	%r94, %r93, %r83;
	mul.wide.u32 	%rd48, %r94, 4;
	add.s64 	%rd8, %rd41, %rd48;
	add.s32 	%r95, %r94, %r83;
	mul.wide.u32 	%rd49, %r95, 4;
	add.s64 	%rd9, %rd41, %rd49;
	add.s32 	%r96, %r95, %r83;
	mul.wide.u32 	%rd50, %r96, 4;
	add.s64 	%rd10, %rd41, %rd50;
	add.s32 	%r97, %r96, %r83;
	mul.wide.u32 	%rd51, %r97, 4;
	add.s64 	%rd11, %rd41, %rd51;
	add.s32 	%r98, %r97, %r83;
	mul.wide.u32 	%rd52, %r98, 4;
	add.s64 	%rd12, %rd41, %rd52;
	add.s32 	%r99, %r98, %r83;
	mul.wide.u32 	%rd53, %r99, 4;
	add.s64 	%rd13, %rd41, %rd53;
	add.s32 	%r100, %r99, %r83;
	mul.wide.u32 	%rd54, %r100, 4;
	add.s64 	%rd14, %rd41, %rd54;
	add.s32 	%r101, %r100, %r83;
	mul.wide.u32 	%rd55, %r101, 4;
	add.s64 	%rd15, %rd41, %rd55;
	add.s32 	%r102, %r101, %r83;
	mul.wide.u32 	%rd56, %r102, 4;
	add.s64 	%rd16, %rd41, %rd56;
	add.s32 	%r103, %r102, %r83;
	mul.wide.u32 	%rd57, %r103, 4;
	add.s64 	%rd17, %rd41, %rd57;
	add.s32 	%r104, %r103, %r83;
	mul.wide.u32 	%rd58, %r104, 4;
	add.s64 	%rd18, %rd41, %rd58;
	add.s32 	%r105, %r104, %r83;
	mul.wide.u32 	%rd59, %r105, 4;
	add.s64 	%rd19, %rd41, %rd59;
	add.s32 	%r106, %r105, %r83;
	mul.wide.u32 	%rd60, %r106, 4;
	add.s64 	%rd20, %rd41, %rd60;
	add.s32 	%r107, %r106, %r83;
	mul.wide.u32 	%rd61, %r107, 4;
	add.s64 	%rd21, %rd41, %rd61;
	add.s32 	%r108, %r107, %r83;
	mul.wide.u32 	%rd62, %r108, 4;
	add.s64 	%rd22, %rd41, %rd62;
	add.s32 	%r109, %r108, %r83;
	mul.wide.u32 	%rd63, %r109, 4;
	add.s64 	%rd23, %rd41, %rd63;
	add.s32 	%r110, %r109, %r83;
	mul.wide.u32 	%rd64, %r110, 4;
	add.s64 	%rd24, %rd41, %rd64;
	add.s32 	%r111, %r110, %r83;
	mul.wide.u32 	%rd65, %r111, 4;
	add.s64 	%rd25, %rd41, %rd65;
	add.s32 	%r112, %r111, %r83;
	mul.wide.u32 	%rd66, %r112, 4;
	add.s64 	%rd26, %rd41, %rd66;
	add.s32 	%r113, %r112, %r83;
	mul.wide.u32 	%rd67, %r113, 4;
	add.s64 	%rd27, %rd41, %rd67;
	add.s32 	%r114, %r113, %r83;
	mul.wide.u32 	%rd68, %r114, 4;
	add.s64 	%rd28, %rd41, %rd68;
	mov.b32 	%r149, -1;
	@%p2 bra 	$L__BB54_4;
	cvta.to.global.u64 	%rd29, %rd36;
	ld.global.f32 	%f1, [%rd2];
	ld.global.f32 	%f2, [%rd3];
	ld.global.f32 	%f3, [%rd4];
	ld.global.f32 	%f4, [%rd5];
	ld.global.f32 	%f5, [%rd6];
	ld.global.f32 	%f6, [%rd7];
	ld.global.f32 	%f7, [%rd8];
	ld.global.f32 	%f8, [%rd9];
	ld.global.f32 	%f9, [%rd10];
	ld.global.f32 	%f10, [%rd11];
	ld.global.f32 	%f11, [%rd12];
	ld.global.f32 	%f12, [%rd13];
	ld.global.f32 	%f13, [%rd14];
	ld.global.f32 	%f14, [%rd15];
	ld.global.f32 	%f15, [%rd16];
	ld.global.f32 	%f16, [%rd17];
	ld.global.f32 	%f17, [%rd18];
	ld.global.f32 	%f18, [%rd19];
	ld.global.f32 	%f19, [%rd20];
	ld.global.f32 	%f20, [%rd21];
	ld.global.f32 	%f21, [%rd22];
	ld.global.f32 	%f22, [%rd23];
	ld.global.f32 	%f23, [%rd24];
	ld.global.f32 	%f24, [%rd25];
	ld.global.f32 	%f25, [%rd26];
	ld.global.f32 	%f26, [%rd27];
	ld.global.f32 	%f27, [%rd28];
	shl.b32 	%r117, %r84, 1;
	mul.wide.u32 	%rd30, %r117, 4;
	mul.lo.s32 	%r146, %r84, 3;
	shl.b32 	%r145, %r84, 2;
	mul.lo.s32 	%r144, %r84, 5;
	mul.lo.s32 	%r143, %r84, 6;
	mul.lo.s32 	%r142, %r84, 7;
	shl.b32 	%r141, %r84, 3;
	mul.lo.s32 	%r140, %r84, 9;
	mul.lo.s32 	%r139, %r84, 10;
	mul.lo.s32 	%r138, %r84, 11;
	mul.lo.s32 	%r137, %r84, 12;
	mul.lo.s32 	%r136, %r84, 13;
	mul.lo.s32 	%r135, %r84, 14;
	mul.lo.s32 	%r134, %r84, 15;
	shl.b32 	%r133, %r84, 4;
	mul.lo.s32 	%r132, %r84, 17;
	mul.lo.s32 	%r131, %r84, 18;
	mul.lo.s32 	%r130, %r84, 19;
	mul.lo.s32 	%r129, %r84, 20;
	mul.lo.s32 	%r128, %r84, 21;
	mul.lo.s32 	%r127, %r84, 22;
	mul.lo.s32 	%r126, %r84, 23;
	mul.lo.s32 	%r125, %r84, 24;
	mul.lo.s32 	%r124, %r84, 25;
	mul.lo.s32 	%r123, %r84, 26;
	mul.wide.u32 	%rd31, %r84, 4;
	neg.s32 	%r122, %r84;
	mov.f32 	%f220, 0f7F7FFFFF;
	mov.b32 	%r149, -1;
	mov.b32 	%r147, 0;
	mov.u64 	%rd187, %rd29;
$L__BB54_3:
	ld.global.f32 	%f31, [%rd187];
	sub.f32 	%f32, %f1, %f31;
	fma.rn.f32 	%f33, %f32, %f32, 0f00000000;
	add.s64 	%rd69, %rd187, %rd31;
	ld.global.f32 	%f34, [%rd69];
	sub.f32 	%f35, %f2, %f34;
	fma.rn.f32 	%f36, %f35, %f35, %f33;
	add.s64 	%rd70, %rd187, %rd30;
	ld.global.f32 	%f37, [%rd70];
	sub.f32 	%f38, %f3, %f37;
	fma.rn.f32 	%f39, %f38, %f38, %f36;
	mul.wide.u32 	%rd71, %r146, 4;
	add.s64 	%rd72, %rd29, %rd71;
	ld.global.f32 	%f40, [%rd72];
	sub.f32 	%f41, %f4, %f40;
	fma.rn.f32 	%f42, %f41, %f41, %f39;
	mul.wide.u32 	%rd73, %r145, 4;
	add.s64 	%rd74, %rd29, %rd73;
	ld.global.f32 	%f43, [%rd74];
	sub.f32 	%f44, %f5, %f43;
	fma.rn.f32 	%f45, %f44, %f44, %f42;
	mul.wide.u32 	%rd75, %r144, 4;
	add.s64 	%rd76, %rd29, %rd75;
	ld.global.f32 	%f46, [%rd76];
	sub.f32 	%f47, %f6, %f46;
	fma.rn.f32 	%f48, %f47, %f47, %f45;
	mul.wide.u32 	%rd77, %r143, 4;
	add.s64 	%rd78, %rd29, %rd77;
	ld.global.f32 	%f49, [%rd78];
	sub.f32 	%f50, %f7, %f49;
	fma.rn.f32 	%f51, %f50, %f50, %f48;
	mul.wide.u32 	%rd79, %r142, 4;
	add.s64 	%rd80, %rd29, %rd79;
	ld.global.f32 	%f52, [%rd80];
	sub.f32 	%f53, %f8, %f52;
	fma.rn.f32 	%f54, %f53, %f53, %f51;
	mul.wide.u32 	%rd81, %r141, 4;
	add.s64 	%rd82, %rd29, %rd81;
	ld.global.f32 	%f55, [%rd82];
	sub.f32 	%f56, %f9, %f55;
	fma.rn.f32 	%f57, %f56, %f56, %f54;
	mul.wide.u32 	%rd83, %r140, 4;
	add.s64 	%rd84, %rd29, %rd83;
	ld.global.f32 	%f58, [%rd84];
	sub.f32 	%f59, %f10, %f58;
	fma.rn.f32 	%f60, %f59, %f59, %f57;
	mul.wide.u32 	%rd85, %r139, 4;
	add.s64 	%rd86, %rd29, %rd85;
	ld.global.f32 	%f61, [%rd86];
	sub.f32 	%f62, %f11, %f61;
	fma.rn.f32 	%f63, %f62, %f62, %f60;
	mul.wide.u32 	%rd87, %r138, 4;
	add.s64 	%rd88, %rd29, %rd87;
	ld.global.f32 	%f64, [%rd88];
	sub.f32 	%f65, %f12, %f64;
	fma.rn.f32 	%f66, %f65, %f65, %f63;
	mul.wide.u32 	%rd89, %r137, 4;
	add.s64 	%rd90, %rd29, %rd89;
	ld.global.f32 	%f67, [%rd90];
	sub.f32 	%f68, %f13, %f67;
	fma.rn.f32 	%f69, %f68, %f68, %f66;
	mul.wide.u32 	%rd91, %r136, 4;
	add.s64 	%rd92, %rd29, %rd91;
	ld.global.f32 	%f70, [%rd92];
	sub.f32 	%f71, %f14, %f70;
	fma.rn.f32 	%f72, %f71, %f71, %f69;
	mul.wide.u32 	%rd93, %r135, 4;
	add.s64 	%rd94, %rd29, %rd93;
	ld.global.f32 	%f73, [%rd94];
	sub.f32 	%f74, %f15, %f73;
	fma.rn.f32 	%f75, %f74, %f74, %f72;
	mul.wide.u32 	%rd95, %r134, 4;
	add.s64 	%rd96, %rd29, %rd95;
	ld.global.f32 	%f76, [%rd96];
	sub.f32 	%f77, %f16, %f76;
	fma.rn.f32 	%f78, %f77, %f77, %f75;
	mul.wide.u32 	%rd97, %r133, 4;
	add.s64 	%rd98, %rd29, %rd97;
	ld.global.f32 	%f79, [%rd98];
	sub.f32 	%f80, %f17, %f79;
	fma.rn.f32 	%f81, %f80, %f80, %f78;
	mul.wide.u32 	%rd99, %r132, 4;
	add.s64 	%rd100, %rd29, %rd99;
	ld.global.f32 	%f82, [%rd100];
	sub.f32 	%f83, %f18, %f82;
	fma.rn.f32 	%f84, %f83, %f83, %f81;
	mul.wide.u32 	%rd101, %r131, 4;
	add.s64 	%rd102, %rd29, %rd101;
	ld.global.f32 	%f85, [%rd102];
	sub.f32 	%f86, %f19, %f85;
	fma.rn.f32 	%f87, %f86, %f86, %f84;
	mul.wide.u32 	%rd103, %r130, 4;
	add.s64 	%rd104, %rd29, %rd103;
	ld.global.f32 	%f88, [%rd104];
	sub.f32 	%f89, %f20, %f88;
	fma.rn.f32 	%f90, %f89, %f89, %f87;
	mul.wide.u32 	%rd105, %r129, 4;
	add.s64 	%rd106, %rd29, %rd105;
	ld.global.f32 	%f91, [%rd106];
	sub.f32 	%f92, %f21, %f91;
	fma.rn.f32 	%f93, %f92, %f92, %f90;
	mul.wide.u32 	%rd107, %r128, 4;
	add.s64 	%rd108, %rd29, %rd107;
	ld.global.f32 	%f94, [%rd108];
	sub.f32 	%f95, %f22, %f94;
	fma.rn.f32 	%f96, %f95, %f95, %f93;
	mul.wide.u32 	%rd109, %r127, 4;
	add.s64 	%rd110, %rd29, %rd109;
	ld.global.f32 	%f97, [%rd110];
	sub.f32 	%f98, %f23, %f97;
	fma.rn.f32 	%f99, %f98, %f98, %f96;
	mul.wide.u32 	%rd111, %r126, 4;
	add.s64 	%rd112, %rd29, %rd111;
	ld.global.f32 	%f100, [%rd112];
	sub.f32 	%f101, %f24, %f100;
	fma.rn.f32 	%f102, %f101, %f101, %f99;
	mul.wide.u32 	%rd113, %r125, 4;
	add.s64 	%rd114, %rd29, %rd113;
	ld.global.f32 	%f103, [%rd114];
	sub.f32 	%f104, %f25, %f103;
	fma.rn.f32 	%f105, %f104, %f104, %f102;
	mul.wide.u32 	%rd115, %r124, 4;
	add.s64 	%rd116, %rd29, %rd115;
	ld.global.f32 	%f106, [%rd116];
	sub.f32 	%f107, %f26, %f106;
	fma.rn.f32 	%f108, %f107, %f107, %f105;
	mul.wide.u32 	%rd117, %r123, 4;
	add.s64 	%rd118, %rd29, %rd117;
	ld.global.f32 	%f109, [%rd118];
	sub.f32 	%f110, %f27, %f109;
	fma.rn.f32 	%f111, %f110, %f110, %f108;
	setp.lt.f32 	%p3, %f111, %f220;
	selp.f32 	%f220, %f111, %f220, %p3;
	selp.b32 	%r149, %r147, %r149, %p3;
	add.s32 	%r147, %r147, 1;
	add.s64 	%rd187, %rd187, 4;
	add.s32 	%r146, %r146, 1;
	add.s32 	%r145, %r145, 1;
	add.s32 	%r144, %r144, 1;
	add.s32 	%r143, %r143, 1;
	add.s32 	%r142, %r142, 1;
	add.s32 	%r141, %r141, 1;
	add.s32 	%r140, %r140, 1;
	add.s32 	%r139, %r139, 1;
	add.s32 	%r138, %r138, 1;
	add.s32 	%r137, %r137, 1;
	add.s32 	%r136, %r136, 1;
	add.s32 	%r135, %r135, 1;
	add.s32 	%r134, %r134, 1;
	add.s32 	%r133, %r133, 1;
	add.s32 	%r132, %r132, 1;
	add.s32 	%r131, %r131, 1;
	add.s32 	%r130, %r130, 1;
	add.s32 	%r129, %r129, 1;
	add.s32 	%r128, %r128, 1;
	add.s32 	%r127, %r127, 1;
	add.s32 	%r126, %r126, 1;
	add.s32 	%r125, %r125, 1;
	add.s32 	%r124, %r124, 1;
	add.s32 	%r123, %r123, 1;
	add.s32 	%r122, %r122, 1;
	setp.ne.s32 	%p4, %r122, 0;
	@%p4 bra 	$L__BB54_3;
$L__BB54_4:
	cvta.to.global.u64 	%rd119, %rd38;
	mul.wide.u32 	%rd120, %r1, 4;
	add.s64 	%rd34, %rd119, %rd120;
	ld.global.u32 	%r82, [%rd34];
	setp.eq.s32 	%p5, %r82, %r149;
	@%p5 bra 	$L__BB54_6;
	ld.param.u64 	%rd186, [_Z22calculateBestDistance2ILi27EEvPfS0_S0_PiS1_S1_ii_param_2];
	cvta.to.global.u64 	%rd121, %rd186;
	cvta.to.global.u64 	%rd122, %rd39;
	st.global.u32 	[%rd34], %r149;
	add.s64 	%rd124, %rd1, %rd120;
	mov.b32 	%r118, 1;
	st.global.u32 	[%rd124], %r118;
	mul.wide.s32 	%rd125, %r149, 4;
	add.s64 	%rd126, %rd122, %rd125;
	atom.global.add.u32 	%r119, [%rd126], 1;
	mul.wide.s32 	%rd127, %r82, 4;
	add.s64 	%rd128, %rd122, %rd127;
	atom.global.add.u32 	%r120, [%rd128], -1;
	ld.global.f32 	%f112, [%rd2];
	add.s64 	%rd129, %rd121, %rd125;
	atom.global.add.f32 	%f113, [%rd129], %f112;
	add.s64 	%rd130, %rd121, %rd127;
	neg.f32 	%f114, %f112;
	atom.global.add.f32 	%f115, [%rd130], %f114;
	ld.global.f32 	%f116, [%rd3];
	mul.wide.s32 	%rd131, %r84, 4;
	add.s64 	%rd132, %rd129, %rd131;
	atom.global.add.f32 	%f117, [%rd132], %f116;
	add.s64 	%rd133, %rd130, %rd131;
	neg.f32 	%f118, %f116;
	atom.global.add.f32 	%f119, [%rd133], %f118;
	ld.global.f32 	%f120, [%rd4];
	add.s64 	%rd134, %rd132, %rd131;
	atom.global.add.f32 	%f121, [%rd134], %f120;
	add.s64 	%rd135, %rd133, %rd131;
	neg.f32 	%f122, %f120;
	atom.global.add.f32 	%f123, [%rd135], %f122;
	ld.global.f32 	%f124, [%rd5];
	add.s64 	%rd136, %rd134, %rd131;
	atom.global.add.f32 	%f125, [%rd136], %f124;
	add.s64 	%rd137, %rd135, %rd131;
	neg.f32 	%f126, %f124;
	atom.global.add.f32 	%f127, [%rd137], %f126;
	ld.global.f32 	%f128, [%rd6];
	add.s64 	%rd138, %rd136, %rd131;
	atom.global.add.f32 	%f129, [%rd138], %f128;
	add.s64 	%rd139, %rd137, %rd131;
	neg.f32 	%f130, %f128;
	atom.global.add.f32 	%f131, [%rd139], %f130;
	ld.global.f32 	%f132, [%rd7];
	add.s64 	%rd140, %rd138, %rd131;
	atom.global.add.f32 	%f133, [%rd140], %f132;
	add.s64 	%rd141, %rd139, %rd131;
	neg.f32 	%f134, %f132;
	atom.global.add.f32 	%f135, [%rd141], %f134;
	ld.global.f32 	%f136, [%rd8];
	add.s64 	%rd142, %rd140, %rd131;
	atom.global.add.f32 	%f137, [%rd142], %f136;
	add.s64 	%rd143, %rd141, %rd131;
	neg.f32 	%f138, %f136;
	atom.global.add.f32 	%f139, [%rd143], %f138;
	ld.global.f32 	%f140, [%rd9];
	add.s64 	%rd144, %rd142, %rd131;
	atom.global.add.f32 	%f141, [%rd144], %f140;
	add.s64 	%rd145, %rd143, %rd131;
	neg.f32 	%f142, %f140;
	atom.global.add.f32 	%f143, [%rd145], %f142;
	ld.global.f32 	%f144, [%rd10];
	add.s64 	%rd146, %rd144, %rd131;
	atom.global.add.f32 	%f145, [%rd146], %f144;
	add.s64 	%rd147, %rd145, %rd131;
	neg.f32 	%f146, %f144;
	atom.global.add.f32 	%f147, [%rd147], %f146;
	ld.global.f32 	%f148, [%rd11];
	add.s64 	%rd148, %rd146, %rd131;
	atom.global.add.f32 	%f149, [%rd148], %f148;
	add.s64 	%rd149, %rd147, %rd131;
	neg.f32 	%f150, %f148;
	atom.global.add.f32 	%f151, [%rd149], %f150;
	ld.global.f32 	%f152, [%rd12];
	add.s64 	%rd150, %rd148, %rd131;
	atom.global.add.f32 	%f153, [%rd150], %f152;
	add.s64 	%rd151, %rd149, %rd131;
	neg.f32 	%f154, %f152;
	atom.global.add.f32 	%f155, [%rd151], %f154;
	ld.global.f32 	%f156, [%rd13];
	add.s64 	%rd152, %rd150, %rd131;
	atom.global.add.f32 	%f157, [%rd152], %f156;
	add.s64 	%rd153, %rd151, %rd131;
	neg.f32 	%f158, %f156;
	atom.global.add.f32 	%f159, [%rd153], %f158;
	ld.global.f32 	%f160, [%rd14];
	add.s64 	%rd154, %rd152, %rd131;
	atom.global.add.f32 	%f161, [%rd154], %f160;
	add.s64 	%rd155, %rd153, %rd131;
	neg.f32 	%f162, %f160;
	atom.global.add.f32 	%f163, [%rd155], %f162;
	ld.global.f32 	%f164, [%rd15];
	add.s64 	%rd156, %rd154, %rd131;
	atom.global.add.f32 	%f165, [%rd156], %f164;
	add.s64 	%rd157, %rd155, %rd131;
	neg.f32 	%f166, %f164;
	atom.global.add.f32 	%f167, [%rd157], %f166;
	ld.global.f32 	%f168, [%rd16];
	add.s64 	%rd158, %rd156, %rd131;
	atom.global.add.f32 	%f169, [%rd158], %f168;
	add.s64 	%rd159, %rd157, %rd131;
	neg.f32 	%f170, %f168;
	atom.global.add.f32 	%f171, [%rd159], %f170;
	ld.global.f32 	%f172, [%rd17];
	add.s64 	%rd160, %rd158, %rd131;
	atom.global.add.f32 	%f173, [%rd160], %f172;
	add.s64 	%rd161, %rd159, %rd131;
	neg.f32 	%f174, %f172;
	atom.global.add.f32 	%f175, [%rd161], %f174;
	ld.global.f32 	%f176, [%rd18];
	add.s64 	%rd162, %rd160, %rd131;
	atom.global.add.f32 	%f177, [%rd162], %f176;
	add.s64 	%rd163, %rd161, %rd131;
	neg.f32 	%f178, %f176;
	atom.global.add.f32 	%f179, [%rd163], %f178;
	ld.global.f32 	%f180, [%rd19];
	add.s64 	%rd164, %rd162, %rd131;
	atom.global.add.f32 	%f181, [%rd164], %f180;
	add.s64 	%rd165, %rd163, %rd131;
	neg.f32 	%f182, %f180;
	atom.global.add.f32 	%f183, [%rd165], %f182;
	ld.global.f32 	%f184, [%rd20];
	add.s64 	%rd166, %rd164, %rd131;
	atom.global.add.f32 	%f185, [%rd166], %f184;
	add.s64 	%rd167, %rd165, %rd131;
	neg.f32 	%f186, %f184;
	atom.global.add.f32 	%f187, [%rd167], %f186;
	ld.global.f32 	%f188, [%rd21];
	add.s64 	%rd168, %rd166, %rd131;
	atom.global.add.f32 	%f189, [%rd168], %f188;
	add.s64 	%rd169, %rd167, %rd131;
	neg.f32 	%f190, %f188;
	atom.global.add.f32 	%f191, [%rd169], %f190;
	ld.global.f32 	%f192, [%rd22];
	add.s64 	%rd170, %rd168, %rd131;
	atom.global.add.f32 	%f193, [%rd170], %f192;
	add.s64 	%rd171, %rd169, %rd131;
	neg.f32 	%f194, %f192;
	atom.global.add.f32 	%f195, [%rd171], %f194;
	ld.global.f32 	%f196, [%rd23];
	add.s64 	%rd172, %rd170, %rd131;
	atom.global.add.f32 	%f197, [%rd172], %f196;
	add.s64 	%rd173, %rd171, %rd131;
	neg.f32 	%f198, %f196;
	atom.global.add.f32 	%f199, [%rd173], %f198;
	ld.global.f32 	%f200, [%rd24];
	add.s64 	%rd174, %rd172, %rd131;
	atom.global.add.f32 	%f201, [%rd174], %f200;
	add.s64 	%rd175, %rd173, %rd131;
	neg.f32 	%f202, %f200;
	atom.global.add.f32 	%f203, [%rd175], %f202;
	ld.global.f32 	%f204, [%rd25];
	add.s64 	%rd176, %rd174, %rd131;
	atom.global.add.f32 	%f205, [%rd176], %f204;
	add.s64 	%rd177, %rd175, %rd131;
	neg.f32 	%f206, %f204;
	atom.global.add.f32 	%f207, [%rd177], %f206;
	ld.global.f32 	%f208, [%rd26];
	add.s64 	%rd178, %rd176, %rd131;
	atom.global.add.f32 	%f209, [%rd178], %f208;
	add.s64 	%rd179, %rd177, %rd131;
	neg.f32 	%f210, %f208;
	atom.global.add.f32 	%f211, [%rd179], %f210;
	ld.global.f32 	%f212, [%rd27];
	add.s64 	%rd180, %rd178, %rd131;
	atom.global.add.f32 	%f213, [%rd180], %f212;
	add.s64 	%rd181, %rd179, %rd131;
	neg.f32 	%f214, %f212;
	atom.global.add.f32 	%f215, [%rd181], %f214;
	ld.global.f32 	%f216, [%rd28];
	add.s64 	%rd182, %rd180, %rd131;
	atom.global.add.f32 	%f217, [%rd182], %f216;
	add.s64 	%rd183, %rd181, %rd131;
	neg.f32 	%f218, %f216;
	atom.global.add.f32 	%f219, [%rd183], %f218;
	bra.uni 	$L__BB54_7;
$L__BB54_6:
	add.s64 	%rd185, %rd1, %rd120;
	mov.b32 	%r121, 0;
	st.global.u32 	[%rd185], %r121;
$L__BB54_7:
	ret;

}
	// .globl	_Z10divNewTab2ILi28EEvPfS0_Pii
.visible .entry _Z10divNewTab2ILi28EEvPfS0_Pii(
	.param .u64 .ptr .align 1 _Z10divNewTab2ILi28EEvPfS0_Pii_param_0,
	.param .u64 .ptr .align 1 _Z10divNewTab2ILi28EEvPfS0_Pii_param_1,
	.param .u64 .ptr .align 1 _Z10divNewTab2ILi28EEvPfS0_Pii_param_2,
	.param .u32 _Z10divNewTab2ILi28EEvPfS0_Pii_param_3
)
{
	.reg .pred 	%p<5>;
	.reg .b32 	%r<13>;
	.reg .b32 	%f<4>;
	.reg .b64 	%rd<12>;

	ld.param.u64 	%rd1, [_Z10divNewTab2ILi28EEvPfS0_Pii_param_0];
	ld.param.u64 	%rd2, [_Z10divNewTab2ILi28EEvPfS0_Pii_param_1];
	ld.param.u64 	%rd3, [_Z10divNewTab2ILi28EEvPfS0_Pii_param_2];
	ld.param.u32 	%r4, [_Z10divNewTab2ILi28EEvPfS0_Pii_param_3];
	mov.u32 	%r5, %tid.x;
	mov.u32 	%r6, %ctaid.x;
	mov.u32 	%r7, %ntid.x;
	mad.lo.s32 	%r1, %r6, %r7, %r5;
	mov.u32 	%r8, %tid.y;
	mov.u32 	%r9, %ctaid.y;
	mov.u32 	%r10, %ntid.y;
	mad.lo.s32 	%r11, %r9, %r10, %r8;
	setp.ge.u32 	%p1, %r1, %r4;
	setp.gt.u32 	%p2, %r11, 27;
	or.pred  	%p3, %p1, %p2;
	@%p3 bra 	$L__BB55_3;
	cvta.to.global.u64 	%rd4, %rd3;
	mul.wide.u32 	%rd5, %r1, 4;
	add.s64 	%rd6, %rd4, %rd5;
	ld.global.u32 	%r3, [%rd6];
	setp.eq.s32 	%p4, %r3, 0;
	@%p4 bra 	$L__BB55_3;
	mad.lo.s32 	%r12, %r4, %r11, %r1;
	cvta.to.global.u64 	%rd7, %rd2;
	mul.wide.u32 	%rd8, %r12, 4;
	add.s64 	%rd9, %rd7, %rd8;
	ld.global.f32 	%f1, [%rd9];
	cvt.rn.f32.s32 	%f2, %r3;
	div.rn.f32 	%f3, %f1, %f2;
	cvta.to.global.u64 	%rd10, %rd1;
	add.s64 	%rd11, %rd10, %rd8;
	st.global.f32 	[%rd11], %f3;
$L__BB55_3:
	ret;

}
	// .globl	_Z22calculateBestDistance2ILi28EEvPfS0_S0_PiS1_S1_ii
.visible .entry _Z22calculateBestDistance2ILi28EEvPfS0_S0_PiS1_S1_ii(
	.param .u64 .ptr .align 1 _Z22calculateBestDistance2ILi28EEvPfS0_S0_PiS1_S1_ii_param_0,
	.param .u64 .ptr .align 1 _Z22calculateBestDistance2ILi28EEvPfS0_S0_PiS1_S1_ii_param_1,
	.param .u64 .ptr .align 1 _Z22calculateBestDistance2ILi28EEvPfS0_S0_PiS1_S1_ii_param_2,
	.param .u64 .ptr .align 1 _Z22calculateBestDistance2ILi28EEvPfS0_S0_PiS1_S1_ii_param_3,
	.param .u64 .ptr .align 1 _Z22calculateBestDistance2ILi28EEvPfS0_S0_PiS1_S1_ii_param_4,
	.param .u64 .ptr .align 1 _Z22calculateBestDistance2ILi28EEvPfS0_S0_PiS1_S1_ii_param_5,
	.param .u32 _Z22calculateBestDistance2ILi28EEvPfS0_S0_PiS1_S1_ii_param_6,
	.param .u32 _Z22calculateBestDistance2ILi28EEvPfS0_S0_PiS1_S1_ii_param_7
)
{
	.reg .pred 	%p<6>;
	.reg .b32 	%r<155>;
	.reg .b32 	%f<229>;
	.reg .b64 	%rd<196>;

	ld.param.u64 	%rd36, [_Z22calculateBestDistance2ILi28EEvPfS0_S0_PiS1_S1_ii_param_0];
	ld.param.u64 	%rd37, [_Z22calculateBestDistance2ILi28EEvPfS0_S0_PiS1_S1_ii_param_1];
	ld.param.u64 	%rd41, [_Z22calculateBestDistance2ILi28EEvPfS0_S0_PiS1_S1_ii_param_5];
	ld.param.u32 	%r86, [_Z22calculateBestDistance2ILi28EEvPfS0_S0_PiS1_S1_ii_param_6];
	ld.param.u32 	%r87, [_Z22calculateBestDistance2ILi28EEvPfS0_S0_PiS1_S1_ii_param_7];
	cvta.to.global.u64 	%rd1, %rd41;
	mov.u32 	%r88, %tid.x;
	mov.u32 	%r89, %ctaid.x;
	mov.u32 	%r90, %ntid.x;
	mad.lo.s32 	%r1, %r89, %r90, %r88;
	setp.ge.u32 	%p1, %r1, %r86;
	@%p1 bra 	$L__BB56_7;
	cvta.to.global.u64 	%rd42, %rd36;
	setp.lt.s32 	%p2, %r87, 1;
	mul.wide.u32 	%rd43, %r1, 4;
	add.s64 	%rd2, %rd42, %rd43;
	add.s32 	%r92, %r86, %r1;
	mul.wide.u32 	%rd44, %r92, 4;
	add.s64 	%rd3, %rd42, %rd44;
	add.s32 	%r93, %r92, %r86;
	mul.wide.u32 	%rd45, %r93, 4;
	add.s64 	%rd4, %rd42, %rd45;
	add.s32 	%r94, %r93, %r86;
	mul.wide.u32 	%rd46, %r94, 4;
	add.s64 	%rd5, %rd42, %rd46;
	add.s32 	%r95, %r94, %r86;
	mul.wide.u32 	%rd47, %r95, 4;
	add.s64 	%rd6, %rd42, %rd47;
	add.s32 	%r96, %r95, %r86;
	mul.wide.u32 	%rd48, %r96, 4;
	add.s64 	%rd7, %rd42, %rd48;
	add.s32 	%r97, %r96, %r86;
	mul.wide.u32 	%rd49, %r97, 4;
	add.s64 	%rd8, %rd42, %rd49;
	add.s32 	%r98, %r97, %r86;
	mul.wide.u32 	%rd50, %r98, 4;
	add.s64 	%rd9, %rd42, %rd50;
	add.s32 	%r99, %r98, %r86;
	mul.wide.u32 	%rd51, %r99, 4;
	add.s64 	%rd10, %rd42, %rd51;
	add.s32 	%r100, %r99, %r86;
	mul.wide.u32 	%rd52, %r100, 4;
	add.s64 	%rd11, %rd42, %rd52;
	add.s32 	%r101, %r100, %r86;
	mul.wide.u32 	%rd53, %r101, 4;
	add.s64 	%rd12, %rd42, %rd53;
	add.s32 	%r102, %r101, %r86;
	mul.wide.u32 	%rd54, %r102, 4;
	add.s64 	%rd13, %rd42, %rd54;
	add.s32 	%r103, %r102, %r86;
	mul.wide.u32 	%rd55, %r103, 4;
	add.s64 	%rd14, %rd42, %rd55;
	add.s32 	%r104, %r103, %r86;
	mul.wide.u32 	%rd56, %r104, 4;
	add.s64 	%rd15, %rd42, %rd56;
	add.s32 	%r105, %r104, %r86;
	mul.wide.u32 	%rd57, %r105, 4;
	add.s64 	%rd16, %rd42, %rd57;
	add.s32 	%r106, %r105, %r86;
	mul.wide.u32 	%rd58, %r106, 4;
	add.s64 	%rd17, %rd42, %rd58;
	add.s32 	%r107, %r106, %r86;
	mul.wide.u32 	%rd59, %r107, 4;
	add.s64 	%rd18, %rd42, %rd59;
	add.s32 	%r108, %r107, %r86;
	mul.wide.u32 	%rd60, %r108, 4;
	add.s64 	%rd19, %rd42, %rd60;
	add.s32 	%r109, %r108, %r86;
	mul.wide.u32 	%rd61, %r109, 4;
	add.s64 	%rd20, %rd42, %rd61;
	add.s32 	%r110, %r109, %r86;
	mul.wide.u32 	%rd62, %r110, 4;
	add.s64 	%rd21, %rd42, %rd62;
	add.s32 	%r111, %r110, %r86;
	mul.wide.u32 	%rd63, %r111, 4;
	add.s64 	%rd22, %rd42, %rd63;
	add.s32 	%r112, %r111, %r86;
	mul.wide.u32 	%rd64, %r112, 4;
	add.s64 	%rd23, %rd42, %rd64;
	add.s32 	%r113, %r112, %r86;
	mul.wide.u32 	%rd65, %r113, 4;
	add.s64 	%rd24, %rd42, %rd65;
	add.s32 	%r114, %r113, %r86;
	mul.wide.u32 	%rd66, %r114, 4;
	add.s64 	%rd25, %rd42, %rd66;
	add.s32 	%r115, %r114, %r86;
	mul.wide.u32 	%rd67, %r115, 4;
	add.s64 	%rd26, %rd42, %rd67;
	add.s32 	%r116, %r115, %r86;
	mul.wide.u32 	%rd68, %r116, 4;
	add.s64 	%rd27, %rd42, %rd68;
	add.s32 	%r117, %r116, %r86;
	mul.wide.u32 	%rd69, %r117, 4;
	add.s64 	%rd28, %rd42, %rd69;
	add.s32 	%r118, %r117, %r86;
	mul.wide.u32 	%rd70, %r118, 4;
	add.s64 	%rd29, %rd42, %rd70;
	mov.b32 	%r154, -1;
	@%p2 bra 	$L__BB56_4;
	cvta.to.global.u64 	%rd30, %rd37;
	ld.global.f32 	%f1, [%rd2];
	ld.global.f32 	%f2, [%rd3];
	ld.global.f32 	%f3, [%rd4];
	ld.global.f32 	%f4, [%rd5];
	ld.global.f32 	%f5, [%rd6];
	ld.global.f32 	%f6, [%rd7];
	ld.global.f32 	%f7, [%rd8];
	ld.global.f32 	%f8, [%rd9];
	ld.global.f32 	%f9, [%rd10];
	ld.global.f32 	%f10, [%rd11];
	ld.global.f32 	%f11, [%rd12];
	ld.global.f32 	%f12, [%rd13];
	ld.global.f32 	%f13, [%rd14];
	ld.global.f32 	%f14, [%rd15];
	ld.global.f32 	%f15, [%rd16];
	ld.global.f32 	%f16, [%rd17];
	ld.global.f32 	%f17, [%rd18];
	ld.global.f32 	%f18, [%rd19];
	ld.global.f32 	%f19, [%rd20];
	ld.global.f32 	%f20, [%rd21];
	ld.global.f32 	%f21, [%rd22];
	ld.global.f32 	%f22, [%rd23];
	ld.global.f32 	%f23, [%rd24];
	ld.global.f32 	%f24, [%rd25];
	ld.global.f32 	%f25, [%rd26];
	ld.global.f32 	%f26, [%rd27];
	ld.global.f32 	%f27, [%rd28];
	ld.global.f32 	%f28, [%rd29];
	shl.b32 	%r121, %r87, 1;
	mul.wide.u32 	%rd31, %r121, 4;
	mul.lo.s32 	%r151, %r87, 3;
	shl.b32 	%r150, %r87, 2;
	mul.lo.s32 	%r149, %r87, 5;
	mul.lo.s32 	%r148, %r87, 6;
	mul.lo.s32 	%r147, %r87, 7;
	shl.b32 	%r146, %r87, 3;
	mul.lo.s32 	%r145, %r87, 9;
	mul.lo.s32 	%r144, %r87, 10;
	mul.lo.s32 	%r143, %r87, 11;
	mul.lo.s32 	%r142, %r87, 12;
	mul.lo.s32 	%r141, %r87, 13;
	mul.lo.s32 	%r140, %r87, 14;
	mul.lo.s32 	%r139, %r87, 15;
	shl.b32 	%r138, %r87, 4;
	mul.lo.s32 	%r137, %r87, 17;
	mul.lo.s32 	%r136, %r87, 18;
	mul.lo.s32 	%r135, %r87, 19;
	mul.lo.s32 	%r134, %r87, 20;
	mul.lo.s32 	%r133, %r87, 21;
	mul.lo.s32 	%r132, %r87, 22;
	mul.lo.s32 	%r131, %r87, 23;
	mul.lo.s32 	%r130, %r87, 24;
	mul.lo.s32 	%r129, %r87, 25;
	mul.lo.s32 	%r128, %r87, 26;
	mul.lo.s32 	%r127, %r87, 27;
	mul.wide.u32 	%rd32, %r87, 4;
	neg.s32 	%r126, %r87;
	mov.f32 	%f228, 0f7F7FFFFF;
	mov.b32 	%r154, -1;
	mov.b32 	%r152, 0;
	mov.u64 	%rd195, %rd30;
$L__BB56_3:
	ld.global.f32 	%f32, [%rd195];
	sub.f32 	%f33, %f1, %f32;
	fma.rn.f32 	%f34, %f33, %f33, 0f00000000;
	add.s64 	%rd71, %rd195, %rd32;
	ld.global.f32 	%f35, [%rd71];
	sub.f32 	%f36, %f2, %f35;
	fma.rn.f32 	%f37, %f36, %f36, %f34;
	add.s64 	%rd72, %rd195, %rd31;
	ld.global.f32 	%f38, [%rd72];
	sub.f32 	%f39, %f3, %f38;
	fma.rn.f32 	%f40, %f39, %f39, %f37;
	mul.wide.u32 	%rd73, %r151, 4;
	add.s64 	%rd74, %rd30, %rd73;
	ld.global.f32 	%f41, [%rd74];
	sub.f32 	%f42, %f4, %f41;
	fma.rn.f32 	%f43, %f42, %f42, %f40;
	mul.wide.u32 	%rd75, %r150, 4;
	add.s64 	%rd76, %rd30, %rd75;
	ld.global.f32 	%f44, [%rd76];
	sub.f32 	%f45, %f5, %f44;
	fma.rn.f32 	%f46, %f45, %f45, %f43;
	mul.wide.u32 	%rd77, %r149, 4;
	add.s64 	%rd78, %rd30, %rd77;
	ld.global.f32 	%f47, [%rd78];
	sub.f32 	%f48, %f6, %f47;
	fma.rn.f32 	%f49, %f48, %f48, %f46;
	mul.wide.u32 	%rd79, %r148, 4;
	add.s64 	%rd80, %rd30, %rd79;
	ld.global.f32 	%f50, [%rd80];
	sub.f32 	%f51, %f7, %f50;
	fma.rn.f32 	%f52, %f51, %f51, %f49;
	mul.wide.u32 	%rd81, %r147, 4;
	add.s64 	%rd82, %rd30, %rd81;
	ld.global.f32 	%f53, [%rd82];
	sub.f32 	%f54, %f8, %f53;
	fma.rn.f32 	%f55, %f54, %f54, %f52;
	mul.wide.u32 	%rd83, %r146, 4;
	add.s64 	%rd84, %rd30, %rd83;
	ld.global.f32 	%f56, [%rd84];
	sub.f32 	%f57, %f9, %f56;
	fma.rn.f32 	%f58, %f57, %f57, %f55;
	mul.wide.u32 	%rd85, %r145, 4;
	add.s64 	%rd86, %rd30, %rd85;
	ld.global.f32 	%f59, [%rd86];
	sub.f32 	%f60, %f10, %f59;
	fma.rn.f32 	%f61, %f60, %f60, %f58;
	mul.wide.u32 	%rd87, %r144, 4;
	add.s64 	%rd88, %rd30, %rd87;
	ld.global.f32 	%f62, [%rd88];
	sub.f32 	%f63, %f11, %f62;
	fma.rn.f32 	%f64, %f63, %f63, %f61;
	mul.wide.u32 	%rd89, %r143, 4;
	add.s64 	%rd90, %rd30, %rd89;
	ld.global.f32 	%f65, [%rd90];
	sub.f32 	%f66, %f12, %f65;
	fma.rn.f32 	%f67, %f66, %f66, %f64;
	mul.wide.u32 	%rd91, %r142, 4;
	add.s64 	%rd92, %rd30, %rd91;
	ld.global.f32 	%f68, [%rd92];
	sub.f32 	%f69, %f13, %f68;
	fma.rn.f32 	%f70, %f69, %f69, %f67;
	mul.wide.u32 	%rd93, %r141, 4;
	add.s64 	%rd94, %rd30, %rd93;
	ld.global.f32 	%f71, [%rd94];
	sub.f32 	%f72, %f14, %f71;
	fma.rn.f32 	%f73, %f72, %f72, %f70;
	mul.wide.u32 	%rd95, %r140, 4;
	add.s64 	%rd96, %rd30, %rd95;
	ld.global.f32 	%f74, [%rd96];
	sub.f32 	%f75, %f15, %f74;
	fma.rn.f32 	%f76, %f75, %f75, %f73;
	mul.wide.u32 	%rd97, %r139, 4;
	add.s64 	%rd98, %rd30, %rd97;
	ld.global.f32 	%f77, [%rd98];
	sub.f32 	%f78, %f16, %f77;
	fma.rn.f32 	%f79, %f78, %f78, %f76;
	mul.wide.u32 	%rd99, %r138, 4;
	add.s64 	%rd100, %rd30, %rd99;
	ld.global.f32 	%f80, [%rd100];
	sub.f32 	%f81, %f17, %f80;
	fma.rn.f32 	%f82, %f81, %f81, %f79;
	mul.wide.u32 	%rd101, %r137, 4;
	add.s64 	%rd102, %rd30, %rd101;
	ld.global.f32 	%f83, [%rd102];
	sub.f32 	%f84, %f18, %f83;
	fma.rn.f32 	%f85, %f84, %f84, %f82;
	mul.wide.u32 	%rd103, %r136, 4;
	add.s64 	%rd104, %rd30, %rd103;
	ld.global.f32 	%f86, [%rd104];
	sub.f32 	%f87, %f19, %f86;
	fma.rn.f32 	%f88, %f87, %f87, %f85;
	mul.wide.u32 	%rd105, %r135, 4;
	add.s64 	%rd106, %rd30, %rd105;
	ld.global.f32 	%f89, [%rd106];
	sub.f32 	%f90, %f20, %f89;
	fma.rn.f32 	%f91, %f90, %f90, %f88;
	mul.wide.u32 	%rd107, %r134, 4;
	add.s64 	%rd108, %rd30, %rd107;
	ld.global.f32 	%f92, [%rd108];
	sub.f32 	%f93, %f21, %f92;
	fma.rn.f32 	%f94, %f93, %f93, %f91;
	mul.wide.u32 	%rd109, %r133, 4;
	add.s64 	%rd110, %rd30, %rd109;
	ld.global.f32 	%f95, [%rd110];
	sub.f32 	%f96, %f22, %f95;
	fma.rn.f32 	%f97, %f96, %f96, %f94;
	mul.wide.u32 	%rd111, %r132, 4;
	add.s64 	%rd112, %rd30, %rd111;
	ld.global.f32 	%f98, [%rd112];
	sub.f32 	%f99, %f23, %f98;
	fma.rn.f32 	%f100, %f99, %f99, %f97;
	mul.wide.u32 	%rd113, %r131, 4;
	add.s64 	%rd114, %rd30, %rd113;
	ld.global.f32 	%f101, [%rd114];
	sub.f32 	%f102, %f24, %f101;
	fma.rn.f32 	%f103, %f102, %f102, %f100;
	mul.wide.u32 	%rd115, %r130, 4;
	add.s64 	%rd116, %rd30, %rd115;
	ld.global.f32 	%f104, [%rd116];
	sub.f32 	%f105, %f25, %f104;
	fma.rn.f32 	%f106, %f105, %f105, %f103;
	mul.wide.u32 	%rd117, %r129, 4;
	add.s64 	%rd118, %rd30, %rd117;
	ld.global.f32 	%f107, [%rd118];
	sub.f32 	%f108, %f26, %f107;
	fma.rn.f32 	%f109, %f108, %f108, %f106;
	mul.wide.u32 	%rd119, %r128, 4;
	add.s64 	%rd120, %rd30, %rd119;
	ld.global.f32 	%f110, [%rd120];
	sub.f32 	%f111, %f27, %f110;
	fma.rn.f32 	%f112, %f111, %f111, %f109;
	mul.wide.u32 	%rd121, %r127, 4;
	add.s64 	%rd122, %rd30, %rd121;
	ld.global.f32 	%f113, [%rd122];
	sub.f32 	%f114, %f28, %f113;
	fma.rn.f32 	%f115, %f114, %f114, %f112;
	setp.lt.f32 	%p3, %f115, %f228;
	selp.f32 	%f228, %f115, %f228, %p3;
	selp.b32 	%r154, %r152, %r154, %p3;
	add.s32 	%r152, %r152, 1;
	add.s64 	%rd195, %rd195, 4;
	add.s32 	%r151, %r151, 1;
	add.s32 	%r150, %r150, 1;
	add.s32 	%r149, %r149, 1;
	add.s32 	%r148, %r148, 1;
	add.s32 	%r147, %r147, 1;
	add.s32 	%r146, %r146, 1;
	add.s32 	%r145, %r145, 1;
	add.s32 	%r144, %r144, 1;
	add.s32 	%r143, %r143, 1;
	add.s32 	%r142, %r142, 1;
	add.s32 	%r141, %r141, 1;
	add.s32 	%r140, %r140, 1;
	add.s32 	%r139, %r139, 1;
	add.s32 	%r138, %r138, 1;
	add.s32 	%r137, %r137, 1;
	add.s32 	%r136, %r136, 1;
	add.s32 	%r135, %r135, 1;
	add.s32 	%r134, %r134, 1;
	add.s32 	%r133, %r133, 1;
	add.s32 	%r132, %r132, 1;
	add.s32 	%r131, %r131, 1;
	add.s32 	%r130, %r130, 1;
	add.s32 	%r129, %r129, 1;
	add.s32 	%r128, %r128, 1;
	add.s32 	%r127, %r127, 1;
	add.s32 	%r126, %r126, 1;
	setp.ne.s32 	%p4, %r126, 0;
	@%p4 bra 	$L__BB56_3;
$L__BB56_4:
	ld.param.u64 	%rd193, [_Z22calculateBestDistance2ILi28EEvPfS0_S0_PiS1_S1_ii_param_3];
	cvta.to.global.u64 	%rd123, %rd193;
	mul.wide.u32 	%rd124, %r1, 4;
	add.s64 	%rd35, %rd123, %rd124;
	ld.global.u32 	%r85, [%rd35];
	setp.eq.s32 	%p5, %r85, %r154;
	@%p5 bra 	$L__BB56_6;
	ld.param.u64 	%rd194, [_Z22calculateBestDistance2ILi28EEvPfS0_S0_PiS1_S1_ii_param_4];
	ld.param.u64 	%rd192, [_Z22calculateBestDistance2ILi28EEvPfS0_S0_PiS1_S1_ii_param_2];
	cvta.to.global.u64 	%rd125, %rd192;
	cvta.to.global.u64 	%rd126, %rd194;
	st.global.u32 	[%rd35], %r154;
	add.s64 	%rd128, %rd1, %rd124;
	mov.b32 	%r122, 1;
	st.global.u32 	[%rd128], %r122;
	mul.wide.s32 	%rd129, %r154, 4;
	add.s64 	%rd130, %rd126, %rd129;
	atom.global.add.u32 	%r123, [%rd130], 1;
	mul.wide.s32 	%rd131, %r85, 4;
	add.s64 	%rd132, %rd126, %rd131;
	atom.global.add.u32 	%r124, [%rd132], -1;
	ld.global.f32 	%f116, [%rd2];
	add.s64 	%rd133, %rd125, %rd129;
	atom.global.add.f32 	%f117, [%rd133], %f116;
	add.s64 	%rd134, %rd125, %rd131;
	neg.f32 	%f118, %f116;
	atom.global.add.f32 	%f119, [%rd134], %f118;
	ld.global.f32 	%f120, [%rd3];
	mul.wide.s32 	%rd135, %r87, 4;
	add.s64 	%rd136, %rd133, %rd135;
	atom.global.add.f32 	%f121, [%rd136], %f120;
	add.s64 	%rd137, %rd134, %rd135;
	neg.f32 	%f122, %f120;
	atom.global.add.f32 	%f123, [%rd137], %f122;
	ld.global.f32 	%f124, [%rd4];
	add.s64 	%rd138, %rd136, %rd135;
	atom.global.add.f32 	%f125, [%rd138], %f124;
	add.s64 	%rd139, %rd137, %rd135;
	neg.f32 	%f126, %f124;
	atom.global.add.f32 	%f127, [%rd139], %f126;
	ld.global.f32 	%f128, [%rd5];
	add.s64 	%rd140, %rd138, %rd135;
	atom.global.add.f32 	%f129, [%rd140], %f128;
	add.s64 	%rd141, %rd139, %rd135;
	neg.f32 	%f130, %f128;
	atom.global.add.f32 	%f131, [%rd141], %f130;
	ld.global.f32 	%f132, [%rd6];
	add.s64 	%rd142, %rd140, %rd135;
	atom.global.add.f32 	%f133, [%rd142], %f132;
	add.s64 	%rd143, %rd141, %rd135;
	neg.f32 	%f134, %f132;
	atom.global.add.f32 	%f135, [%rd143], %f134;
	ld.global.f32 	%f136, [%rd7];
	add.s64 	%rd144, %rd142, %rd135;
	atom.global.add.f32 	%f137, [%rd144], %f136;
	add.s64 	%rd145, %rd143, %rd135;
	neg.f32 	%f138, %f136;
	atom.global.add.f32 	%f139, [%rd145], %f138;
	ld.global.f32 	%f140, [%rd8];
	add.s64 	%rd146, %rd144, %rd135;
	atom.global.add.f32 	%f141, [%rd146], %f140;
	add.s64 	%rd147, %rd145, %rd135;
	neg.f32 	%f142, %f140;
	atom.global.add.f32 	%f143, [%rd147], %f142;
	ld.global.f32 	%f144, [%rd9];
	add.s64 	%rd148, %rd146, %rd135;
	atom.global.add.f32 	%f145, [%rd148], %f144;
	add.s64 	%rd149, %rd147, %rd135;
	neg.f32 	%f146, %f144;
	atom.global.add.f32 	%f147, [%rd149], %f146;
	ld.global.f32 	%f148, [%rd10];
	add.s64 	%rd150, %rd148, %rd135;
	atom.global.add.f32 	%f149, [%rd150], %f148;
	add.s64 	%rd151, %rd149, %rd135;
	neg.f32 	%f150, %f148;
	atom.global.add.f32 	%f151, [%rd151], %f150;
	ld.global.f32 	%f152, [%rd11];
	add.s64 	%rd152, %rd150, %rd135;
	atom.global.add.f32 	%f153, [%rd152], %f152;
	add.s64 	%rd153, %rd151, %rd135;
	neg.f32 	%f154, %f152;
	atom.global.add.f32 	%f155, [%rd153], %f154;
	ld.global.f32 	%f156, [%rd12];
	add.s64 	%rd154, %rd152, %rd135;
	atom.global.add.f32 	%f157, [%rd154], %f156;
	add.s64 	%rd155, %rd153, %rd135;
	neg.f32 	%f158, %f156;
	atom.global.add.f32 	%f159, [%rd155], %f158;
	ld.global.f32 	%f160, [%rd13];
	add.s64 	%rd156, %rd154, %rd135;
	atom.global.add.f32 	%f161, [%rd156], %f160;
	add.s64 	%rd157, %rd155, %rd135;
	neg.f32 	%f162, %f160;
	atom.global.add.f32 	%f163, [%rd157], %f162;
	ld.global.f32 	%f164, [%rd14];
	add.s64 	%rd158, %rd156, %rd135;
	atom.global.add.f32 	%f165, [%rd158], %f164;
	add.s64 	%rd159, %rd157, %rd135;
	neg.f32 	%f166, %f164;
	atom.global.add.f32 	%f167, [%rd159], %f166;
	ld.global.f32 	%f168, [%rd15];
	add.s64 	%rd160, %rd158, %rd135;
	atom.global.add.f32 	%f169, [%rd160], %f168;
	add.s64 	%rd161, %rd159, %rd135;
	neg.f32 	%f170, %f168;
	atom.global.add.f32 	%f171, [%rd161], %f170;
	ld.global.f32 	%f172, [%rd16];
	add.s64 	%rd162, %rd160, %rd135;
	atom.global.add.f32 	%f173, [%rd162], %f172;
	add.s64 	%rd163, %rd161, %rd135;
	neg.f32 	%f174, %f172;
	atom.global.add.f32 	%f175, [%rd163], %f174;
	ld.global.f32 	%f176, [%rd17];
	add.s64 	%rd164, %rd162, %rd135;
	atom.global.add.f32 	%f177, [%rd164], %f176;
	add.s64 	%rd165, %rd163, %rd135;
	neg.f32 	%f178, %f176;
	atom.global.add.f32 	%f179, [%rd165], %f178;
	ld.global.f32 	%f180, [%rd18];
	add.s64 	%rd166, %rd164, %rd135;
	atom.global.add.f32 	%f181, [%rd166], %f180;
	add.s64 	%rd167, %rd165, %rd135;
	neg.f32 	%f182, %f180;
	atom.global.add.f32 	%f183, [%rd167], %f182;
	ld.global.f32 	%f184, [%rd19];
	add.s64 	%rd168, %rd166, %rd135;
	atom.global.add.f32 	%f185, [%rd168], %f184;
	add.s64 	%rd169, %rd167, %rd135;
	neg.f32 	%f186, %f184;
	atom.global.add.f32 	%f187, [%rd169], %f186;
	ld.global.f32 	%f188, [%rd20];
	add.s64 	%rd170, %rd168, %rd135;
	atom.global.add.f32 	%f189, [%rd170], %f188;
	add.s64 	%rd171, %rd169, %rd135;
	neg.f32 	%f190, %f188;
	atom.global.add.f32 	%f191, [%rd171], %f190;
	ld.global.f32 	%f192, [%rd21];
	add.s64 	%rd172, %rd170, %rd135;
	atom.global.add.f32 	%f193, [%rd172], %f192;
	add.s64 	%rd173, %rd171, %rd135;
	neg.f32 	%f194, %f192;
	atom.global.add.f32 	%f195, [%rd173], %f194;
	ld.global.f32 	%f196, [%rd22];
	add.s64 	%rd174, %rd172, %rd135;
	atom.global.add.f32 	%f197, [%rd174], %f196;
	add.s64 	%rd175, %rd173, %rd135;
	neg.f32 	%f198, %f196;
	atom.global.add.f32 	%f199, [%rd175], %f198;
	ld.global.f32 	%f200, [%rd23];
	add.s64 	%rd176, %rd174, %rd135;
	atom.global.add.f32 	%f201, [%rd176], %f200;
	add.s64 	%rd177, %rd175, %rd135;
	neg.f32 	%f202, %f200;
	atom.global.add.f32 	%f203, [%rd177], %f202;
	ld.global.f32 	%f204, [%rd24];
	add.s64 	%rd178, %rd176, %rd135;
	atom.global.add.f32 	%f205, [%rd178], %f204;
	add.s64 	%rd179, %rd177, %rd135;
	neg.f32 	%f206, %f204;
	atom.global.add.f32 	%f207, [%rd179], %f206;
	ld.global.f32 	%f208, [%rd25];
	add.s64 	%rd180, %rd178, %rd135;
	atom.global.add.f32 	%f209, [%rd180], %f208;
	add.s64 	%rd181, %rd179, %rd135;
	neg.f32 	%f210, %f208;
	atom.global.add.f32 	%f211, [%rd181], %f210;
	ld.global.f32 	%f212, [%rd26];
	add.s64 	%rd182, %rd180, %rd135;
	atom.global.add.f32 	%f213, [%rd182], %f212;
	add.s64 	%rd183, %rd181, %rd135;
	neg.f32 	%f214, %f212;
	atom.global.add.f32 	%f215, [%rd183], %f214;
	ld.global.f32 	%f216, [%rd27];
	add.s64 	%rd184, %rd182, %rd135;
	atom.global.add.f32 	%f217, [%rd184], %f216;
	add.s64 	%rd185, %rd183, %rd135;
	neg.f32 	%f218, %f216;
	atom.global.add.f32 	%f219, [%rd185], %f218;
	ld.global.f32 	%f220, [%rd28];
	add.s64 	%rd186, %rd184, %rd135;
	atom.global.add.f32 	%f221, [%rd186], %f220;
	add.s64 	%rd187, %rd185, %rd135;
	neg.f32 	%f222, %f220;
	atom.global.add.f32 	%f223, [%rd187], %f222;
	ld.global.f32 	%f224, [%rd29];
	add.s64 	%rd188, %rd186, %rd135;
	atom.global.add.f32 	%f225, [%rd188], %f224;
	add.s64 	%rd189, %rd187, %rd135;
	neg.f32 	%f226, %f224;
	atom.global.add.f32 	%f227, [%rd189], %f226;
	bra.uni 	$L__BB56_7;
$L__BB56_6:
	add.s64 	%rd191, %rd1, %rd124;
	mov.b32 	%r125, 0;
	st.global.u32 	[%rd191], %r125;
$L__BB56_7:
	ret;

}
	// .globl	_Z10divNewTab2ILi29EEvPfS0_Pii
.visible .entry _Z10divNewTab2ILi29EEvPfS0_Pii(
	.param .u64 .ptr .align 1 _Z10divNewTab2ILi29EEvPfS0_Pii_param_0,
	.param .u64 .ptr .align 1 _Z10divNewTab2ILi29EEvPfS0_Pii_param_1,
	.param .u64 .ptr .align 1 _Z10divNewTab2ILi29EEvPfS0_Pii_param_2,
	.param .u32 _Z10divNewTab2ILi29EEvPfS0_Pii_param_3
)
{
	.reg .pred 	%p<5>;
	.reg .b32 	%r<13>;
	.reg .b32 	%f<4>;
	.reg .b64 	%rd<12>;

	ld.param.u64 	%rd1, [_Z10divNewTab2ILi29EEvPfS0_Pii_param_0];
	ld.param.u64 	%rd2, [_Z10divNewTab2ILi29EEvPfS0_Pii_param_1];
	ld.param.u64 	%rd3, [_Z10divNewTab2ILi29EEvPfS0_Pii_param_2];
	ld.param.u32 	%r4, [_Z10divNewTab2ILi29EEvPfS0_Pii_param_3];
	mov.u32 	%r5, %tid.x;
	mov.u32 	%r6, %ctaid.x;
	mov.u32 	%r7, %ntid.x;
	mad.lo.s32 	%r1, %r6, %r7, %r5;
	mov.u32 	%r8, %tid.y;
	mov.u32 	%r9, %ctaid.y;
	mov.u32 	%r10, %ntid.y;
	mad.lo.s32 	%r11, %r9, %r10, %r8;
	setp.ge.u32 	%p1, %r1, %r4;
	setp.gt.u32 	%p2, %r11, 28;
	or.pred  	%p3, %p1, %p2;
	@%p3 bra 	$L__BB57_3;
	cvta.to.global.u64 	%rd4, %rd3;
	mul.wide.u32 	%rd5, %r1, 4;
	add.s64 	%rd6, %rd4, %rd5;
	ld.global.u32 	%r3, [%rd6];
	setp.eq.s32 	%p4, %r3, 0;
	@%p4 bra 	$L__BB57_3;
	mad.lo.s32 	%r12, %r4, %r11, %r1;
	cvta.to.global.u64 	%rd7, %rd2;
	mul.wide.u32 	%rd8, %r12, 4;
	add.s64 	%rd9, %rd7, %rd8;
	ld.global.f32 	%f1, [%rd9];
	cvt.rn.f32.s32 	%f2, %r3;
	div.rn.f32 	%f3, %f1, %f2;
	cvta.to.global.u64 	%rd10, %rd1;
	add.s64 	%rd11, %rd10, %rd8;
	st.global.f32 	[%rd11], %f3;
$L__BB57_3:
	ret;

}
	// .globl	_Z22calculateBestDistance2ILi29EEvPfS0_S0_PiS1_S1_ii
.visible .entry _Z22calculateBestDistance2ILi29EEvPfS0_S0_PiS1_S1_ii(
	.param .u64 .ptr .align 1 _Z22calculateBestDistance2ILi29EEvPfS0_S0_PiS1_S1_ii_param_0,
	.param .u64 .ptr .align 1 _Z22calculateBestDistance2ILi29EEvPfS0_S0_PiS1_S1_ii_param_1,
	.param .u64 .ptr .align 1 _Z22calculateBestDistance2ILi29EEvPfS0_S0_PiS1_S1_ii_param_2,
	.param .u64 .ptr .align 1 _Z22calculateBestDistance2ILi29EEvPfS0_S0_PiS1_S1_ii_param_3,
	.param .u64 .ptr .align 1 _Z22calculateBestDistance2ILi29EEvPfS0_S0_PiS1_S1_ii_param_4,
	.param .u64 .ptr .align 1 _Z22calculateBestDistance2ILi29EEvPfS0_S0_PiS1_S1_ii_param_5,
	.param .u32 _Z22calculateBestDistance2ILi29EEvPfS0_S0_PiS1_S1_ii_param_6,
	.param .u32 _Z22calculateBestDistance2ILi29EEvPfS0_S0_PiS1_S1_ii_param_7
)
{
	.reg .pred 	%p<6>;
	.reg .b32 	%r<160>;
	.reg .b32 	%f<237>;
	.reg .b64 	%rd<203>;

	ld.param.u64 	%rd35, [_Z22calculateBestDistance2ILi29EEvPfS0_S0_PiS1_S1_ii_param_0];
	ld.param.u64 	%rd40, [_Z22calculateBestDistance2ILi29EEvPfS0_S0_PiS1_S1_ii_param_5];
	ld.param.u32 	%r89, [_Z22calculateBestDistance2ILi29EEvPfS0_S0_PiS1_S1_ii_param_6];
	ld.param.u32 	%r90, [_Z22calculateBestDistance2ILi29EEvPfS0_S0_PiS1_S1_ii_param_7];
	cvta.to.global.u64 	%rd1, %rd40;
	mov.u32 	%r91, %tid.x;
	mov.u32 	%r92, %ctaid.x;
	mov.u32 	%r93, %ntid.x;
	mad.lo.s32 	%r1, %r92, %r93, %r91;
	setp.ge.u32 	%p1, %r1, %r89;
	@%p1 bra 	$L__BB58_7;
	cvta.to.global.u64 	%rd41, %rd35;
	setp.lt.s32 	%p2, %r90, 1;
	mul.wide.u32 	%rd42, %r1, 4;
	add.s64 	%rd2, %rd41, %rd42;
	add.s32 	%r95, %r89, %r1;
	mul.wide.u32 	%rd43, %r95, 4;
	add.s64 	%rd3, %rd41, %rd43;
	add.s32 	%r96, %r95, %r89;
	mul.wide.u32 	%rd44, %r96, 4;
	add.s64 	%rd4, %rd41, %rd44;
	add.s32 	%r97, %r96, %r89;
	mul.wide.u32 	%rd45, %r97, 4;
	add.s64 	%rd5, %rd41, %rd45;
	add.s32 	%r98, %r97, %r89;
	mul.wide.u32 	%rd46, %r98, 4;
	add.s64 	%rd6, %rd41, %rd46;
	add.s32 	%r99, %r98, %r89;
	mul.wide.u32 	%rd47, %r99, 4;
	add.s64 	%rd7, %rd41, %rd47;
	add.s32 	%r100, %r99, %r89;
	mul.wide.u32 	%rd48, %r100, 4;
	add.s64 	%rd8, %rd41, %rd48;
	add.s32 	%r101, %r100, %r89;
	mul.wide.u32 	%rd49, %r101, 4;
	add.s64 	%rd9, %rd41, %rd49;
	add.s32 	%r102, %r101, %r89;
	mul.wide.u32 	%rd50, %r102, 4;
	add.s64 	%rd10, %rd41, %rd50;
	add.s32 	%r103, %r102, %r89;
	mul.wide.u32 	%rd51, %r103, 4;
	add.s64 	%rd11, %rd41, %rd51;
	add.s32 	%r104, %r103, %r89;
	mul.wide.u32 	%rd52, %r104, 4;
	add.s64 	%rd12, %rd41, %rd52;
	add.s32 	%r105, %r104, %r89;
	mul.wide.u32 	%rd53, %r105, 4;
	add.s64 	%rd13, %rd41, %rd53;
	add.s32 	%r106, %r105, %r89;
	mul.wide.u32 	%rd54, %r106, 4;
	add.s64 	%rd14, %rd41, %rd54;
	add.s32 	%r107, %r106, %r89;
	mul.wide.u32 	%rd55, %r107, 4;
	add.s64 	%rd15, %rd41, %rd55;
	add.s32 	%r108, %r107, %r89;
	mul.wide.u32 	%rd56, %r108, 4;
	add.s64 	%rd16, %rd41, %rd56;
	add.s32 	%r109, %r108, %r89;
	mul.wide.u32 	%rd57, %r109, 4;
	add.s64 	%rd17, %rd41, %rd57;
	add.s32 	%r110, %r109, %r89;
	mul.wide.u32 	%rd58, %r110, 4;
	add.s64 	%rd18, %rd41, %rd58;
	add.s32 	%r111, %r110, %r89;
	mul.wide.u32 	%rd59, %r111, 4;
	add.s64 	%rd19, %rd41, %rd59;
	add.s32 	%r112, %r111, %r89;
	mul.wide.u32 	%rd60, %r112, 4;
	add.s64 	%rd20, %rd41, %rd60;
	add.s32 	%r113, %r112, %r89;
	mul.wide.u32 	%rd61, %r113, 4;
	add.s64 	%rd21, %rd41, %rd61;
	add.s32 	%r114, %r113, %r89;
	mul.wide.u32 	%rd62, %r114, 4;
	add.s64 	%rd22, %rd41, %rd62;
	add.s32 	%r115, %r114, %r89;
	mul.wide.u32 	%rd63, %r115, 4;
	add.s64 	%rd23, %rd41, %rd63;
	add.s32 	%r116, %r115, %r89;
	mul.wide.u32 	%rd64, %r116, 4;
	add.s64 	%rd24, %rd41, %rd64;
	add.s32 	%r117, %r116, %r89;
	mul.wide.u32 	%rd65, %r117, 4;
	add.s64 	%rd25, %rd41, %rd65;
	add.s32 	%r118, %r117, %r89;
	mul.wide.u32 	%rd66, %r118, 4;
	add.s64 	%rd26, %rd41, %rd66;
	add.s32 	%r119, %r118, %r89;
	mul.wide.u32 	%rd67, %r119, 4;
	add.s64 	%rd27, %rd41, %rd67;
	add.s32 	%r120, %r119, %r89;
	mul.wide.u32 	%rd68, %r120, 4;
	add.s64 	%rd28, %rd41, %rd68;
	add.s32 	%r121, %r120, %r89;
	mul.wide.u32 	%rd69, %r121, 4;
	add.s64 	%rd29, %rd41, %rd69;
	add.s32 	%r122, %r121, %r89;
	mul.wide.u32 	%rd70, %r122, 4;
	add.s64 	%rd30, %rd41, %rd70;
	mov.b32 	%r159, -1;
	@%p2 bra 	$L__BB58_4;
	ld.param.u64 	%rd198, [_Z22calculateBestDistance2ILi29EEvPfS0_S0_PiS1_S1_ii_param_1];
	cvta.to.global.u64 	%rd31, %rd198;
	ld.global.f32 	%f1, [%rd2];
	ld.global.f32 	%f2, [%rd3];
	ld.global.f32 	%f3, [%rd4];
	ld.global.f32 	%f4, [%rd5];
	ld.global.f32 	%f5, [%rd6];
	ld.global.f32 	%f6, [%rd7];
	ld.global.f32 	%f7, [%rd8];
	ld.global.f32 	%f8, [%rd9];
	ld.global.f32 	%f9, [%rd10];
	ld.global.f32 	%f10, [%rd11];
	ld.global.f32 	%f11, [%rd12];
	ld.global.f32 	%f12, [%rd13];
	ld.global.f32 	%f13, [%rd14];
	ld.global.f32 	%f14, [%rd15];
	ld.global.f32 	%f15, [%rd16];
	ld.global.f32 	%f16, [%rd17];
	ld.global.f32 	%f17, [%rd18];
	ld.global.f32 	%f18, [%rd19];
	ld.global.f32 	%f19, [%rd20];
	ld.global.f32 	%f20, [%rd21];
	ld.global.f32 	%f21, [%rd22];
	ld.global.f32 	%f22, [%rd23];
	ld.global.f32 	%f23, [%rd24];
	ld.global.f32 	%f24, [%rd25];
	ld.global.f32 	%f25, [%rd26];
	ld.global.f32 	%f26, [%rd27];
	ld.global.f32 	%f27, [%rd28];
	ld.global.f32 	%f28, [%rd29];
	ld.global.f32 	%f29, [%rd30];
	mul.lo.s32 	%r156, %r90, 3;
	shl.b32 	%r155, %r90, 2;
	mul.lo.s32 	%r154, %r90, 5;
	mul.lo.s32 	%r153, %r90, 6;
	mul.lo.s32 	%r152, %r90, 7;
	shl.b32 	%r151, %r90, 3;
	mul.lo.s32 	%r150, %r90, 9;
	mul.lo.s32 	%r149, %r90, 10;
	mul.lo.s32 	%r148, %r90, 11;
	mul.lo.s32 	%r147, %r90, 12;
	mul.lo.s32 	%r146, %r90, 13;
	mul.lo.s32 	%r145, %r90, 14;
	mul.lo.s32 	%r144, %r90, 15;
	shl.b32 	%r143, %r90, 4;
	mul.lo.s32 	%r142, %r90, 17;
	mul.lo.s32 	%r141, %r90, 18;
	mul.lo.s32 	%r140, %r90, 19;
	mul.lo.s32 	%r139, %r90, 20;
	mul.lo.s32 	%r138, %r90, 21;
	mul.lo.s32 	%r137, %r90, 22;
	mul.lo.s32 	%r136, %r90, 23;
	mul.lo.s32 	%r135, %r90, 24;
	mul.lo.s32 	%r134, %r90, 25;
	mul.lo.s32 	%r133, %r90, 26;
	mul.lo.s32 	%r132, %r90, 27;
	mul.lo.s32 	%r131, %r90, 28;
	neg.s32 	%r130, %r90;
	mov.f32 	%f236, 0f7F7FFFFF;
	mov.b32 	%r159, -1;
	mov.b32 	%r157, 0;
	mov.u64 	%rd202, %rd31;
$L__BB58_3:
	ld.global.f32 	%f33, [%rd202];
	sub.f32 	%f34, %f1, %f33;
	fma.rn.f32 	%f35, %f34, %f34, 0f00000000;
	mul.wide.u32 	%rd71, %r90, 4;
	add.s64 	%rd72, %rd202, %rd71;
	ld.global.f32 	%f36, [%rd72];
	sub.f32 	%f37, %f2, %f36;
	fma.rn.f32 	%f38, %f37, %f37, %f35;
	shl.b32 	%r125, %r90, 1;
	mul.wide.u32 	%rd73, %r125, 4;
	add.s64 	%rd74, %rd202, %rd73;
	ld.global.f32 	%f39, [%rd74];
	sub.f32 	%f40, %f3, %f39;
	fma.rn.f32 	%f41, %f40, %f40, %f38;
	mul.wide.u32 	%rd75, %r156, 4;
	add.s64 	%rd76, %rd31, %rd75;
	ld.global.f32 	%f42, [%rd76];
	sub.f32 	%f43, %f4, %f42;
	fma.rn.f32 	%f44, %f43, %f43, %f41;
	mul.wide.u32 	%rd77, %r155, 4;
	add.s64 	%rd78, %rd31, %rd77;
	ld.global.f32 	%f45, [%rd78];
	sub.f32 	%f46, %f5, %f45;
	fma.rn.f32 	%f47, %f46, %f46, %f44;
	mul.wide.u32 	%rd79, %r154, 4;
	add.s64 	%rd80, %rd31, %rd79;
	ld.global.f32 	%f48, [%rd80];
	sub.f32 	%f49, %f6, %f48;
	fma.rn.f32 	%f50, %f49, %f49, %f47;
	mul.wide.u32 	%rd81, %r153, 4;
	add.s64 	%rd82, %rd31, %rd81;
	ld.global.f32 	%f51, [%rd82];
	sub.f32 	%f52, %f7, %f51;
	fma.rn.f32 	%f53, %f52, %f52, %f50;
	mul.wide.u32 	%rd83, %r152, 4;
	add.s64 	%rd84, %rd31, %rd83;
	ld.global.f32 	%f54, [%rd84];
	sub.f32 	%f55, %f8, %f54;
	fma.rn.f32 	%f56, %f55, %f55, %f53;
	mul.wide.u32 	%rd85, %r151, 4;
	add.s64 	%rd86, %rd31, %rd85;
	ld.global.f32 	%f57, [%rd86];
	sub.f32 	%f58, %f9, %f57;
	fma.rn.f32 	%f59, %f58, %f58, %f56;
	mul.wide.u32 	%rd87, %r150, 4;
	add.s64 	%rd88, %rd31, %rd87;
	ld.global.f32 	%f60, [%rd88];
	sub.f32 	%f61, %f10, %f60;
	fma.rn.f32 	%f62, %f61, %f61, %f59;
	mul.wide.u32 	%rd89, %r149, 4;
	add.s64 	%rd90, %rd31, %rd89;
	ld.global.f32 	%f63, [%rd90];
	sub.f32 	%f64, %f11, %f63;
	fma.rn.f32 	%f65, %f64, %f64, %f62;
	mul.wide.u32 	%rd91, %r148, 4;
	add.s64 	%rd92, %rd31, %rd91;
	ld.global.f32 	%f66, [%rd92];
	sub.f32 	%f67, %f12, %f66;
	fma.rn.f32 	%f68, %f67, %f67, %f65;
	mul.wide.u32 	%rd93, %r147, 4;
	add.s64 	%rd94, %rd31, %rd93;
	ld.global.f32 	%f69, [%rd94];
	sub.f32 	%f70, %f13, %f69;
	fma.rn.f32 	%f71, %f70, %f70, %f68;
	mul.wide.u32 	%rd95, %r146, 4;
	add.s64 	%rd96, %rd31, %rd95;
	ld.global.f32 	%f72, [%rd96];
	sub.f32 	%f73, %f14, %f72;
	fma.rn.f32 	%f74, %f73, %f73, %f71;
	mul.wide.u32 	%rd97, %r145, 4;
	add.s64 	%rd98, %rd31, %rd97;
	ld.global.f32 	%f75, [%rd98];
	sub.f32 	%f76, %f15, %f75;
	fma.rn.f32 	%f77, %f76, %f76, %f74;
	mul.wide.u32 	%rd99, %r144, 4;
	add.s64 	%rd100, %rd31, %rd99;
	ld.global.f32 	%f78, [%rd100];
	sub.f32 	%f79, %f16, %f78;
	fma.rn.f32 	%f80, %f79, %f79, %f77;
	mul.wide.u32 	%rd101, %r143, 4;
	add.s64 	%rd102, %rd31, %rd101;
	ld.global.f32 	%f81, [%rd102];
	sub.f32 	%f82, %f17, %f81;
	fma.rn.f32 	%f83, %f82, %f82, %f80;
	mul.wide.u32 	%rd103, %r142, 4;
	add.s64 	%rd104, %rd31, %rd103;
	ld.global.f32 	%f84, [%rd104];
	sub.f32 	%f85, %f18, %f84;
	fma.rn.f32 	%f86, %f85, %f85, %f83;
	mul.wide.u32 	%rd105, %r141, 4;
	add.s64 	%rd106, %rd31, %rd105;
	ld.global.f32 	%f87, [%rd106];
	sub.f32 	%f88, %f19, %f87;
	fma.rn.f32 	%f89, %f88, %f88, %f86;
	mul.wide.u32 	%rd107, %r140, 4;
	add.s64 	%rd108, %rd31, %rd107;
	ld.global.f32 	%f90, [%rd108];
	sub.f32 	%f91, %f20, %f90;
	fma.rn.f32 	%f92, %f91, %f91, %f89;
	mul.wide.u32 	%rd109, %r139, 4;
	add.s64 	%rd110, %rd31, %rd109;
	ld.global.f32 	%f93, [%rd110];
	sub.f32 	%f94, %f21, %f93;
	fma.rn.f32 	%f95, %f94, %f94, %f92;
	mul.wide.u32 	%rd111, %r138, 4;
	add.s64 	%rd112, %rd31, %rd111;
	ld.global.f32 	%f96, [%rd112];
	sub.f32 	%f97, %f22, %f96;
	fma.rn.f32 	%f98, %f97, %f97, %f95;
	mul.wide.u32 	%rd113, %r137, 4;
	add.s64 	%rd114, %rd31, %rd113;
	ld.global.f32 	%f99, [%rd114];
	sub.f32 	%f100, %f23, %f99;
	fma.rn.f32 	%f101, %f100, %f100, %f98;
	mul.wide.u32 	%rd115, %r136, 4;
	add.s64 	%rd116, %rd31, %rd115;
	ld.global.f32 	%f102, [%rd116];
	sub.f32 	%f103, %f24, %f102;
	fma.rn.f32 	%f104, %f103, %f103, %f101;
	mul.wide.u32 	%rd117, %r135, 4;
	add.s64 	%rd118, %rd31, %rd117;
	ld.global.f32 	%f105, [%rd118];
	sub.f32 	%f106, %f25, %f105;
	fma.rn.f32 	%f107, %f106, %f106, %f104;
	mul.wide.u32 	%rd119, %r134, 4;
	add.s64 	%rd120, %rd31, %rd119;
	ld.global.f32 	%f108, [%rd120];
	sub.f32 	%f109, %f26, %f108;
	fma.rn.f32 	%f110, %f109, %f109, %f107;
	mul.wide.u32 	%rd121, %r133, 4;
	add.s64 	%rd122, %rd31, %rd121;
	ld.global.f32 	%f111, [%rd122];
	sub.f32 	%f112, %f27, %f111;
	fma.rn.f32 	%f113, %f112, %f112, %f110;
	mul.wide.u32 	%rd123, %r132, 4;
	add.s64 	%rd124, %rd31, %rd123;
	ld.global.f32 	%f114, [%rd124];
	sub.f32 	%f115, %f28, %f114;
	fma.rn.f32 	%f116, %f115, %f115, %f113;
	mul.wide.u32 	%rd125, %r131, 4;
	add.s64 	%rd126, %rd31, %rd125;
	ld.global.f32 	%f117, [%rd126];
	sub.f32 	%f118, %f29, %f117;
	fma.rn.f32 	%f119, %f118, %f118, %f116;
	setp.lt.f32 	%p3, %f119, %f236;
	selp.f32 	%f236, %f119, %f236, %p3;
	selp.b32 	%r159, %r157, %r159, %p3;
	add.s32 	%r157, %r157, 1;
	add.s64 	%rd202, %rd202, 4;
	add.s32 	%r156, %r156, 1;
	add.s32 	%r155, %r155, 1;
	add.s32 	%r154, %r154, 1;
	add.s32 	%r153, %r153, 1;
	add.s32 	%r152, %r152, 1;
	add.s32 	%r151, %r151, 1;
	add.s32 	%r150, %r150, 1;
	add.s32 	%r149, %r149, 1;
	add.s32 	%r148, %r148, 1;
	add.s32 	%r147, %r147, 1;
	add.s32 	%r146, %r146, 1;
	add.s32 	%r145, %r145, 1;
	add.s32 	%r144, %r144, 1;
	add.s32 	%r143, %r143, 1;
	add.s32 	%r142, %r142, 1;
	add.s32 	%r141, %r141, 1;
	add.s32 	%r140, %r140, 1;
	add.s32 	%r139, %r139, 1;
	add.s32 	%r138, %r138, 1;
	add.s32 	%r137, %r137, 1;
	add.s32 	%r136, %r136, 1;
	add.s32 	%r135, %r135, 1;
	add.s32 	%r134, %r134, 1;
	add.s32 	%r133, %r133, 1;
	add.s32 	%r132, %r132, 1;
	add.s32 	%r131, %r131, 1;
	add.s32 	%r130, %r130, 1;
	setp.ne.s32 	%p4, %r130, 0;
	@%p4 bra 	$L__BB58_3;
$L__BB58_4:
	ld.param.u64 	%rd200, [_Z22calculateBestDistance2ILi29EEvPfS0_S0_PiS1_S1_ii_param_3];
	cvta.to.global.u64 	%rd127, %rd200;
	mul.wide.u32 	%rd128, %r1, 4;
	add.s64 	%rd34, %rd127, %rd128;
	ld.global.u32 	%r88, [%rd34];
	setp.eq.s32 	%p5, %r88, %r159;
	@%p5 bra 	$L__BB58_6;
	ld.param.u64 	%rd201, [_Z22calculateBestDistance2ILi29EEvPfS0_S0_PiS1_S1_ii_param_4];
	ld.param.u64 	%rd199, [_Z22calculateBestDistance2ILi29EEvPfS0_S0_PiS1_S1_ii_param_2];
	cvta.to.global.u64 	%rd129, %rd199;
	cvta.to.global.u64 	%rd130, %rd201;
	st.global.u32 	[%rd34], %r159;
	add.s64 	%rd132, %rd1, %rd128;
	mov.b32 	%r126, 1;
	st.global.u32 	[%rd132], %r126;
	mul.wide.s32 	%rd133, %r159, 4;
	add.s64 	%rd134, %rd130, %rd133;
	atom.global.add.u32 	%r127, [%rd134], 1;
	mul.wide.s32 	%rd135, %r88, 4;
	add.s64 	%rd136, %rd130, %rd135;
	atom.global.add.u32 	%r128, [%rd136], -1;
	ld.global.f32 	%f120, [%rd2];
	add.s64 	%rd137, %rd129, %rd133;
	atom.global.add.f32 	%f121, [%rd137], %f120;
	add.s64 	%rd138, %rd129, %rd135;
	neg.f32 	%f122, %f120;
	atom.global.add.f32 	%f123, [%rd138], %f122;
	ld.global.f32 	%f124, [%rd3];
	mul.wide.s32 	%rd139, %r90, 4;
	add.s64 	%rd140, %rd137, %rd139;
	atom.global.add.f32 	%f125, [%rd140], %f124;
	add.s64 	%rd141, %rd138, %rd139;
	neg.f32 	%f126, %f124;
	atom.global.add.f32 	%f127, [%rd141], %f126;
	ld.global.f32 	%f128, [%rd4];
	add.s64 	%rd142, %rd140, %rd139;
	atom.global.add.f32 	%f129, [%rd142], %f128;
	add.s64 	%rd143, %rd141, %rd139;
	neg.f32 	%f130, %f128;
	atom.global.add.f32 	%f131, [%rd143], %f130;
	ld.global.f32 	%f132, [%rd5];
	add.s64 	%rd144, %rd142, %rd139;
	atom.global.add.f32 	%f133, [%rd144], %f132;
	add.s64 	%rd145, %rd143, %rd139;
	neg.f32 	%f134, %f132;
	atom.global.add.f32 	%f135, [%rd145], %f134;
	ld.global.f32 	%f136, [%rd6];
	add.s64 	%rd146, %rd144, %rd139;
	atom.global.add.f32 	%f137, [%rd146], %f136;
	add.s64 	%rd147, %rd145, %rd139;
	neg.f32 	%f138, %f136;
	atom.global.add.f32 	%f139, [%rd147], %f138;
	ld.global.f32 	%f140, [%rd7];
	add.s64 	%rd148, %rd146, %rd139;
	atom.global.add.f32 	%f141, [%rd148], %f140;
	add.s64 	%rd149, %rd147, %rd139;
	neg.f32 	%f142, %f140;
	atom.global.add.f32 	%f143, [%rd149], %f142;
	ld.global.f32 	%f144, [%rd8];
	add.s64 	%rd150, %rd148, %rd139;
	atom.global.add.f32 	%f145, [%rd150], %f144;
	add.s64 	%rd151, %rd149, %rd139;
	neg.f32 	%f146, %f144;
	atom.global.add.f32 	%f147, [%rd151], %f146;
	ld.global.f32 	%f148, [%rd9];
	add.s64 	%rd152, %rd150, %rd139;
	atom.global.add.f32 	%f149, [%rd152], %f148;
	add.s64 	%rd153, %rd151, %rd139;
	neg.f32 	%f150, %f148;
	atom.global.add.f32 	%f151, [%rd153], %f150;
	ld.global.f32 	%f152, [%rd10];
	add.s64 	%rd154, %rd152, %rd139;
	atom.global.add.f32 	%f153, [%rd154], %f152;
	add.s64 	%rd155, %rd153, %rd139;
	neg.f32 	%f154, %f152;
	atom.global.add.f32 	%f155, [%rd155], %f154;
	ld.global.f32 	%f156, [%rd11];
	add.s64 	%rd156, %rd154, %rd139;
	atom.global.add.f32 	%f157, [%rd156], %f156;
	add.s64 	%rd157, %rd155, %rd139;
	neg.f32 	%f158, %f156;
	atom.global.add.f32 	%f159, [%rd157], %f158;
	ld.global.f32 	%f160, [%rd12];
	add.s64 	%rd158, %rd156, %rd139;
	atom.global.add.f32 	%f161, [%rd158], %f160;
	add.s64 	%rd159, %rd157, %rd139;
	neg.f32 	%f162, %f160;
	atom.global.add.f32 	%f163, [%rd159], %f162;
	ld.global.f32 	%f164, [%rd13];
	add.s64 	%rd160, %rd158, %rd139;
	atom.global.add.f32 	%f165, [%rd160], %f164;
	add.s64 	%rd161, %rd159, %rd139;
	neg.f32 	%f166, %f164;
	atom.global.add.f32 	%f167, [%rd161], %f166;
	ld.global.f32 	%f168, [%rd14];
	add.s64 	%rd162, %rd160, %rd139;
	atom.global.add.f32 	%f169, [%rd162], %f168;
	add.s64 	%rd163, %rd161, %rd139;
	neg.f32 	%f170, %f168;
	atom.global.add.f32 	%f171, [%rd163], %f170;
	ld.global.f32 	%f172, [%rd15];
	add.s64 	%rd164, %rd162, %rd139;
	atom.global.add.f32 	%f173, [%rd164], %f172;
	add.s64 	%rd165, %rd163, %rd139;
	neg.f32 	%f174, %f172;
	atom.global.add.f32 	%f175, [%rd165], %f174;
	ld.global.f32 	%f176, [%rd16];
	add.s64 	%rd166, %rd164, %rd139;
	atom.global.add.f32 	%f177, [%rd166], %f176;
	add.s64 	%rd167, %rd165, %rd139;
	neg.f32 	%f178, %f176;
	atom.global.add.f32 	%f179, [%rd167], %f178;
	ld.global.f32 	%f180, [%rd17];
	add.s64 	%rd168, %rd166, %rd139;
	atom.global.add.f32 	%f181, [%rd168], %f180;
	add.s64 	%rd169, %rd167, %rd139;
	neg.f32 	%f182, %f180;
	atom.global.add.f32 	%f183, [%rd169], %f182;
	ld.global.f32 	%f184, [%rd18];
	add.s64 	%rd170, %rd168, %rd139;
	atom.global.add.f32 	%f185, [%rd170], %f184;
	add.s64 	%rd171, %rd169, %rd139;
	neg.f32 	%f186, %f184;
	atom.global.add.f32 	%f187, [%rd171], %f186;
	ld.global.f32 	%f188, [%rd19];
	add.s64 	%rd172, %rd170, %rd139;
	atom.global.add.f32 	%f189, [%rd172], %f188;
	add.s64 	%rd173, %rd171, %rd139;
	neg.f32 	%f190, %f188;
	atom.global.add.f32 	%f191, [%rd173], %f190;
	ld.global.f32 	%f192, [%rd20];
	add.s64 	%rd174, %rd172, %rd139;
	atom.global.add.f32 	%f193, [%rd174], %f192;
	add.s64 	%rd175, %rd173, %rd139;
	neg.f32 	%f194, %f192;
	atom.global.add.f32 	%f195, [%rd175], %f194;
	ld.global.f32 	%f196, [%rd21];
	add.s64 	%rd176, %rd174, %rd139;
	atom.global.add.f32 	%f197, [%rd176], %f196;
	add.s64 	%rd177, %rd175, %rd139;
	neg.f32 	%f198, %f196;
	atom.global.add.f32 	%f199, [%rd177], %f198;
	ld.global.f32 	%f200, [%rd22];
	add.s64 	%rd178, %rd176, %rd139;
	atom.global.add.f32 	%f201, [%rd178], %f200;
	add.s64 	%rd179, %rd177, %rd139;
	neg.f32 	%f202, %f200;
	atom.global.add.f32 	%f203, [%rd179], %f202;
	ld.global.f32 	%f204, [%rd23];
	add.s64 	%rd180, %rd178, %rd139;
	atom.global.add.f32 	%f205, [%rd180], %f204;
	add.s64 	%rd181, %rd179, %rd139;
	neg.f32 	%f206, %f204;
	atom.global.add.f32 	%f207, [%rd181], %f206;
	ld.global.f32 	%f208, [%rd24];
	add.s64 	%rd182, %rd180, %rd139;
	atom.global.add.f32 	%f209, [%rd182], %f208;
	add.s64 	%rd183, %rd181, %rd139;
	neg.f32 	%f210, %f208;
	atom.global.add.f32 	%f211, [%rd183], %f210;
	ld.global.f32 	%f212, [%rd25];
	add.s64 	%rd184, %rd182, %rd139;
	atom.global.add.f32 	%f213, [%rd184], %f212;
	add.s64 	%rd185, %rd183, %rd139;
	neg.f32 	%f214, %f212;
	atom.global.add.f32 	%f215, [%rd185], %f214;
	ld.global.f32 	%f216, [%rd26];
	add.s64 	%rd186, %rd184, %rd139;
	atom.global.add.f32 	%f217, [%rd186], %f216;
	add.s64 	%rd187, %rd185, %rd139;
	neg.f32 	%f218, %f216;
	atom.global.add.f32 	%f219, [%rd187], %f218;
	ld.global.f32 	%f220, [%rd27];
	add.s64 	%rd188, %rd186, %rd139;
	atom.global.add.f32 	%f221, [%rd188], %f220;
	add.s64 	%rd189, %rd187, %rd139;
	neg.f32 	%f222, %f220;
	atom.global.add.f32 	%f223, [%rd189], %f222;
	ld.global.f32 	%f224, [%rd28];
	add.s64 	%rd190, %rd188, %rd139;
	atom.global.add.f32 	%f225, [%rd190], %f224;
	add.s64 	%rd191, %rd189, %rd139;
	neg.f32 	%f226, %f224;
	atom.global.add.f32 	%f227, [%rd191], %f226;
	ld.global.f32 	%f228, [%rd29];
	add.s64 	%rd192, %rd190, %rd139;
	atom.global.add.f32 	%f229, [%rd192], %f228;
	add.s64 	%rd193, %rd191, %rd139;
	neg.f32 	%f230, %f228;
	atom.global.add.f32 	%f231, [%rd193], %f230;
	ld.global.f32 	%f232, [%rd30];
	add.s64 	%rd194, %rd192, %rd139;
	atom.global.add.f32 	%f233, [%rd194], %f232;
	add.s64 	%rd195, %rd193, %rd139;
	neg.f32 	%f234, %f232;
	atom.global.add.f32 	%f235, [%rd195], %f234;
	bra.uni 	$L__BB58_7;
$L__BB58_6:
	add.s64 	%rd197, %rd1, %rd128;
	mov.b32 	%r129, 0;
	st.global.u32 	[%rd197], %r129;
$L__BB58_7:
	ret;

}
	// .globl	_Z10divNewTab2ILi30EEvPfS0_Pii
.visible .entry _Z10divNewTab2ILi30EEvPfS0_Pii(
	.param .u64 .ptr .align 1 _Z10divNewTab2ILi30EEvPfS0_Pii_param_0,
	.param .u64 .ptr .align 1 _Z10divNewTab2ILi30EEvPfS0_Pii_param_1,
	.param .u64 .ptr .align 1 _Z10divNewTab2ILi30EEvPfS0_Pii_param_2,
	.param .u32 _Z10divNewTab2ILi30EEvPfS0_Pii_param_3
)
{
	.reg .pred 	%p<5>;
	.reg .b32 	%r<13>;
	.reg .b32 	%f<4>;
	.reg .b64 	%rd<12>;

	ld.param.u64 	%rd1, [_Z10divNewTab2ILi30EEvPfS0_Pii_param_0];
	ld.param.u64 	%rd2, [_Z10divNewTab2ILi30EEvPfS0_Pii_param_1];
	ld.param.u64 	%rd3, [_Z10divNewTab2ILi30EEvPfS0_Pii_param_2];
	ld.param.u32 	%r4, [_Z10divNewTab2ILi30EEvPfS0_Pii_param_3];
	mov.u32 	%r5, %tid.x;
	mov.u32 	%r6, %ctaid.x;
	mov.u32 	%r7, %ntid.x;
	mad.lo.s32 	%r1, %r6, %r7, %r5;
	mov.u32 	%r8, %tid.y;
	mov.u32 	%r9, %ctaid.y;
	mov.u32 	%r10, %ntid.y;
	mad.lo.s32 	%r11, %r9, %r10, %r8;
	setp.ge.u32 	%p1, %r1, %r4;
	setp.gt.u32 	%p2, %r11, 29;
	or.pred  	%p3, %p1, %p2;
	@%p3 bra 	$L__BB59_3;
	cvta.to.global.u64 	%rd4, %rd3;
	mul.wide.u32 	%rd5, %r1, 4;
	add.s64 	%rd6, %rd4, %rd5;
	ld.global.u32 	%r3, [%rd6];
	setp.eq.s32 	%p4, %r3, 0;
	@%p4 bra 	$L__BB59_3;
	mad.lo.s32 	%r12, %r4, %r11, %r1;
	cvta.to.global.u64 	%rd7, %rd2;
	mul.wide.u32 	%rd8, %r12, 4;
	add.s64 	%rd9, %rd7, %rd8;
	ld.global.f32 	%f1, [%rd9];
	cvt.rn.f32.s32 	%f2, %r3;
	div.rn.f32 	%f3, %f1, %f2;
	cvta.to.global.u64 	%rd10, %rd1;
	add.s64 	%rd11, %rd10, %rd8;
	st.global.f32 	[%rd11], %f3;
$L__BB59_3:
	ret;

}
	// .globl	_Z22calculateBestDistance2ILi30EEvPfS0_S0_PiS1_S1_ii
.visible .entry _Z22calculateBestDistance2ILi30EEvPfS0_S0_PiS1_S1_ii(
	.param .u64 .ptr .align 1 _Z22calculateBestDistance2ILi30EEvPfS0_S0_PiS1_S1_ii_param_0,
	.param .u64 .ptr .align 1 _Z22calculateBestDistance2ILi30EEvPfS0_S0_PiS1_S1_ii_param_1,
	.param .u64 .ptr .align 1 _Z22calculateBestDistance2ILi30EEvPfS0_S0_PiS1_S1_ii_param_2,
	.param .u64 .ptr .align 1 _Z22calculateBestDistance2ILi30EEvPfS0_S0_PiS1_S1_ii_param_3,
	.param .u64 .ptr .align 1 _Z22calculateBestDistance2ILi30EEvPfS0_S0_PiS1_S1_ii_param_4,
	.param .u64 .ptr .align 1 _Z22calculateBestDistance2ILi30EEvPfS0_S0_PiS1_S1_ii_param_5,
	.param .u32 _Z22calculateBestDistance2ILi30EEvPfS0_S0_PiS1_S1_ii_param_6,
	.param .u32 _Z22calculateBestDistance2ILi30EEvPfS0_S0_PiS1_S1_ii_param_7
)
{
	.reg .pred 	%p<8>;
	.reg .b32 	%r<62>;
	.reg .b32 	%f<24>;
	.reg .b64 	%rd<48>;

	ld.param.u64 	%rd13, [_Z22calculateBestDistance2ILi30EEvPfS0_S0_PiS1_S1_ii_param_0];
	ld.param.u64 	%rd14, [_Z22calculateBestDistance2ILi30EEvPfS0_S0_PiS1_S1_ii_param_1];
	ld.param.u64 	%rd11, [_Z22calculateBestDistance2ILi30EEvPfS0_S0_PiS1_S1_ii_param_3];
	ld.param.u64 	%rd15, [_Z22calculateBestDistance2ILi30EEvPfS0_S0_PiS1_S1_ii_param_5];
	ld.param.u32 	%r35, [_Z22calculateBestDistance2ILi30EEvPfS0_S0_PiS1_S1_ii_param_6];
	ld.param.u32 	%r36, [_Z22calculateBestDistance2ILi30EEvPfS0_S0_PiS1_S1_ii_param_7];
	cvta.to.global.u64 	%rd1, %rd14;
	cvta.to.global.u64 	%rd2, %rd13;
	cvta.to.global.u64 	%rd3, %rd15;
	mov.u32 	%r1, %tid.x;
	mov.u32 	%r37, %ctaid.x;
	mov.u32 	%r38, %ntid.x;
	mul.lo.s32 	%r2, %r37, %r38;
	add.s32 	%r57, %r2, %r1;
	setp.ge.u32 	%p1, %r57, %r35;
	@%p1 bra 	$L__BB60_10;
	setp.lt.s32 	%p2, %r36, 1;
	mov.b32 	%r56, -1;
	@%p2 bra 	$L__BB60_6;
	shl.b32 	%r4, %r36, 1;
	mul.wide.u32 	%rd4, %r4, 4;
	add.s32 	%r42, %r1, %r35;
	add.s32 	%r5, %r42, %r2;
	shl.b32 	%r6, %r35, 1;
	mov.f32 	%f22, 0f7F7FFFFF;
	mov.b32 	%r56, -1;
	mov.b32 	%r50, 0;
$L__BB60_3:
	add.s32 	%r54, %r36, %r50;
	mul.wide.u32 	%rd16, %r50, 4;
	add.s64 	%rd47, %rd1, %rd16;
	mov.f32 	%f23, 0f00000000;
	mov.b32 	%r55, 0;
	mov.u32 	%r52, %r57;
	mov.u32 	%r53, %r5;
$L__BB60_4:
	mul.wide.u32 	%rd17, %r52, 4;
	add.s64 	%rd18, %rd2, %rd17;
	ld.global.f32 	%f7, [%rd18];
	ld.global.f32 	%f8, [%rd47];
	sub.f32 	%f9, %f7, %f8;
	fma.rn.f32 	%f10, %f9, %f9, %f23;
	mul.wide.u32 	%rd19, %r53, 4;
	add.s64 	%rd20, %rd2, %rd19;
	ld.global.f32 	%f11, [%rd20];
	mul.wide.u32 	%rd21, %r54, 4;
	add.s64 	%rd22, %rd1, %rd21;
	ld.global.f32 	%f12, [%rd22];
	sub.f32 	%f13, %f11, %f12;
	fma.rn.f32 	%f23, %f13, %f13, %f10;
	add.s32 	%r55, %r55, 2;
	add.s32 	%r54, %r54, %r4;
	add.s64 	%rd47, %rd47, %rd4;
	add.s32 	%r53, %r53, %r6;
	add.s32 	%r52, %r52, %r6;
	setp.ne.s32 	%p3, %r55, 30;
	@%p3 bra 	$L__BB60_4;
	setp.lt.f32 	%p4, %f23, %f22;
	selp.f32 	%f22, %f23, %f22, %p4;
	selp.b32 	%r56, %r50, %r56, %p4;
	add.s32 	%r50, %r50, 1;
	setp.ne.s32 	%p5, %r50, %r36;
	@%p5 bra 	$L__BB60_3;
$L__BB60_6:
	cvta.to.global.u64 	%rd23, %rd11;
	mul.wide.u32 	%rd24, %r57, 4;
	add.s64 	%rd8, %rd23, %rd24;
	ld.global.u32 	%r60, [%rd8];
	setp.eq.s32 	%p6, %r60, %r56;
	@%p6 bra 	$L__BB60_9;
	ld.param.u64 	%rd46, [_Z22calculateBestDistance2ILi30EEvPfS0_S0_PiS1_S1_ii_param_4];
	ld.param.u64 	%rd45, [_Z22calculateBestDistance2ILi30EEvPfS0_S0_PiS1_S1_ii_param_2];
	cvta.to.global.u64 	%rd9, %rd45;
	cvta.to.global.u64 	%rd25, %rd46;
	st.global.u32 	[%rd8], %r56;
	add.s64 	%rd27, %rd3, %rd24;
	mov.b32 	%r45, 1;
	st.global.u32 	[%rd27], %r45;
	mul.wide.s32 	%rd28, %r56, 4;
	add.s64 	%rd29, %rd25, %rd28;
	atom.global.add.u32 	%r46, [%rd29], 1;
	mul.wide.s32 	%rd30, %r60, 4;
	add.s64 	%rd31, %rd25, %rd30;
	atom.global.add.u32 	%r47, [%rd31], -1;
	shl.b32 	%r22, %r36, 1;
	add.s32 	%r48, %r1, %r35;
	add.s32 	%r58, %r48, %r2;
	shl.b32 	%r24, %r35, 1;
	mov.b32 	%r61, 0;
	mul.wide.s32 	%rd40, %r36, 4;
$L__BB60_8:
	mul.wide.u32 	%rd32, %r57, 4;
	add.s64 	%rd33, %rd2, %rd32;
	ld.global.f32 	%f14, [%rd33];
	mul.wide.s32 	%rd34, %r56, 4;
	add.s64 	%rd35, %rd9, %rd34;
	atom.global.add.f32 	%f15, [%rd35], %f14;
	mul.wide.s32 	%rd36, %r60, 4;
	add.s64 	%rd37, %rd9, %rd36;
	neg.f32 	%f16, %f14;
	atom.global.add.f32 	%f17, [%rd37], %f16;
	mul.wide.u32 	%rd38, %r58, 4;
	add.s64 	%rd39, %rd2, %rd38;
	ld.global.f32 	%f18, [%rd39];
	add.s64 	%rd41, %rd35, %rd40;
	atom.global.add.f32 	%f19, [%rd41], %f18;
	add.s64 	%rd42, %rd37, %rd40;
	neg.f32 	%f20, %f18;
	atom.global.add.f32 	%f21, [%rd42], %f20;
	add.s32 	%r61, %r61, 2;
	add.s32 	%r60, %r60, %r22;
	add.s32 	%r56, %r56, %r22;
	add.s32 	%r58, %r58, %r24;
	add.s32 	%r57, %r57, %r24;
	setp.eq.s32 	%p7, %r61, 30;
	@%p7 bra 	$L__BB60_10;
	bra.uni 	$L__BB60_8;
$L__BB60_9:
	add.s64 	%rd44, %rd3, %rd24;
	mov.b32 	%r49, 0;
	st.global.u32 	[%rd44], %r49;
$L__BB60_10:
	ret;

}
	// .globl	_Z10divNewTab2ILi31EEvPfS0_Pii
.visible .entry _Z10divNewTab2ILi31EEvPfS0_Pii(
	.param .u64 .ptr .align 1 _Z10divNewTab2ILi31EEvPfS0_Pii_param_0,
	.param .u64 .ptr .align 1 _Z10divNewTab2ILi31EEvPfS0_Pii_param_1,
	.param .u64 .ptr .align 1 _Z10divNewTab2ILi31EEvPfS0_Pii_param_2,
	.param .u32 _Z10divNewTab2ILi31EEvPfS0_Pii_param_3
)
{
	.reg .pred 	%p<5>;
	.reg .b32 	%r<13>;
	.reg .b32 	%f<4>;
	.reg .b64 	%rd<12>;

	ld.param.u64 	%rd1, [_Z10divNewTab2ILi31EEvPfS0_Pii_param_0];
	ld.param.u64 	%rd2, [_Z10divNewTab2ILi31EEvPfS0_Pii_param_1];
	ld.param.u64 	%rd3, [_Z10divNewTab2ILi31EEvPfS0_Pii_param_2];
	ld.param.u32 	%r4, [_Z10divNewTab2ILi31EEvPfS0_Pii_param_3];
	mov.u32 	%r5, %tid.x;
	mov.u32 	%r6, %ctaid.x;
	mov.u32 	%r7, %ntid.x;
	mad.lo.s32 	%r1, %r6, %r7, %r5;
	mov.u32 	%r8, %tid.y;
	mov.u32 	%r9, %ctaid.y;
	mov.u32 	%r10, %ntid.y;
	mad.lo.s32 	%r11, %r9, %r10, %r8;
	setp.ge.u32 	%p1, %r1, %r4;
	setp.gt.u32 	%p2, %r11, 30;
	or.pred  	%p3, %p1, %p2;
	@%p3 bra 	$L__BB61_3;
	cvta.to.global.u64 	%rd4, %rd3;
	mul.wide.u32 	%rd5, %r1, 4;
	add.s64 	%rd6, %rd4, %rd5;
	ld.global.u32 	%r3, [%rd6];
	setp.eq.s32 	%p4, %r3, 0;
	@%p4 bra 	$L__BB61_3;
	mad.lo.s32 	%r12, %r4, %r11, %r1;
	cvta.to.global.u64 	%rd7, %rd2;
	mul.wide.u32 	%rd8, %r12, 4;
	add.s64 	%rd9, %rd7, %rd8;
	ld.global.f32 	%f1, [%rd9];
	cvt.rn.f32.s32 	%f2, %r3;
	div.rn.f32 	%f3, %f1, %f2;
	cvta.to.global.u64 	%rd10, %rd1;
	add.s64 	%rd11, %rd10, %rd8;
	st.global.f32 	[%rd11], %f3;
$L__BB61_3:
	ret;

}
	// .globl	_Z22calculateBestDistance2ILi31EEvPfS0_S0_PiS1_S1_ii
.visible .entry _Z22calculateBestDistance2ILi31EEvPfS0_S0_PiS1_S1_ii(
	.param .u64 .ptr .align 1 _Z22calculateBestDistance2ILi31EEvPfS0_S0_PiS1_S1_ii_param_0,
	.param .u64 .ptr .align 1 _Z22calculateBestDistance2ILi31EEvPfS0_S0_PiS1_S1_ii_param_1,
	.param .u64 .ptr .align 1 _Z22calculateBestDistance2ILi31EEvPfS0_S0_PiS1_S1_ii_param_2,
	.param .u64 .ptr .align 1 _Z22calculateBestDistance2ILi31EEvPfS0_S0_PiS1_S1_ii_param_3,
	.param .u64 .ptr .align 1 _Z22calculateBestDistance2ILi31EEvPfS0_S0_PiS1_S1_ii_param_4,
	.param .u64 .ptr .align 1 _Z22calculateBestDistance2ILi31EEvPfS0_S0_PiS1_S1_ii_param_5,
	.param .u32 _Z22calculateBestDistance2ILi31EEvPfS0_S0_PiS1_S1_ii_param_6,
	.param .u32 _Z22calculateBestDistance2ILi31EEvPfS0_S0_PiS1_S1_ii_param_7
)
{
	.reg .pred 	%p<7>;
	.reg .b32 	%r<200>;
	.reg .b32 	%f<145>;
	.reg .b64 	%rd<171>;

	ld.param.u64 	%rd15, [_Z22calculateBestDistance2ILi31EEvPfS0_S0_PiS1_S1_ii_param_0];
	ld.param.u64 	%rd16, [_Z22calculateBestDistance2ILi31EEvPfS0_S0_PiS1_S1_ii_param_5];
	ld.param.u32 	%r116, [_Z22calculateBestDistance2ILi31EEvPfS0_S0_PiS1_S1_ii_param_6];
	ld.param.u32 	%r117, [_Z22calculateBestDistance2ILi31EEvPfS0_S0_PiS1_S1_ii_param_7];
	cvta.to.global.u64 	%rd1, %rd15;
	cvta.to.global.u64 	%rd2, %rd16;
	mov.u32 	%r1, %tid.x;
	mov.u32 	%r118, %ctaid.x;
	mov.u32 	%r119, %ntid.x;
	mul.lo.s32 	%r2, %r118, %r119;
	add.s32 	%r193, %r2, %r1;
	setp.ge.u32 	%p1, %r193, %r116;
	@%p1 bra 	$L__BB62_9;
	setp.lt.s32 	%p2, %r117, 1;
	mov.b32 	%r192, -1;
	@%p2 bra 	$L__BB62_4;
	ld.param.u64 	%rd166, [_Z22calculateBestDistance2ILi31EEvPfS0_S0_PiS1_S1_ii_param_1];
	cvta.to.global.u64 	%rd3, %rd166;
	mul.wide.u32 	%rd17, %r193, 4;
	add.s64 	%rd18, %rd1, %rd17;
	ld.global.f32 	%f1, [%rd18];
	add.s32 	%r123, %r116, %r193;
	mul.wide.u32 	%rd19, %r123, 4;
	add.s64 	%rd20, %rd1, %rd19;
	ld.global.f32 	%f2, [%rd20];
	add.s32 	%r124, %r123, %r116;
	mul.wide.u32 	%rd21, %r124, 4;
	add.s64 	%rd22, %rd1, %rd21;
	ld.global.f32 	%f3, [%rd22];
	add.s32 	%r125, %r124, %r116;
	mul.wide.u32 	%rd23, %r125, 4;
	add.s64 	%rd24, %rd1, %rd23;
	ld.global.f32 	%f4, [%rd24];
	add.s32 	%r126, %r125, %r116;
	mul.wide.u32 	%rd25, %r126, 4;
	add.s64 	%rd26, %rd1, %rd25;
	ld.global.f32 	%f5, [%rd26];
	add.s32 	%r127, %r126, %r116;
	mul.wide.u32 	%rd27, %r127, 4;
	add.s64 	%rd28, %rd1, %rd27;
	ld.global.f32 	%f6, [%rd28];
	add.s32 	%r128, %r127, %r116;
	mul.wide.u32 	%rd29, %r128, 4;
	add.s64 	%rd30, %rd1, %rd29;
	ld.global.f32 	%f7, [%rd30];
	add.s32 	%r129, %r128, %r116;
	mul.wide.u32 	%rd31, %r129, 4;
	add.s64 	%rd32, %rd1, %rd31;
	ld.global.f32 	%f8, [%rd32];
	add.s32 	%r130, %r129, %r116;
	mul.wide.u32 	%rd33, %r130, 4;
	add.s64 	%rd34, %rd1, %rd33;
	ld.global.f32 	%f9, [%rd34];
	add.s32 	%r131, %r130, %r116;
	mul.wide.u32 	%rd35, %r131, 4;
	add.s64 	%rd36, %rd1, %rd35;
	ld.global.f32 	%f10, [%rd36];
	add.s32 	%r132, %r131, %r116;
	mul.wide.u32 	%rd37, %r132, 4;
	add.s64 	%rd38, %rd1, %rd37;
	ld.global.f32 	%f11, [%rd38];
	add.s32 	%r133, %r132, %r116;
	mul.wide.u32 	%rd39, %r133, 4;
	add.s64 	%rd40, %rd1, %rd39;
	ld.global.f32 	%f12, [%rd40];
	add.s32 	%r134, %r133, %r116;
	mul.wide.u32 	%rd41, %r134, 4;
	add.s64 	%rd42, %rd1, %rd41;
	ld.global.f32 	%f13, [%rd42];
	add.s32 	%r135, %r134, %r116;
	mul.wide.u32 	%rd43, %r135, 4;
	add.s64 	%rd44, %rd1, %rd43;
	ld.global.f32 	%f14, [%rd44];
	add.s32 	%r136, %r135, %r116;
	mul.wide.u32 	%rd45, %r136, 4;
	add.s64 	%rd46, %rd1, %rd45;
	ld.global.f32 	%f15, [%rd46];
	add.s32 	%r137, %r136, %r116;
	mul.wide.u32 	%rd47, %r137, 4;
	add.s64 	%rd48, %rd1, %rd47;
	ld.global.f32 	%f16, [%rd48];
	add.s32 	%r138, %r137, %r116;
	mul.wide.u32 	%rd49, %r138, 4;
	add.s64 	%rd50, %rd1, %rd49;
	ld.global.f32 	%f17, [%rd50];
	add.s32 	%r139, %r138, %r116;
	mul.wide.u32 	%rd51, %r139, 4;
	add.s64 	%rd52, %rd1, %rd51;
	ld.global.f32 	%f18, [%rd52];
	add.s32 	%r140, %r139, %r116;
	mul.wide.u32 	%rd53, %r140, 4;
	add.s64 	%rd54, %rd1, %rd53;
	ld.global.f32 	%f19, [%rd54];
	add.s32 	%r141, %r140, %r116;
	mul.wide.u32 	%rd55, %r141, 4;
	add.s64 	%rd56, %rd1, %rd55;
	ld.global.f32 	%f20, [%rd56];
	add.s32 	%r142, %r141, %r116;
	mul.wide.u32 	%rd57, %r142, 4;
	add.s64 	%rd58, %rd1, %rd57;
	ld.global.f32 	%f21, [%rd58];
	add.s32 	%r143, %r142, %r116;
	mul.wide.u32 	%rd59, %r143, 4;
	add.s64 	%rd60, %rd1, %rd59;
	ld.global.f32 	%f22, [%rd60];
	add.s32 	%r144, %r143, %r116;
	mul.wide.u32 	%rd61, %r144, 4;
	add.s64 	%rd62, %rd1, %rd61;
	ld.global.f32 	%f23, [%rd62];
	add.s32 	%r145, %r144, %r116;
	mul.wide.u32 	%rd63, %r145, 4;
	add.s64 	%rd64, %rd1, %rd63;
	ld.global.f32 	%f24, [%rd64];
	add.s32 	%r146, %r145, %r116;
	mul.wide.u32 	%rd65, %r146, 4;
	add.s64 	%rd66, %rd1, %rd65;
	ld.global.f32 	%f25, [%rd66];
	add.s32 	%r147, %r146, %r116;
	mul.wide.u32 	%rd67, %r147, 4;
	add.s64 	%rd68, %rd1, %rd67;
	ld.global.f32 	%f26, [%rd68];
	add.s32 	%r148, %r147, %r116;
	mul.wide.u32 	%rd69, %r148, 4;
	add.s64 	%rd70, %rd1, %rd69;
	ld.global.f32 	%f27, [%rd70];
	add.s32 	%r149, %r148, %r116;
	mul.wide.u32 	%rd71, %r149, 4;
	add.s64 	%rd72, %rd1, %rd71;
	ld.global.f32 	%f28, [%rd72];
	add.s32 	%r150, %r149, %r116;
	mul.wide.u32 	%rd73, %r150, 4;
	add.s64 	%rd74, %rd1, %rd73;
	ld.global.f32 	%f29, [%rd74];
	add.s32 	%r151, %r150, %r116;
	mul.wide.u32 	%rd75, %r151, 4;
	add.s64 	%rd76, %rd1, %rd75;
	ld.global.f32 	%f30, [%rd76];
	add.s32 	%r152, %r151, %r116;
	mul.wide.u32 	%rd77, %r152, 4;
	add.s64 	%rd78, %rd1, %rd77;
	ld.global.f32 	%f31, [%rd78];
	mul.lo.s32 	%r189, %r117, 3;
	shl.b32 	%r188, %r117, 2;
	mul.lo.s32 	%r187, %r117, 5;
	mul.lo.s32 	%r186, %r117, 6;
	mul.lo.s32 	%r185, %r117, 7;
	shl.b32 	%r184, %r117, 3;
	mul.lo.s32 	%r183, %r117, 9;
	mul.lo.s32 	%r182, %r117, 10;
	mul.lo.s32 	%r181, %r117, 11;
	mul.lo.s32 	%r180, %r117, 12;
	mul.lo.s32 	%r179, %r117, 13;
	mul.lo.s32 	%r178, %r117, 14;
	mul.lo.s32 	%r177, %r117, 15;
	shl.b32 	%r176, %r117, 4;
	mul.lo.s32 	%r175, %r117, 17;
	mul.lo.s32 	%r174, %r117, 18;
	mul.lo.s32 	%r173, %r117, 19;
	mul.lo.s32 	%r172, %r117, 20;
	mul.lo.s32 	%r171, %r117, 21;
	mul.lo.s32 	%r170, %r117, 22;
	mul.lo.s32 	%r169, %r117, 23;
	mul.lo.s32 	%r168, %r117, 24;
	mul.lo.s32 	%r167, %r117, 25;
	mul.lo.s32 	%r166, %r117, 26;
	mul.lo.s32 	%r165, %r117, 27;
	mul.lo.s32 	%r164, %r117, 28;
	mul.lo.s32 	%r163, %r117, 29;
	mul.lo.s32 	%r162, %r117, 30;
	neg.s32 	%r161, %r117;
	mov.f32 	%f144, 0f7F7FFFFF;
	mov.b32 	%r192, -1;
	mov.b32 	%r190, 0;
	mul.wide.u32 	%rd79, %r117, 4;
	mov.u64 	%rd170, %rd3;
$L__BB62_3:
	ld.global.f32 	%f35, [%rd170];
	sub.f32 	%f36, %f1, %f35;
	fma.rn.f32 	%f37, %f36, %f36, 0f00000000;
	add.s64 	%rd80, %rd170, %rd79;
	ld.global.f32 	%f38, [%rd80];
	sub.f32 	%f39, %f2, %f38;
	fma.rn.f32 	%f40, %f39, %f39, %f37;
	shl.b32 	%r153, %r117, 1;
	mul.wide.u32 	%rd81, %r153, 4;
	add.s64 	%rd82, %rd170, %rd81;
	ld.global.f32 	%f41, [%rd82];
	sub.f32 	%f42, %f3, %f41;
	fma.rn.f32 	%f43, %f42, %f42, %f40;
	mul.wide.u32 	%rd83, %r189, 4;
	add.s64 	%rd84, %rd3, %rd83;
	ld.global.f32 	%f44, [%rd84];
	sub.f32 	%f45, %f4, %f44;
	fma.rn.f32 	%f46, %f45, %f45, %f43;
	mul.wide.u32 	%rd85, %r188, 4;
	add.s64 	%rd86, %rd3, %rd85;
	ld.global.f32 	%f47, [%rd86];
	sub.f32 	%f48, %f5, %f47;
	fma.rn.f32 	%f49, %f48, %f48, %f46;
	mul.wide.u32 	%rd87, %r187, 4;
	add.s64 	%rd88, %rd3, %rd87;
	ld.global.f32 	%f50, [%rd88];
	sub.f32 	%f51, %f6, %f50;
	fma.rn.f32 	%f52, %f51, %f51, %f49;
	mul.wide.u32 	%rd89, %r186, 4;
	add.s64 	%rd90, %rd3, %rd89;
	ld.global.f32 	%f53, [%rd90];
	sub.f32 	%f54, %f7, %f53;
	fma.rn.f32 	%f55, %f54, %f54, %f52;
	mul.wide.u32 	%rd91, %r185, 4;
	add.s64 	%rd92, %rd3, %rd91;
	ld.global.f32 	%f56, [%rd92];
	sub.f32 	%f57, %f8, %f56;
	fma.rn.f32 	%f58, %f57, %f57, %f55;
	mul.wide.u32 	%rd93, %r184, 4;
	add.s64 	%rd94, %rd3, %rd93;
	ld.global.f32 	%f59, [%rd94];
	sub.f32 	%f60, %f9, %f59;
	fma.rn.f32 	%f61, %f60, %f60, %f58;
	mul.wide.u32 	%rd95, %r183, 4;
	add.s64 	%rd96, %rd3, %rd95;
	ld.global.f32 	%f62, [%rd96];
	sub.f32 	%f63, %f10, %f62;
	fma.rn.f32 	%f64, %f63, %f63, %f61;
	mul.wide.u32 	%rd97, %r182, 4;
	add.s64 	%rd98, %rd3, %rd97;
	ld.global.f32 	%f65, [%rd98];
	sub.f32 	%f66, %f11, %f65;
	fma.rn.f32 	%f67, %f66, %f66, %f64;
	mul.wide.u32 	%rd99, %r181, 4;
	add.s64 	%rd100, %rd3, %rd99;
	ld.global.f32 	%f68, [%rd100];
	sub.f32 	%f69, %f12, %f68;
	fma.rn.f32 	%f70, %f69, %f69, %f67;
	mul.wide.u32 	%rd101, %r180, 4;
	add.s64 	%rd102, %rd3, %rd101;
	ld.global.f32 	%f71, [%rd102];
	sub.f32 	%f72, %f13, %f71;
	fma.rn.f32 	%f73, %f72, %f72, %f70;
	mul.wide.u32 	%rd103, %r179, 4;
	add.s64 	%rd104, %rd3, %rd103;
	ld.global.f32 	%f74, [%rd104];
	sub.f32 	%f75, %f14, %f74;
	fma.rn.f32 	%f76, %f75, %f75, %f73;
	mul.wide.u32 	%rd105, %r178, 4;
	add.s64 	%rd106, %rd3, %rd105;
	ld.global.f32 	%f77, [%rd106];
	sub.f32 	%f78, %f15, %f77;
	fma.rn.f32 	%f79, %f78, %f78, %f76;
	mul.wide.u32 	%rd107, %r177, 4;
	add.s64 	%rd108, %rd3, %rd107;
	ld.global.f32 	%f80, [%rd108];
	sub.f32 	%f81, %f16, %f80;
	fma.rn.f32 	%f82, %f81, %f81, %f79;
	mul.wide.u32 	%rd109, %r176, 4;
	add.s64 	%rd110, %rd3, %rd109;
	ld.global.f32 	%f83, [%rd110];
	sub.f32 	%f84, %f17, %f83;
	fma.rn.f32 	%f85, %f84, %f84, %f82;
	mul.wide.u32 	%rd111, %r175, 4;
	add.s64 	%rd112, %rd3, %rd111;
	ld.global.f32 	%f86, [%rd112];
	sub.f32 	%f87, %f18, %f86;
	fma.rn.f32 	%f88, %f87, %f87, %f85;
	mul.wide.u32 	%rd113, %r174, 4;
	add.s64 	%rd114, %rd3, %rd113;
	ld.global.f32 	%f89, [%rd114];
	sub.f32 	%f90, %f19, %f89;
	fma.rn.f32 	%f91, %f90, %f90, %f88;
	mul.wide.u32 	%rd115, %r173, 4;
	add.s64 	%rd116, %rd3, %rd115;
	ld.global.f32 	%f92, [%rd116];
	sub.f32 	%f93, %f20, %f92;
	fma.rn.f32 	%f94, %f93, %f93, %f91;
	mul.wide.u32 	%rd117, %r172, 4;
	add.s64 	%rd118, %rd3, %rd117;
	ld.global.f32 	%f95, [%rd118];
	sub.f32 	%f96, %f21, %f95;
	fma.rn.f32 	%f97, %f96, %f96, %f94;
	mul.wide.u32 	%rd119, %r171, 4;
	add.s64 	%rd120, %rd3, %rd119;
	ld.global.f32 	%f98, [%rd120];
	sub.f32 	%f99, %f22, %f98;
	fma.rn.f32 	%f100, %f99, %f99, %f97;
	mul.wide.u32 	%rd121, %r170, 4;
	add.s64 	%rd122, %rd3, %rd121;
	ld.global.f32 	%f101, [%rd122];
	sub.f32 	%f102, %f23, %f101;
	fma.rn.f32 	%f103, %f102, %f102, %f100;
	mul.wide.u32 	%rd123, %r169, 4;
	add.s64 	%rd124, %rd3, %rd123;
	ld.global.f32 	%f104, [%rd124];
	sub.f32 	%f105, %f24, %f104;
	fma.rn.f32 	%f106, %f105, %f105, %f103;
	mul.wide.u32 	%rd125, %r168, 4;
	add.s64 	%rd126, %rd3, %rd125;
	ld.global.f32 	%f107, [%rd126];
	sub.f32 	%f108, %f25, %f107;
	fma.rn.f32 	%f109, %f108, %f108, %f106;
	mul.wide.u32 	%rd127, %r167, 4;
	add.s64 	%rd128, %rd3, %rd127;
	ld.global.f32 	%f110, [%rd128];
	sub.f32 	%f111, %f26, %f110;
	fma.rn.f32 	%f112, %f111, %f111, %f109;
	mul.wide.u32 	%rd129, %r166, 4;
	add.s64 	%rd130, %rd3, %rd129;
	ld.global.f32 	%f113, [%rd130];
	sub.f32 	%f114, %f27, %f113;
	fma.rn.f32 	%f115, %f114, %f114, %f112;
	mul.wide.u32 	%rd131, %r165, 4;
	add.s64 	%rd132, %rd3, %rd131;
	ld.global.f32 	%f116, [%rd132];
	sub.f32 	%f117, %f28, %f116;
	fma.rn.f32 	%f118, %f117, %f117, %f115;
	mul.wide.u32 	%rd133, %r164, 4;
	add.s64 	%rd134, %rd3, %rd133;
	ld.global.f32 	%f119, [%rd134];
	sub.f32 	%f120, %f29, %f119;
	fma.rn.f32 	%f121, %f120, %f120, %f118;
	mul.wide.u32 	%rd135, %r163, 4;
	add.s64 	%rd136, %rd3, %rd135;
	ld.global.f32 	%f122, [%rd136];
	sub.f32 	%f123, %f30, %f122;
	fma.rn.f32 	%f124, %f123, %f123, %f121;
	mul.wide.u32 	%rd137, %r162, 4;
	add.s64 	%rd138, %rd3, %rd137;
	ld.global.f32 	%f125, [%rd138];
	sub.f32 	%f126, %f31, %f125;
	fma.rn.f32 	%f127, %f126, %f126, %f124;
	setp.lt.f32 	%p3, %f127, %f144;
	selp.f32 	%f144, %f127, %f144, %p3;
	selp.b32 	%r192, %r190, %r192, %p3;
	add.s32 	%r190, %r190, 1;
	add.s64 	%rd170, %rd170, 4;
	add.s32 	%r189, %r189, 1;
	add.s32 	%r188, %r188, 1;
	add.s32 	%r187, %r187, 1;
	add.s32 	%r186, %r186, 1;
	add.s32 	%r185, %r185, 1;
	add.s32 	%r184, %r184, 1;
	add.s32 	%r183, %r183, 1;
	add.s32 	%r182, %r182, 1;
	add.s32 	%r181, %r181, 1;
	add.s32 	%r180, %r180, 1;
	add.s32 	%r179, %r179, 1;
	add.s32 	%r178, %r178, 1;
	add.s32 	%r177, %r177, 1;
	add.s32 	%r176, %r176, 1;
	add.s32 	%r175, %r175, 1;
	add.s32 	%r174, %r174, 1;
	add.s32 	%r173, %r173, 1;
	add.s32 	%r172, %r172, 1;
	add.s32 	%r171, %r171, 1;
	add.s32 	%r170, %r170, 1;
	add.s32 	%r169, %r169, 1;
	add.s32 	%r168, %r168, 1;
	add.s32 	%r167, %r167, 1;
	add.s32 	%r166, %r166, 1;
	add.s32 	%r165, %r165, 1;
	add.s32 	%r164, %r164, 1;
	add.s32 	%r163, %r163, 1;
	add.s32 	%r162, %r162, 1;
	add.s32 	%r161, %r161, 1;
	setp.ne.s32 	%p4, %r161, 0;
	@%p4 bra 	$L__BB62_3;
$L__BB62_4:
	ld.param.u64 	%rd168, [_Z22calculateBestDistance2ILi31EEvPfS0_S0_PiS1_S1_ii_param_3];
	cvta.to.global.u64 	%rd139, %rd168;
	mul.wide.u32 	%rd140, %r193, 4;
	add.s64 	%rd6, %rd139, %rd140;
	ld.global.u32 	%r198, [%rd6];
	setp.eq.s32 	%p5, %r198, %r192;
	@%p5 bra 	$L__BB62_8;
	ld.param.u64 	%rd169, [_Z22calculateBestDistance2ILi31EEvPfS0_S0_PiS1_S1_ii_param_4];
	ld.param.u64 	%rd167, [_Z22calculateBestDistance2ILi31EEvPfS0_S0_PiS1_S1_ii_param_2];
	cvta.to.global.u64 	%rd7, %rd167;
	cvta.to.global.u64 	%rd141, %rd169;
	st.global.u32 	[%rd6], %r192;
	add.s64 	%rd143, %rd2, %rd140;
	mov.b32 	%r155, 1;
	st.global.u32 	[%rd143], %r155;
	mul.wide.s32 	%rd144, %r192, 4;
	add.s64 	%rd145, %rd141, %rd144;
	atom.global.add.u32 	%r156, [%rd145], 1;
	mul.wide.s32 	%rd146, %r198, 4;
	add.s64 	%rd147, %rd141, %rd146;
	atom.global.add.u32 	%r157, [%rd147], -1;
	shl.b32 	%r97, %r117, 2;
	add.s32 	%r158, %r1, %r116;
	add.s32 	%r196, %r158, %r2;
	shl.b32 	%r99, %r116, 2;
	shl.b32 	%r159, %r116, 1;
	add.s32 	%r195, %r193, %r159;
	mad.lo.s32 	%r194, %r116, 3, %r193;
	mov.b32 	%r199, 0;
	mul.wide.s32 	%rd8, %r117, 4;
$L__BB62_6:
	mul.wide.u32 	%rd148, %r193, 4;
	add.s64 	%rd149, %rd1, %rd148;
	ld.global.f32 	%f128, [%rd149];
	mul.wide.s32 	%rd150, %r192, 4;
	add.s64 	%rd151, %rd7, %rd150;
	atom.global.add.f32 	%f129, [%rd151], %f128;
	mul.wide.s32 	%rd152, %r198, 4;
	add.s64 	%rd153, %rd7, %rd152;
	neg.f32 	%f130, %f128;
	atom.global.add.f32 	%f131, [%rd153], %f130;
	mul.wide.u32 	%rd154, %r196, 4;
	add.s64 	%rd155, %rd1, %rd154;
	ld.global.f32 	%f132, [%rd155];
	add.s64 	%rd156, %rd151, %rd8;
	atom.global.add.f32 	%f133, [%rd156], %f132;
	add.s64 	%rd157, %rd153, %rd8;
	neg.f32 	%f134, %f132;
	atom.global.add.f32 	%f135, [%rd157], %f134;
	mul.wide.u32 	%rd158, %r195, 4;
	add.s64 	%rd159, %rd1, %rd158;
	ld.global.f32 	%f136, [%rd159];
	add.s64 	%rd9, %rd156, %rd8;
	atom.global.add.f32 	%f137, [%rd9], %f136;
	add.s64 	%rd10, %rd157, %rd8;
	neg.f32 	%f138, %f136;
	atom.global.add.f32 	%f139, [%rd10], %f138;
	setp.eq.s32 	%p6, %r199, 28;
	@%p6 bra 	$L__BB62_9;
	mul.wide.u32 	%rd160, %r194, 4;
	add.s64 	%rd161, %rd1, %rd160;
	ld.global.f32 	%f140, [%rd161];
	add.s64 	%rd162, %rd9, %rd8;
	atom.global.add.f32 	%f141, [%rd162], %f140;
	add.s64 	%rd163, %rd10, %rd8;
	neg.f32 	%f142, %f140;
	atom.global.add.f32 	%f143, [%rd163], %f142;
	add.s32 	%r199, %r199, 4;
	add.s32 	%r198, %r198, %r97;
	add.s32 	%r192, %r192, %r97;
	add.s32 	%r196, %r196, %r99;
	add.s32 	%r195, %r195, %r99;
	add.s32 	%r194, %r194, %r99;
	add.s32 	%r193, %r193, %r99;
	bra.uni 	$L__BB62_6;
$L__BB62_8:
	add.s64 	%rd165, %rd2, %rd140;
	mov.b32 	%r160, 0;
	st.global.u32 	[%rd165], %r160;
$L__BB62_9:
	ret;

}
	// .globl	_Z10divNewTab2ILi32EEvPfS0_Pii
.visible .entry _Z10divNewTab2ILi32EEvPfS0_Pii(
	.param .u64 .ptr .align 1 _Z10divNewTab2ILi32EEvPfS0_Pii_param_0,
	.param .u64 .ptr .align 1 _Z10divNewTab2ILi32EEvPfS0_Pii_param_1,
	.param .u64 .ptr .align 1 _Z10divNewTab2ILi32EEvPfS0_Pii_param_2,
	.param .u32 _Z10divNewTab2ILi32EEvPfS0_Pii_param_3
)
{
	.reg .pred 	%p<5>;
	.reg .b32 	%r<13>;
	.reg .b32 	%f<4>;
	.reg .b64 	%rd<12>;

	ld.param.u64 	%rd1, [_Z10divNewTab2ILi32EEvPfS0_Pii_param_0];
	ld.param.u64 	%rd2, [_Z10divNewTab2ILi32EEvPfS0_Pii_param_1];
	ld.param.u64 	%rd3, [_Z10divNewTab2ILi32EEvPfS0_Pii_param_2];
	ld.param.u32 	%r4, [_Z10divNewTab2ILi32EEvPfS0_Pii_param_3];
	mov.u32 	%r5, %tid.x;
	mov.u32 	%r6, %ctaid.x;
	mov.u32 	%r7, %ntid.x;
	mad.lo.s32 	%r1, %r6, %r7, %r5;
	mov.u32 	%r8, %tid.y;
	mov.u32 	%r9, %ctaid.y;
	mov.u32 	%r10, %ntid.y;
	mad.lo.s32 	%r11, %r9, %r10, %r8;
	setp.ge.u32 	%p1, %r1, %r4;
	setp.gt.u32 	%p2, %r11, 31;
	or.pred  	%p3, %p1, %p2;
	@%p3 bra 	$L__BB63_3;
	cvta.to.global.u64 	%rd4, %rd3;
	mul.wide.u32 	%rd5, %r1, 4;
	add.s64 	%rd6, %rd4, %rd5;
	ld.global.u32 	%r3, [%rd6];
	setp.eq.s32 	%p4, %r3, 0;
	@%p4 bra 	$L__BB63_3;
	mad.lo.s32 	%r12, %r4, %r11, %r1;
	cvta.to.global.u64 	%rd7, %rd2;
	mul.wide.u32 	%rd8, %r12, 4;
	add.s64 	%rd9, %rd7, %rd8;
	ld.global.f32 	%f1, [%rd9];
	cvt.rn.f32.s32 	%f2, %r3;
	div.rn.f32 	%f3, %f1, %f2;
	cvta.to.global.u64 	%rd10, %rd1;
	add.s64 	%rd11, %rd10, %rd8;
	st.global.f32 	[%rd11], %f3;
$L__BB63_3:
	ret;

}
	// .globl	_Z22calculateBestDistance2ILi32EEvPfS0_S0_PiS1_S1_ii
.visible .entry _Z22calculateBestDistance2ILi32EEvPfS0_S0_PiS1_S1_ii(
	.param .u64 .ptr .align 1 _Z22calculateBestDistance2ILi32EEvPfS0_S0_PiS1_S1_ii_param_0,
	.param .u64 .ptr .align 1 _Z22calculateBestDistance2ILi32EEvPfS0_S0_PiS1_S1_ii_param_1,
	.param .u64 .ptr .align 1 _Z22calculateBestDistance2ILi32EEvPfS0_S0_PiS1_S1_ii_param_2,
	.param .u64 .ptr .align 1 _Z22calculateBestDistance2ILi32EEvPfS0_S0_PiS1_S1_ii_param_3,
	.param .u64 .ptr .align 1 _Z22calculateBestDistance2ILi32EEvPfS0_S0_PiS1_S1_ii_param_4,
	.param .u64 .ptr .align 1 _Z22calculateBestDistance2ILi32EEvPfS0_S0_PiS1_S1_ii_param_5,
	.param .u32 _Z22calculateBestDistance2ILi32EEvPfS0_S0_PiS1_S1_ii_param_6,
	.param .u32 _Z22calculateBestDistance2ILi32EEvPfS0_S0_PiS1_S1_ii_param_7
)
{
	.reg .pred 	%p<7>;
	.reg .b32 	%r<222>;
	.reg .b32 	%f<165>;
	.reg .b64 	%rd<192>;

	ld.param.u64 	%rd13, [_Z22calculateBestDistance2ILi32EEvPfS0_S0_PiS1_S1_ii_param_0];
	ld.param.u32 	%r131, [_Z22calculateBestDistance2ILi32EEvPfS0_S0_PiS1_S1_ii_param_6];
	ld.param.u32 	%r132, [_Z22calculateBestDistance2ILi32EEvPfS0_S0_PiS1_S1_ii_param_7];
	cvta.to.global.u64 	%rd1, %rd13;
	mov.u32 	%r1, %tid.x;
	mov.u32 	%r133, %ctaid.x;
	mov.u32 	%r134, %ntid.x;
	mul.lo.s32 	%r2, %r133, %r134;
	add.s32 	%r211, %r2, %r1;
	setp.ge.u32 	%p1, %r211, %r131;
	@%p1 bra 	$L__BB64_8;
	setp.lt.s32 	%p2, %r132, 1;
	mov.b32 	%r210, -1;
	@%p2 bra 	$L__BB64_4;
	ld.param.u64 	%rd186, [_Z22calculateBestDistance2ILi32EEvPfS0_S0_PiS1_S1_ii_param_1];
	cvta.to.global.u64 	%rd2, %rd186;
	mul.wide.u32 	%rd14, %r211, 4;
	add.s64 	%rd15, %rd1, %rd14;
	ld.global.f32 	%f1, [%rd15];
	add.s32 	%r138, %r131, %r211;
	mul.wide.u32 	%rd16, %r138, 4;
	add.s64 	%rd17, %rd1, %rd16;
	ld.global.f32 	%f2, [%rd17];
	add.s32 	%r139, %r138, %r131;
	mul.wide.u32 	%rd18, %r139, 4;
	add.s64 	%rd19, %rd1, %rd18;
	ld.global.f32 	%f3, [%rd19];
	add.s32 	%r140, %r139, %r131;
	mul.wide.u32 	%rd20, %r140, 4;
	add.s64 	%rd21, %rd1, %rd20;
	ld.global.f32 	%f4, [%rd21];
	add.s32 	%r141, %r140, %r131;
	mul.wide.u32 	%rd22, %r141, 4;
	add.s64 	%rd23, %rd1, %rd22;
	ld.global.f32 	%f5, [%rd23];
	add.s32 	%r142, %r141, %r131;
	mul.wide.u32 	%rd24, %r142, 4;
	add.s64 	%rd25, %rd1, %rd24;
	ld.global.f32 	%f6, [%rd25];
	add.s32 	%r143, %r142, %r131;
	mul.wide.u32 	%rd26, %r143, 4;
	add.s64 	%rd27, %rd1, %rd26;
	ld.global.f32 	%f7, [%rd27];
	add.s32 	%r144, %r143, %r131;
	mul.wide.u32 	%rd28, %r144, 4;
	add.s64 	%rd29, %rd1, %rd28;
	ld.global.f32 	%f8, [%rd29];
	add.s32 	%r145, %r144, %r131;
	mul.wide.u32 	%rd30, %r145, 4;
	add.s64 	%rd31, %rd1, %rd30;
	ld.global.f32 	%f9, [%rd31];
	add.s32 	%r146, %r145, %r131;
	mul.wide.u32 	%rd32, %r146, 4;
	add.s64 	%rd33, %rd1, %rd32;
	ld.global.f32 	%f10, [%rd33];
	add.s32 	%r147, %r146, %r131;
	mul.wide.u32 	%rd34, %r147, 4;
	add.s64 	%rd35, %rd1, %rd34;
	ld.global.f32 	%f11, [%rd35];
	add.s32 	%r148, %r147, %r131;
	mul.wide.u32 	%rd36, %r148, 4;
	add.s64 	%rd37, %rd1, %rd36;
	ld.global.f32 	%f12, [%rd37];
	add.s32 	%r149, %r148, %r131;
	mul.wide.u32 	%rd38, %r149, 4;
	add.s64 	%rd39, %rd1, %rd38;
	ld.global.f32 	%f13, [%rd39];
	add.s32 	%r150, %r149, %r131;
	mul.wide.u32 	%rd40, %r150, 4;
	add.s64 	%rd41, %rd1, %rd40;
	ld.global.f32 	%f14, [%rd41];
	add.s32 	%r151, %r150, %r131;
	mul.wide.u32 	%rd42, %r151, 4;
	add.s64 	%rd43, %rd1, %rd42;
	ld.global.f32 	%f15, [%rd43];
	add.s32 	%r152, %r151, %r131;
	mul.wide.u32 	%rd44, %r152, 4;
	add.s64 	%rd45, %rd1, %rd44;
	ld.global.f32 	%f16, [%rd45];
	add.s32 	%r153, %r152, %r131;
	mul.wide.u32 	%rd46, %r153, 4;
	add.s64 	%rd47, %rd1, %rd46;
	ld.global.f32 	%f17, [%rd47];
	add.s32 	%r154, %r153, %r131;
	mul.wide.u32 	%rd48, %r154, 4;
	add.s64 	%rd49, %rd1, %rd48;
	ld.global.f32 	%f18, [%rd49];
	add.s32 	%r155, %r154, %r131;
	mul.wide.u32 	%rd50, %r155, 4;
	add.s64 	%rd51, %rd1, %rd50;
	ld.global.f32 	%f19, [%rd51];
	add.s32 	%r156, %r155, %r131;
	mul.wide.u32 	%rd52, %r156, 4;
	add.s64 	%rd53, %rd1, %rd52;
	ld.global.f32 	%f20, [%rd53];
	add.s32 	%r157, %r156, %r131;
	mul.wide.u32 	%rd54, %r157, 4;
	add.s64 	%rd55, %rd1, %rd54;
	ld.global.f32 	%f21, [%rd55];
	add.s32 	%r158, %r157, %r131;
	mul.wide.u32 	%rd56, %r158, 4;
	add.s64 	%rd57, %rd1, %rd56;
	ld.global.f32 	%f22, [%rd57];
	add.s32 	%r159, %r158, %r131;
	mul.wide.u32 	%rd58, %r159, 4;
	add.s64 	%rd59, %rd1, %rd58;
	ld.global.f32 	%f23, [%rd59];
	add.s32 	%r160, %r159, %r131;
	mul.wide.u32 	%rd60, %r160, 4;
	add.s64 	%rd61, %rd1, %rd60;
	ld.global.f32 	%f24, [%rd61];
	add.s32 	%r161, %r160, %r131;
	mul.wide.u32 	%rd62, %r161, 4;
	add.s64 	%rd63, %rd1, %rd62;
	ld.global.f32 	%f25, [%rd63];
	add.s32 	%r162, %r161, %r131;
	mul.wide.u32 	%rd64, %r162, 4;
	add.s64 	%rd65, %rd1, %rd64;
	ld.global.f32 	%f26, [%rd65];
	add.s32 	%r163, %r162, %r131;
	mul.wide.u32 	%rd66, %r163, 4;
	add.s64 	%rd67, %rd1, %rd66;
	ld.global.f32 	%f27, [%rd67];
	add.s32 	%r164, %r163, %r131;
	mul.wide.u32 	%rd68, %r164, 4;
	add.s64 	%rd69, %rd1, %rd68;
	ld.global.f32 	%f28, [%rd69];
	add.s32 	%r165, %r164, %r131;
	mul.wide.u32 	%rd70, %r165, 4;
	add.s64 	%rd71, %rd1, %rd70;
	ld.global.f32 	%f29, [%rd71];
	add.s32 	%r166, %r165, %r131;
	mul.wide.u32 	%rd72, %r166, 4;
	add.s64 	%rd73, %rd1, %rd72;
	ld.global.f32 	%f30, [%rd73];
	add.s32 	%r167, %r166, %r131;
	mul.wide.u32 	%rd74, %r167, 4;
	add.s64 	%rd75, %rd1, %rd74;
	ld.global.f32 	%f31, [%rd75];
	add.s32 	%r168, %r167, %r131;
	mul.wide.u32 	%rd76, %r168, 4;
	add.s64 	%rd77, %rd1, %rd76;
	ld.global.f32 	%f32, [%rd77];
	mul.lo.s32 	%r207, %r132, 3;
	shl.b32 	%r206, %r132, 2;
	mul.lo.s32 	%r205, %r132, 5;
	mul.lo.s32 	%r204, %r132, 6;
	mul.lo.s32 	%r203, %r132, 7;
	shl.b32 	%r202, %r132, 3;
	mul.lo.s32 	%r201, %r132, 9;
	mul.lo.s32 	%r200, %r132, 10;
	mul.lo.s32 	%r199, %r132, 11;
	mul.lo.s32 	%r198, %r132, 12;
	mul.lo.s32 	%r197, %r132, 13;
	mul.lo.s32 	%r196, %r132, 14;
	mul.lo.s32 	%r195, %r132, 15;
	shl.b32 	%r194, %r132, 4;
	mul.lo.s32 	%r193, %r132, 17;
	mul.lo.s32 	%r192, %r132, 18;
	mul.lo.s32 	%r191, %r132, 19;
	mul.lo.s32 	%r190, %r132, 20;
	mul.lo.s32 	%r189, %r132, 21;
	mul.lo.s32 	%r188, %r132, 22;
	mul.lo.s32 	%r187, %r132, 23;
	mul.lo.s32 	%r186, %r132, 24;
	mul.lo.s32 	%r185, %r132, 25;
	mul.lo.s32 	%r184, %r132, 26;
	mul.lo.s32 	%r183, %r132, 27;
	mul.lo.s32 	%r182, %r132, 28;
	mul.lo.s32 	%r181, %r132, 29;
	mul.lo.s32 	%r180, %r132, 30;
	mul.lo.s32 	%r179, %r132, 31;
	neg.s32 	%r178, %r132;
	mov.f32 	%f164, 0f7F7FFFFF;
	mov.b32 	%r210, -1;
	mov.b32 	%r208, 0;
	mul.wide.u32 	%rd78, %r132, 4;
	mov.u64 	%rd191, %rd2;
$L__BB64_3:
	ld.global.f32 	%f36, [%rd191];
	sub.f32 	%f37, %f1, %f36;
	fma.rn.f32 	%f38, %f37, %f37, 0f00000000;
	add.s64 	%rd79, %rd191, %rd78;
	ld.global.f32 	%f39, [%rd79];
	sub.f32 	%f40, %f2, %f39;
	fma.rn.f32 	%f41, %f40, %f40, %f38;
	shl.b32 	%r169, %r132, 1;
	mul.wide.u32 	%rd80, %r169, 4;
	add.s64 	%rd81, %rd191, %rd80;
	ld.global.f32 	%f42, [%rd81];
	sub.f32 	%f43, %f3, %f42;
	fma.rn.f32 	%f44, %f43, %f43, %f41;
	mul.wide.u32 	%rd82, %r207, 4;
	add.s64 	%rd83, %rd2, %rd82;
	ld.global.f32 	%f45, [%rd83];
	sub.f32 	%f46, %f4, %f45;
	fma.rn.f32 	%f47, %f46, %f46, %f44;
	mul.wide.u32 	%rd84, %r206, 4;
	add.s64 	%rd85, %rd2, %rd84;
	ld.global.f32 	%f48, [%rd85];
	sub.f32 	%f49, %f5, %f48;
	fma.rn.f32 	%f50, %f49, %f49, %f47;
	mul.wide.u32 	%rd86, %r205, 4;
	add.s64 	%rd87, %rd2, %rd86;
	ld.global.f32 	%f51, [%rd87];
	sub.f32 	%f52, %f6, %f51;
	fma.rn.f32 	%f53, %f52, %f52, %f50;
	mul.wide.u32 	%rd88, %r204, 4;
	add.s64 	%rd89, %rd2, %rd88;
	ld.global.f32 	%f54, [%rd89];
	sub.f32 	%f55, %f7, %f54;
	fma.rn.f32 	%f56, %f55, %f55, %f53;
	mul.wide.u32 	%rd90, %r203, 4;
	add.s64 	%rd91, %rd2, %rd90;
	ld.global.f32 	%f57, [%rd91];
	sub.f32 	%f58, %f8, %f57;
	fma.rn.f32 	%f59, %f58, %f58, %f56;
	mul.wide.u32 	%rd92, %r202, 4;
	add.s64 	%rd93, %rd2, %rd92;
	ld.global.f32 	%f60, [%rd93];
	sub.f32 	%f61, %f9, %f60;
	fma.rn.f32 	%f62, %f61, %f61, %f59;
	mul.wide.u32 	%rd94, %r201, 4;
	add.s64 	%rd95, %rd2, %rd94;
	ld.global.f32 	%f63, [%rd95];
	sub.f32 	%f64, %f10, %f63;
	fma.rn.f32 	%f65, %f64, %f64, %f62;
	mul.wide.u32 	%rd96, %r200, 4;
	add.s64 	%rd97, %rd2, %rd96;
	ld.global.f32 	%f66, [%rd97];
	sub.f32 	%f67, %f11, %f66;
	fma.rn.f32 	%f68, %f67, %f67, %f65;
	mul.wide.u32 	%rd98, %r199, 4;
	add.s64 	%rd99, %rd2, %rd98;
	ld.global.f32 	%f69, [%rd99];
	sub.f32 	%f70, %f12, %f69;
	fma.rn.f32 	%f71, %f70, %f70, %f68;
	mul.wide.u32 	%rd100, %r198, 4;
	add.s64 	%rd101, %rd2, %rd100;
	ld.global.f32 	%f72, [%rd101];
	sub.f32 	%f73, %f13, %f72;
	fma.rn.f32 	%f74, %f73, %f73, %f71;
	mul.wide.u32 	%rd102, %r197, 4;
	add.s64 	%rd103, %rd2, %rd102;
	ld.global.f32 	%f75, [%rd103];
	sub.f32 	%f76, %f14, %f75;
	fma.rn.f32 	%f77, %f76, %f76, %f74;
	mul.wide.u32 	%rd104, %r196, 4;
	add.s64 	%rd105, %rd2, %rd104;
	ld.global.f32 	%f78, [%rd105];
	sub.f32 	%f79, %f15, %f78;
	fma.rn.f32 	%f80, %f79, %f79, %f77;
	mul.wide.u32 	%rd106, %r195, 4;
	add.s64 	%rd107, %rd2, %rd106;
	ld.global.f32 	%f81, [%rd107];
	sub.f32 	%f82, %f16, %f81;
	fma.rn.f32 	%f83, %f82, %f82, %f80;
	mul.wide.u32 	%rd108, %r194, 4;
	add.s64 	%rd109, %rd2, %rd108;
	ld.global.f32 	%f84, [%rd109];
	sub.f32 	%f85, %f17, %f84;
	fma.rn.f32 	%f86, %f85, %f85, %f83;
	mul.wide.u32 	%rd110, %r193, 4;
	add.s64 	%rd111, %rd2, %rd110;
	ld.global.f32 	%f87, [%rd111];
	sub.f32 	%f88, %f18, %f87;
	fma.rn.f32 	%f89, %f88, %f88, %f86;
	mul.wide.u32 	%rd112, %r192, 4;
	add.s64 	%rd113, %rd2, %rd112;
	ld.global.f32 	%f90, [%rd113];
	sub.f32 	%f91, %f19, %f90;
	fma.rn.f32 	%f92, %f91, %f91, %f89;
	mul.wide.u32 	%rd114, %r191, 4;
	add.s64 	%rd115, %rd2, %rd114;
	ld.global.f32 	%f93, [%rd115];
	sub.f32 	%f94, %f20, %f93;
	fma.rn.f32 	%f95, %f94, %f94, %f92;
	mul.wide.u32 	%rd116, %r190, 4;
	add.s64 	%rd117, %rd2, %rd116;
	ld.global.f32 	%f96, [%rd117];
	sub.f32 	%f97, %f21, %f96;
	fma.rn.f32 	%f98, %f97, %f97, %f95;
	mul.wide.u32 	%rd118, %r189, 4;
	add.s64 	%rd119, %rd2, %rd118;
	ld.global.f32 	%f99, [%rd119];
	sub.f32 	%f100, %f22, %f99;
	fma.rn.f32 	%f101, %f100, %f100, %f98;
	mul.wide.u32 	%rd120, %r188, 4;
	add.s64 	%rd121, %rd2, %rd120;
	ld.global.f32 	%f102, [%rd121];
	sub.f32 	%f103, %f23, %f102;
	fma.rn.f32 	%f104, %f103, %f103, %f101;
	mul.wide.u32 	%rd122, %r187, 4;
	add.s64 	%rd123, %rd2, %rd122;
	ld.global.f32 	%f105, [%rd123];
	sub.f32 	%f106, %f24, %f105;
	fma.rn.f32 	%f107, %f106, %f106, %f104;
	mul.wide.u32 	%rd124, %r186, 4;
	add.s64 	%rd125, %rd2, %rd124;
	ld.global.f32 	%f108, [%rd125];
	sub.f32 	%f109, %f25, %f108;
	fma.rn.f32 	%f110, %f109, %f109, %f107;
	mul.wide.u32 	%rd126, %r185, 4;
	add.s64 	%rd127, %rd2, %rd126;
	ld.global.f32 	%f111, [%rd127];
	sub.f32 	%f112, %f26, %f111;
	fma.rn.f32 	%f113, %f112, %f112, %f110;
	mul.wide.u32 	%rd128, %r184, 4;
	add.s64 	%rd129, %rd2, %rd128;
	ld.global.f32 	%f114, [%rd129];
	sub.f32 	%f115, %f27, %f114;
	fma.rn.f32 	%f116, %f115, %f115, %f113;
	mul.wide.u32 	%rd130, %r183, 4;
	add.s64 	%rd131, %rd2, %rd130;
	ld.global.f32 	%f117, [%rd131];
	sub.f32 	%f118, %f28, %f117;
	fma.rn.f32 	%f119, %f118, %f118, %f116;
	mul.wide.u32 	%rd132, %r182, 4;
	add.s64 	%rd133, %rd2, %rd132;
	ld.global.f32 	%f120, [%rd133];
	sub.f32 	%f121, %f29, %f120;
	fma.rn.f32 	%f122, %f121, %f121, %f119;
	mul.wide.u32 	%rd134, %r181, 4;
	add.s64 	%rd135, %rd2, %rd134;
	ld.global.f32 	%f123, [%rd135];
	sub.f32 	%f124, %f30, %f123;
	fma.rn.f32 	%f125, %f124, %f124, %f122;
	mul.wide.u32 	%rd136, %r180, 4;
	add.s64 	%rd137, %rd2, %rd136;
	ld.global.f32 	%f126, [%rd137];
	sub.f32 	%f127, %f31, %f126;
	fma.rn.f32 	%f128, %f127, %f127, %f125;
	mul.wide.u32 	%rd138, %r179, 4;
	add.s64 	%rd139, %rd2, %rd138;
	ld.global.f32 	%f129, [%rd139];
	sub.f32 	%f130, %f32, %f129;
	fma.rn.f32 	%f131, %f130, %f130, %f128;
	setp.lt.f32 	%p3, %f131, %f164;
	selp.f32 	%f164, %f131, %f164, %p3;
	selp.b32 	%r210, %r208, %r210, %p3;
	add.s32 	%r208, %r208, 1;
	add.s64 	%rd191, %rd191, 4;
	add.s32 	%r207, %r207, 1;
	add.s32 	%r206, %r206, 1;
	add.s32 	%r205, %r205, 1;
	add.s32 	%r204, %r204, 1;
	add.s32 	%r203, %r203, 1;
	add.s32 	%r202, %r202, 1;
	add.s32 	%r201, %r201, 1;
	add.s32 	%r200, %r200, 1;
	add.s32 	%r199, %r199, 1;
	add.s32 	%r198, %r198, 1;
	add.s32 	%r197, %r197, 1;
	add.s32 	%r196, %r196, 1;
	add.s32 	%r195, %r195, 1;
	add.s32 	%r194, %r194, 1;
	add.s32 	%r193, %r193, 1;
	add.s32 	%r192, %r192, 1;
	add.s32 	%r191, %r191, 1;
	add.s32 	%r190, %r190, 1;
	add.s32 	%r189, %r189, 1;
	add.s32 	%r188, %r188, 1;
	add.s32 	%r187, %r187, 1;
	add.s32 	%r186, %r186, 1;
	add.s32 	%r185, %r185, 1;
	add.s32 	%r184, %r184, 1;
	add.s32 	%r183, %r183, 1;
	add.s32 	%r182, %r182, 1;
	add.s32 	%r181, %r181, 1;
	add.s32 	%r180, %r180, 1;
	add.s32 	%r179, %r179, 1;
	add.s32 	%r178, %r178, 1;
	setp.ne.s32 	%p4, %r178, 0;
	@%p4 bra 	$L__BB64_3;
$L__BB64_4:
	ld.param.u64 	%rd190, [_Z22calculateBestDistance2ILi32EEvPfS0_S0_PiS1_S1_ii_param_5];
	ld.param.u64 	%rd188, [_Z22calculateBestDistance2ILi32EEvPfS0_S0_PiS1_S1_ii_param_3];
	cvta.to.global.u64 	%rd5, %rd190;
	cvta.to.global.u64 	%rd140, %rd188;
	mul.wide.u32 	%rd141, %r211, 4;
	add.s64 	%rd6, %rd140, %rd141;
	ld.global.u32 	%r220, [%rd6];
	setp.eq.s32 	%p5, %r220, %r210;
	@%p5 bra 	$L__BB64_7;
	ld.param.u64 	%rd189, [_Z22calculateBestDistance2ILi32EEvPfS0_S0_PiS1_S1_ii_param_4];
	ld.param.u64 	%rd187, [_Z22calculateBestDistance2ILi32EEvPfS0_S0_PiS1_S1_ii_param_2];
	cvta.to.global.u64 	%rd7, %rd187;
	cvta.to.global.u64 	%rd142, %rd189;
	st.global.u32 	[%rd6], %r210;
	add.s64 	%rd144, %rd5, %rd141;
	mov.b32 	%r171, 1;
	st.global.u32 	[%rd144], %r171;
	mul.wide.s32 	%rd145, %r210, 4;
	add.s64 	%rd146, %rd142, %rd145;
	atom.global.add.u32 	%r172, [%rd146], 1;
	mul.wide.s32 	%rd147, %r220, 4;
	add.s64 	%rd148, %rd142, %rd147;
	atom.global.add.u32 	%r173, [%rd148], -1;
	shl.b32 	%r100, %r132, 3;
	add.s32 	%r174, %r1, %r131;
	add.s32 	%r218, %r174, %r2;
	shl.b32 	%r102, %r131, 3;
	shl.b32 	%r175, %r131, 1;
	add.s32 	%r217, %r211, %r175;
	mad.lo.s32 	%r216, %r131, 3, %r211;
	shl.b32 	%r176, %r131, 2;
	add.s32 	%r215, %r211, %r176;
	mad.lo.s32 	%r214, %r131, 5, %r211;
	mad.lo.s32 	%r213, %r131, 6, %r211;
	mad.lo.s32 	%r212, %r131, 7, %r211;
	mov.b32 	%r221, 0;
	mul.wide.s32 	%rd157, %r132, 4;
$L__BB64_6:
	mul.wide.u32 	%rd149, %r211, 4;
	add.s64 	%rd150, %rd1, %rd149;
	ld.global.f32 	%f132, [%rd150];
	mul.wide.s32 	%rd151, %r210, 4;
	add.s64 	%rd152, %rd7, %rd151;
	atom.global.add.f32 	%f133, [%rd152], %f132;
	mul.wide.s32 	%rd153, %r220, 4;
	add.s64 	%rd154, %rd7, %rd153;
	neg.f32 	%f134, %f132;
	atom.global.add.f32 	%f135, [%rd154], %f134;
	mul.wide.u32 	%rd155, %r218, 4;
	add.s64 	%rd156, %rd1, %rd155;
	ld.global.f32 	%f136, [%rd156];
	add.s64 	%rd158, %rd152, %rd157;
	atom.global.add.f32 	%f137, [%rd158], %f136;
	add.s64 	%rd159, %rd154, %rd157;
	neg.f32 	%f138, %f136;
	atom.global.add.f32 	%f139, [%rd159], %f138;
	mul.wide.u32 	%rd160, %r217, 4;
	add.s64 	%rd161, %rd1, %rd160;
	ld.global.f32 	%f140, [%rd161];
	add.s64 	%rd162, %rd158, %rd157;
	atom.global.add.f32 	%f141, [%rd162], %f140;
	add.s64 	%rd163, %rd159, %rd157;
	neg.f32 	%f142, %f140;
	atom.global.add.f32 	%f143, [%rd163], %f142;
	mul.wide.u32 	%rd164, %r216, 4;
	add.s64 	%rd165, %rd1, %rd164;
	ld.global.f32 	%f144, [%rd165];
	add.s64 	%rd166, %rd162, %rd157;
	atom.global.add.f32 	%f145, [%rd166], %f144;
	add.s64 	%rd167, %rd163, %rd157;
	neg.f32 	%f146, %f144;
	atom.global.add.f32 	%f147, [%rd167], %f146;
	mul.wide.u32 	%rd168, %r215, 4;
	add.s64 	%rd169, %rd1, %rd168;
	ld.global.f32 	%f148, [%rd169];
	add.s64 	%rd170, %rd166, %rd157;
	atom.global.add.f32 	%f149, [%rd170], %f148;
	add.s64 	%rd171, %rd167, %rd157;
	neg.f32 	%f150, %f148;
	atom.global.add.f32 	%f151, [%rd171], %f150;
	mul.wide.u32 	%rd172, %r214, 4;
	add.s64 	%rd173, %rd1, %rd172;
	ld.global.f32 	%f152, [%rd173];
	add.s64 	%rd174, %rd170, %rd157;
	atom.global.add.f32 	%f153, [%rd174], %f152;
	add.s64 	%rd175, %rd171, %rd157;
	neg.f32 	%f154, %f152;
	atom.global.add.f32 	%f155, [%rd175], %f154;
	mul.wide.u32 	%rd176, %r213, 4;
	add.s64 	%rd177, %rd1, %rd176;
	ld.global.f32 	%f156, [%rd177];
	add.s64 	%rd178, %rd174, %rd157;
	atom.global.add.f32 	%f157, [%rd178], %f156;
	add.s64 	%rd179, %rd175, %rd157;
	neg.f32 	%f158, %f156;
	atom.global.add.f32 	%f159, [%rd179], %f158;
	mul.wide.u32 	%rd180, %r212, 4;
	add.s64 	%rd181, %rd1, %rd180;
	ld.global.f32 	%f160, [%rd181];
	add.s64 	%rd182, %rd178, %rd157;
	atom.global.add.f32 	%f161, [%rd182], %f160;
	add.s64 	%rd183, %rd179, %rd157;
	neg.f32 	%f162, %f160;
	atom.global.add.f32 	%f163, [%rd183], %f162;
	add.s32 	%r221, %r221, 8;
	add.s32 	%r220, %r220, %r100;
	add.s32 	%r210, %r210, %r100;
	add.s32 	%r218, %r218, %r102;
	add.s32 	%r217, %r217, %r102;
	add.s32 	%r216, %r216, %r102;
	add.s32 	%r215, %r215, %r102;
	add.s32 	%r214, %r214, %r102;
	add.s32 	%r213, %r213, %r102;
	add.s32 	%r212, %r212, %r102;
	add.s32 	%r211, %r211, %r102;
	setp.eq.s32 	%p6, %r221, 32;
	@%p6 bra 	$L__BB64_8;
	bra.uni 	$L__BB64_6;
$L__BB64_7:
	add.s64 	%rd185, %rd5, %rd141;
	mov.b32 	%r177, 0;
	st.global.u32 	[%rd185], %r177;
$L__BB64_8:
	ret;

}
	// .globl	_ZN3cub18CUB_300001_SM_10006detail11EmptyKernelIvEEvv
.visible .entry _ZN3cub18CUB_300001_SM_10006detail11EmptyKernelIvEEvv()
{


	ret;

}
	// .globl	_ZN3cub18CUB_300001_SM_10006detail6reduce28DeviceReduceSingleTileKernelINS2_10policy_hubIijN4cuda3std3__44plusIiEEE10Policy1000EPiSC_jS9_iiNS7_10__identityEEEvT0_T1_T2_T3_T4_T6_
.visible .entry _ZN3cub18CUB_300001_SM_10006detail6reduce28DeviceReduceSingleTileKernelINS2_10policy_hubIijN4cuda3std3__44plusIiEEE10Policy1000EPiSC_jS9_iiNS7_10__identityEEEvT0_T1_T2_T3_T4_T6_(
	.param .u64 .ptr .align 1 _ZN3cub18CUB_300001_SM_10006detail6reduce28DeviceReduceSingleTileKernelINS2_10policy_hubIijN4cuda3std3__44plusIiEEE10Policy1000EPiSC_jS9_iiNS7_10__identityEEEvT0_T1_T2_T3_T4_T6__param_0,
	.param .u64 .ptr .align 1 _ZN3cub18CUB_300001_SM_10006detail6reduce28DeviceReduceSingleTileKernelINS2_10policy_hubIijN4cuda3std3__44plusIiEEE10Policy1000EPiSC_jS9_iiNS7_10__identityEEEvT0_T1_T2_T3_T4_T6__param_1,
	.param .u32 _ZN3cub18CUB_300001_SM_10006detail6reduce28DeviceReduceSingleTileKernelINS2_10policy_hubIijN4cuda3std3__44plusIiEEE10Policy1000EPiSC_jS9_iiNS7_10__identityEEEvT0_T1_T2_T3_T4_T6__param_2,
	.param .align 1 .b8 _ZN3cub18CUB_300001_SM_10006detail6reduce28DeviceReduceSingleTileKernelINS2_10policy_hubIijN4cuda3std3__44plusIiEEE10Policy1000EPiSC_jS9_iiNS7_10__identityEEEvT0_T1_T2_T3_T4_T6__param_3[1],
	.param .u32 _ZN3cub18CUB_300001_SM_10006detail6reduce28DeviceReduceSingleTileKernelINS2_10policy_hubIijN4cuda3std3__44plusIiEEE10Policy1000EPiSC_jS9_iiNS7_10__identityEEEvT0_T1_T2_T3_T4_T6__param_4,
	.param .align 1 .b8 _ZN3cub18CUB_300001_SM_10006detail6reduce28DeviceReduceSingleTileKernelINS2_10policy_hubIijN4cuda3std3__44plusIiEEE10Policy1000EPiSC_jS9_iiNS7_10__identityEEEvT0_T1_T2_T3_T4_T6__param_5[1]
)
.maxntid 256
.minnctapersm 1
{
	.reg .pred 	%p<97>;
	.reg .b32 	%r<699>;
	.reg .b64 	%rd<122>;
	// demoted variable
	.shared .align 4 .b8 _ZZN3cub18CUB_300001_SM_10006detail6reduce28DeviceReduceSingleTileKernelINS2_10policy_hubIijN4cuda3std3__44plusIiEEE10Policy1000EPiSC_jS9_iiNS7_10__identityEEEvT0_T1_T2_T3_T4_T6_E12temp_storage[44];
	ld.param.u64 	%rd15, [_ZN3cub18CUB_300001_SM_10006detail6reduce28DeviceReduceSingleTileKernelINS2_10policy_hubIijN4cuda3std3__44plusIiEEE10Policy1000EPiSC_jS9_iiNS7_10__identityEEEvT0_T1_T2_T3_T4_T6__param_0];
	ld.param.u64 	%rd16, [_ZN3cub18CUB_300001_SM_10006detail6reduce28DeviceReduceSingleTileKernelINS2_10policy_hubIijN4cuda3std3__44plusIiEEE10Policy1000EPiSC_jS9_iiNS7_10__identityEEEvT0_T1_T2_T3_T4_T6__param_1];
	ld.param.u32 	%r123, [_ZN3cub18CUB_300001_SM_10006detail6reduce28DeviceReduceSingleTileKernelINS2_10policy_hubIijN4cuda3std3__44plusIiEEE10Policy1000EPiSC_jS9_iiNS7_10__identityEEEvT0_T1_T2_T3_T4_T6__param_2];
	ld.param.u32 	%r124, [_ZN3cub18CUB_300001_SM_10006detail6reduce28DeviceReduceSingleTileKernelINS2_10policy_hubIijN4cuda3std3__44plusIiEEE10Policy1000EPiSC_jS9_iiNS7_10__identityEEEvT0_T1_T2_T3_T4_T6__param_4];
	cvta.to.global.u64 	%rd1, %rd16;
	setp.ne.s32 	%p1, %r123, 0;
	@%p1 bra 	$L__BB66_3;
	mov.u32 	%r645, %tid.x;
	setp.ne.s32 	%p96, %r645, 0;
	@%p96 bra 	$L__BB66_76;
	st.global.u32 	[%rd1], %r124;
	bra.uni 	$L__BB66_76;
$L__BB66_3:
	and.b64  	%rd17, %rd15, 15;
	setp.ne.s64 	%p2, %rd17, 0;
	@%p2 bra 	$L__BB66_39;
	setp.gt.u32 	%p49, %r123, 4095;
	@%p49 bra 	$L__BB66_23;
	mov.u32 	%r1, %tid.x;
	setp.ge.u32 	%p66, %r1, %r123;
	mov.b32 	%r656, 0;
	mov.u32 	%r651, %r1;
	@%p66 bra 	$L__BB66_7;
	mul.wide.u32 	%rd110, %r1, 4;
	add.s64 	%rd109, %rd15, %rd110;
	// begin inline asm
	ld.global.nc.u32 %r656, [%rd109];
	// end inline asm
	add.s32 	%r651, %r1, 256;
$L__BB66_7:
	setp.ge.u32 	%p67, %r651, %r123;
	@%p67 bra 	$L__BB66_14;
	not.b32 	%r519, %r651;
	add.s32 	%r6, %r123, %r519;
	and.b32  	%r520, %r6, 768;
	setp.eq.s32 	%p68, %r520, 768;
	@%p68 bra 	$L__BB66_11;
	mul.wide.u32 	%rd111, %r651, 4;
	add.s64 	%rd118, %rd15, %rd111;
	shr.u32 	%r521, %r6, 8;
	add.s32 	%r522, %r521, 1;
	and.b32  	%r523, %r522, 3;
	neg.s32 	%r648, %r523;
$L__BB66_10:
	.pragma "nounroll";
	// begin inline asm
	ld.global.nc.u32 %r524, [%rd118];
	// end inline asm
	add.s32 	%r656, %r524, %r656;
	add.s32 	%r651, %r651, 256;
	add.s64 	%rd118, %rd118, 1024;
	add.s32 	%r648, %r648, 1;
	setp.ne.s32 	%p69, %r648, 0;
	@%p69 bra 	$L__BB66_10;
$L__BB66_11:
	setp.lt.u32 	%p70, %r6, 768;
	@%p70 bra 	$L__BB66_14;
	mul.wide.u32 	%rd113, %r651, 4;
	add.s64 	%rd119, %rd15, %rd113;
$L__BB66_13:
	// begin inline asm
	ld.global.nc.u32 %r525, [%rd119];
	// end inline asm
	add.s32 	%r529, %r525, %r656;
	add.s64 	%rd115, %rd119, 1024;
	// begin inline asm
	ld.global.nc.u32 %r526, [%rd115];
	// end inline asm
	add.s32 	%r530, %r526, %r529;
	add.s64 	%rd116, %rd119, 2048;
	// begin inline asm
	ld.global.nc.u32 %r527, [%rd116];
	// end inline asm
	add.s32 	%r531, %r527, %r530;
	add.s64 	%rd117, %rd119, 3072;
	// begin inline asm
	ld.global.nc.u32 %r528, [%rd117];
	// end inline asm
	add.s32 	%r656, %r528, %r531;
	add.s32 	%r651, %r651, 1024;
	add.s64 	%rd119, %rd119, 4096;
	setp.lt.s32 	%p71, %r651, %r123;
	@%p71 bra 	$L__BB66_13;
$L__BB66_14:
	setp.lt.u32 	%p72, %r123, 256;
	@%p72 bra 	$L__BB66_19;
	// begin inline asm
	mov.u32 %r595, %laneid;
	// end inline asm
	mov.b32 	%r598, 1;
	mov.b32 	%r619, 31;
	mov.b32 	%r620, -1;
	// begin inline asm
	shfl.sync.down.b32 %r596, %r656, %r598, %r619, %r620;
	// end inline asm
	setp.gt.s32 	%p88, %r595, 30;
	selp.b32 	%r621, 0, %r596, %p88;
	add.s32 	%r602, %r621, %r656;
	mov.b32 	%r603, 2;
	// begin inline asm
	shfl.sync.down.b32 %r601, %r602, %r603, %r619, %r620;
	// end inline asm
	setp.gt.s32 	%p89, %r595, 29;
	selp.b32 	%r622, 0, %r601, %p89;
	add.s32 	%r607, %r602, %r622;
	mov.b32 	%r608, 4;
	// begin inline asm
	shfl.sync.down.b32 %r606, %r607, %r608, %r619, %r620;
	// end inline asm
	setp.gt.s32 	%p90, %r595, 27;
	selp.b32 	%r623, 0, %r606, %p90;
	add.s32 	%r612, %r607, %r623;
	mov.b32 	%r613, 8;
	// begin inline asm
	shfl.sync.down.b32 %r611, %r612, %r613, %r619, %r620;
	// end inline asm
	setp.gt.s32 	%p91, %r595, 23;
	selp.b32 	%r624, 0, %r611, %p91;
	add.s32 	%r617, %r612, %r624;
	mov.b32 	%r618, 16;
	// begin inline asm
	shfl.sync.down.b32 %r616, %r617, %r618, %r619, %r620;
	// end inline asm
	setp.gt.s32 	%p92, %r595, 15;
	selp.b32 	%r625, 0, %r616, %p92;
	add.s32 	%r698, %r617, %r625;
	setp.ne.s32 	%p93, %r595, 0;
	@%p93 bra 	$L__BB66_17;
	shr.u32 	%r626, %r1, 3;
	and.b32  	%r627, %r626, 124;
	mov.u32 	%r628, _ZZN3cub18CUB_300001_SM_10006detail6reduce28DeviceReduceSingleTileKernelINS2_10policy_hubIijN4cuda3std3__44plusIiEEE10Policy1000EPiSC_jS9_iiNS7_10__identityEEEvT0_T1_T2_T3_T4_T6_E12temp_storage;
	add.s32 	%r629, %r628, %r627;
	st.shared.u32 	[%r629+8], %r698;
$L__BB66_17:
	bar.sync 	0;
	setp.ne.s32 	%p94, %r1, 0;
	@%p94 bra 	$L__BB66_74;
	ld.shared.u32 	%r630, [_ZZN3cub18CUB_300001_SM_10006detail6reduce28DeviceReduceSingleTileKernelINS2_10policy_hubIijN4cuda3std3__44plusIiEEE10Policy1000EPiSC_jS9_iiNS7_10__identityEEEvT0_T1_T2_T3_T4_T6_E12temp_storage+12];
	add.s32 	%r631, %r630, %r698;
	ld.shared.u32 	%r632, [_ZZN3cub18CUB_300001_SM_10006detail6reduce28DeviceReduceSingleTileKernelINS2_10policy_hubIijN4cuda3std3__44plusIiEEE10Policy1000EPiSC_jS9_iiNS7_10__identityEEEvT0_T1_T2_T3_T4_T6_E12temp_storage+16];
	add.s32 	%r633, %r631, %r632;
	ld.shared.u32 	%r634, [_ZZN3cub18CUB_300001_SM_10006detail6reduce28DeviceReduceSingleTileKernelINS2_10policy_hubIijN4cuda3std3__44plusIiEEE10Policy1000EPiSC_jS9_iiNS7_10__identityEEEvT0_T1_T2_T3_T4_T6_E12temp_storage+20];
	add.s32 	%r635, %r633, %r634;
	ld.shared.u32 	%r636, [_ZZN3cub18CUB_300001_SM_10006detail6reduce28DeviceReduceSingleTileKernelINS2_10policy_hubIijN4cuda3std3__44plusIiEEE10Policy1000EPiSC_jS9_iiNS7_10__identityEEEvT0_T1_T2_T3_T4_T6_E12temp_storage+24];
	add.s32 	%r637, %r635, %r636;
	ld.shared.u32 	%r638, [_ZZN3cub18CUB_300001_SM_10006detail6reduce28DeviceReduceSingleTileKernelINS2_10policy_hubIijN4cuda3std3__44plusIiEEE10Policy1000EPiSC_jS9_iiNS7_10__identityEEEvT0_T1_T2_T3_T4_T6_E12temp_storage+28];
	add.s32 	%r639, %r637, %r638;
	ld.shared.u32 	%r640, [_ZZN3cub18CUB_300001_SM_10006detail6reduce28DeviceReduceSingleTileKernelINS2_10policy_hubIijN4cuda3std3__44plusIiEEE10Policy1000EPiSC_jS9_iiNS7_10__identityEEEvT0_T1_T2_T3_T4_T6_E12temp_storage+32];
	add.s32 	%r641, %r639, %r640;
	ld.shared.u32 	%r642, [_ZZN3cub18CUB_300001_SM_10006detail6reduce28DeviceReduceSingleTileKernelINS2_10policy_hubIijN4cuda3std3__44plusIiEEE10Policy1000EPiSC_jS9_iiNS7_10__identityEEEvT0_T1_T2_T3_T4_T6_E12temp_storage+36];
	add.s32 	%r698, %r641, %r642;
	bra.uni 	$L__BB66_74;
$L__BB66_19:
	// begin inline asm
	mov.u32 %r532, %laneid;
	// end inline asm
	and.b32  	%r558, %r1, 992;
	add.s32 	%r559, %r558, 32;
	setp.gt.u32 	%p73, %r559, %r123;
	not.b32 	%r560, %r558;
	add.s32 	%r561, %r123, %r560;
	selp.b32 	%r556, %r561, 31, %p73;
	mov.b32 	%r535, 1;
	mov.b32 	%r557, -1;
	// begin inline asm
	shfl.sync.down.b32 %r533, %r656, %r535, %r556, %r557;
	// end inline asm
	setp.lt.s32 	%p74, %r532, %r556;
	selp.b32 	%r562, %r533, 0, %p74;
	add.s32 	%r539, %r562, %r656;
	mov.b32 	%r540, 2;
	// begin inline asm
	shfl.sync.down.b32 %r538, %r539, %r540, %r556, %r557;
	// end inline asm
	add.s32 	%r563, %r532, 2;
	setp.gt.s32 	%p75, %r563, %r556;
	selp.b32 	%r564, 0, %r538, %p75;
	add.s32 	%r544, %r539, %r564;
	mov.b32 	%r545, 4;
	// begin inline asm
	shfl.sync.down.b32 %r543, %r544, %r545, %r556, %r557;
	// end inline asm
	add.s32 	%r565, %r532, 4;
	setp.gt.s32 	%p76, %r565, %r556;
	selp.b32 	%r566, 0, %r543, %p76;
	add.s32 	%r549, %r544, %r566;
	mov.b32 	%r550, 8;
	// begin inline asm
	shfl.sync.down.b32 %r548, %r549, %r550, %r556, %r557;
	// end inline asm
	add.s32 	%r567, %r532, 8;
	setp.gt.s32 	%p77, %r567, %r556;
	selp.b32 	%r568, 0, %r548, %p77;
	add.s32 	%r554, %r549, %r568;
	mov.b32 	%r555, 16;
	// begin inline asm
	shfl.sync.down.b32 %r553, %r554, %r555, %r556, %r557;
	// end inline asm
	add.s32 	%r569, %r532, 16;
	setp.gt.s32 	%p78, %r569, %r556;
	selp.b32 	%r570, 0, %r553, %p78;
	add.s32 	%r698, %r554, %r570;
	setp.ne.s32 	%p79, %r532, 0;
	@%p79 bra 	$L__BB66_21;
	shr.u32 	%r571, %r1, 3;
	and.b32  	%r572, %r571, 124;
	mov.u32 	%r573, _ZZN3cub18CUB_300001_SM_10006detail6reduce28DeviceReduceSingleTileKernelINS2_10policy_hubIijN4cuda3std3__44plusIiEEE10Policy1000EPiSC_jS9_iiNS7_10__identityEEEvT0_T1_T2_T3_T4_T6_E12temp_storage;
	add.s32 	%r574, %r573, %r572;
	st.shared.u32 	[%r574+8], %r698;
$L__BB66_21:
	bar.sync 	0;
	setp.ne.s32 	%p80, %r1, 0;
	@%p80 bra 	$L__BB66_74;
	setp.gt.u32 	%p81, %r123, 32;
	ld.shared.u32 	%r575, [_ZZN3cub18CUB_300001_SM_10006detail6reduce28DeviceReduceSingleTileKernelINS2_10policy_hubIijN4cuda3std3__44plusIiEEE10Policy1000EPiSC_jS9_iiNS7_10__identityEEEvT0_T1_T2_T3_T4_T6_E12temp_storage+12];
	selp.b32 	%r576, %r575, 0, %p81;
	add.s32 	%r577, %r576, %r698;
	setp.gt.u32 	%p82, %r123, 64;
	ld.shared.u32 	%r578, [_ZZN3cub18CUB_300001_SM_10006detail6reduce28DeviceReduceSingleTileKernelINS2_10policy_hubIijN4cuda3std3__44plusIiEEE10Policy1000EPiSC_jS9_iiNS7_10__identityEEEvT0_T1_T2_T3_T4_T6_E12temp_storage+16];
	selp.b32 	%r579, %r578, 0, %p82;
	add.s32 	%r580, %r577, %r579;
	setp.gt.u32 	%p83, %r123, 96;
	ld.shared.u32 	%r581, [_ZZN3cub18CUB_300001_SM_10006detail6reduce28DeviceReduceSingleTileKernelINS2_10policy_hubIijN4cuda3std3__44plusIiEEE10Policy1000EPiSC_jS9_iiNS7_10__identityEEEvT0_T1_T2_T3_T4_T6_E12temp_storage+20];
	selp.b32 	%r582, %r581, 0, %p83;
	add.s32 	%r583, %r580, %r582;
	setp.gt.u32 	%p84, %r123, 128;
	ld.shared.u32 	%r584, [_ZZN3cub18CUB_300001_SM_10006detail6reduce28DeviceReduceSingleTileKernelINS2_10policy_hubIijN4cuda3std3__44plusIiEEE10Policy1000EPiSC_jS9_iiNS7_10__identityEEEvT0_T1_T2_T3_T4_T6_E12temp_storage+24];
	selp.b32 	%r585, %r584, 0, %p84;
	add.s32 	%r586, %r583, %r585;
	setp.gt.u32 	%p85, %r123, 160;
	ld.shared.u32 	%r587, [_ZZN3cub18CUB_300001_SM_10006detail6reduce28DeviceReduceSingleTileKernelINS2_10policy_hubIijN4cuda3std3__44plusIiEEE10Policy1000EPiSC_jS9_iiNS7_10__identityEEEvT0_T1_T2_T3_T4_T6_E12temp_storage+28];
	selp.b32 	%r588, %r587, 0, %p85;
	add.s32 	%r589, %r586, %r588;
	setp.gt.u32 	%p86, %r123, 192;
	ld.shared.u32 	%r590, [_ZZN3cub18CUB_300001_SM_10006detail6reduce28DeviceReduceSingleTileKernelINS2_10policy_hubIijN4cuda3std3__44plusIiEEE10Policy1000EPiSC_jS9_iiNS7_10__identityEEEvT0_T1_T2_T3_T4_T6_E12temp_storage+32];
	selp.b32 	%r591, %r590, 0, %p86;
	add.s32 	%r592, %r589, %r591;
	setp.gt.u32 	%p87, %r123, 224;
	ld.shared.u32 	%r593, [_ZZN3cub18CUB_300001_SM_10006detail6reduce28DeviceReduceSingleTileKernelINS2_10policy_hubIijN4cuda3std3__44plusIiEEE10Policy1000EPiSC_jS9_iiNS7_10__identityEEEvT0_T1_T2_T3_T4_T6_E12temp_storage+36];
	selp.b32 	%r594, %r593, 0, %p87;
	add.s32 	%r698, %r592, %r594;
	bra.uni 	$L__BB66_74;
$L__BB66_23:
	mov.u32 	%r26, %tid.x;
	shl.b32 	%r27, %r26, 2;
	mul.wide.u32 	%rd85, %r27, 4;
	add.s64 	%rd75, %rd15, %rd85;
	// begin inline asm
	ld.global.nc.v2.u64 {%rd73, %rd74}, [%rd75];
	// end inline asm
	mov.b64 	{%r385, %r386}, %rd74;
	mov.b64 	{%r387, %r388}, %rd73;
	add.s64 	%rd78, %rd75, 4096;
	// begin inline asm
	ld.global.nc.v2.u64 {%rd76, %rd77}, [%rd78];
	// end inline asm
	mov.b64 	{%r389, %r390}, %rd77;
	mov.b64 	{%r391, %r392}, %rd76;
	add.s64 	%rd81, %rd75, 8192;
	// begin inline asm
	ld.global.nc.v2.u64 {%rd79, %rd80}, [%rd81];
	// end inline asm
	mov.b64 	{%r393, %r394}, %rd80;
	mov.b64 	{%r395, %r396}, %rd79;
	add.s64 	%rd84, %rd75, 12288;
	// begin inline asm
	ld.global.nc.v2.u64 {%rd82, %rd83}, [%rd84];
	// end inline asm
	mov.b64 	{%r397, %r398}, %rd83;
	mov.b64 	{%r399, %r400}, %rd82;
	add.s32 	%r401, %r388, %r387;
	add.s32 	%r402, %r385, %r401;
	add.s32 	%r403, %r386, %r402;
	add.s32 	%r404, %r391, %r403;
	add.s32 	%r405, %r392, %r404;
	add.s32 	%r406, %r389, %r405;
	add.s32 	%r407, %r390, %r406;
	add.s32 	%r408, %r395, %r407;
	add.s32 	%r409, %r396, %r408;
	add.s32 	%r410, %r393, %r409;
	add.s32 	%r411, %r394, %r410;
	add.s32 	%r412, %r399, %r411;
	add.s32 	%r413, %r400, %r412;
	add.s32 	%r414, %r397, %r413;
	add.s32 	%r671, %r398, %r414;
	add.s32 	%r29, %r123, -4096;
	setp.lt.u32 	%p50, %r29, 4096;
	mov.b32 	%r660, 4096;
	@%p50 bra 	$L__BB66_27;
	mov.b32 	%r660, 4096;
$L__BB66_25:
	add.s32 	%r416, %r660, %r27;
	mul.wide.u32 	%rd98, %r416, 4;
	add.s64 	%rd88, %rd15, %rd98;
	// begin inline asm
	ld.global.nc.v2.u64 {%rd86, %rd87}, [%rd88];
	// end inline asm
	mov.b64 	{%r417, %r418}, %rd87;
	mov.b64 	{%r419, %r420}, %rd86;
	add.s64 	%rd91, %rd88, 4096;
	// begin inline asm
	ld.global.nc.v2.u64 {%rd89, %rd90}, [%rd91];
	// end inline asm
	mov.b64 	{%r421, %r422}, %rd90;
	mov.b64 	{%r423, %r424}, %rd89;
	add.s64 	%rd94, %rd88, 8192;
	// begin inline asm
	ld.global.nc.v2.u64 {%rd92, %rd93}, [%rd94];
	// end inline asm
	mov.b64 	{%r425, %r426}, %rd93;
	mov.b64 	{%r427, %r428}, %rd92;
	add.s64 	%rd97, %rd88, 12288;
	// begin inline asm
	ld.global.nc.v2.u64 {%rd95, %rd96}, [%rd97];
	// end inline asm
	mov.b64 	{%r429, %r430}, %rd96;
	mov.b64 	{%r431, %r432}, %rd95;
	add.s32 	%r433, %r419, %r671;
	add.s32 	%r434, %r420, %r433;
	add.s32 	%r435, %r417, %r434;
	add.s32 	%r436, %r418, %r435;
	add.s32 	%r437, %r423, %r436;
	add.s32 	%r438, %r424, %r437;
	add.s32 	%r439, %r421, %r438;
	add.s32 	%r440, %r422, %r439;
	add.s32 	%r441, %r427, %r440;
	add.s32 	%r442, %r428, %r441;
	add.s32 	%r443, %r425, %r442;
	add.s32 	%r444, %r426, %r443;
	add.s32 	%r445, %r431, %r444;
	add.s32 	%r446, %r432, %r445;
	add.s32 	%r447, %r429, %r446;
	add.s32 	%r671, %r430, %r447;
	sub.s32 	%r448, %r123, %r660;
	setp.lt.u32 	%p51, %r448, 4096;
	@%p51 bra 	$L__BB66_35;
	add.s32 	%r660, %r660, 4096;
	setp.le.u32 	%p52, %r660, %r29;
	@%p52 bra 	$L__BB66_25;
$L__BB66_27:
	setp.le.u32 	%p53, %r123, %r660;
	@%p53 bra 	$L__BB66_35;
	sub.s32 	%r36, %r123, %r660;
	setp.ge.s32 	%p54, %r26, %r36;
	@%p54 bra 	$L__BB66_35;
	not.b32 	%r450, %r26;
	add.s32 	%r451, %r123, %r450;
	sub.s32 	%r37, %r451, %r660;
	and.b32  	%r452, %r37, 768;
	setp.eq.s32 	%p55, %r452, 768;
	mov.u32 	%r665, %r26;
	@%p55 bra 	$L__BB66_32;
	add.s32 	%r662, %r26, %r660;
	shr.u32 	%r453, %r37, 8;
	add.s32 	%r454, %r453, 1;
	and.b32  	%r455, %r454, 3;
	neg.s32 	%r661, %r455;
	mov.u32 	%r665, %r26;
$L__BB66_31:
	.pragma "nounroll";
	mul.wide.u32 	%rd100, %r662, 4;
	add.s64 	%rd99, %rd15, %rd100;
	// begin inline asm
	ld.global.nc.u32 %r456, [%rd99];
	// end inline asm
	add.s32 	%r671, %r456, %r671;
	add.s32 	%r665, %r665, 256;
	add.s32 	%r662, %r662, 256;
	add.s32 	%r661, %r661, 1;
	setp.ne.s32 	%p56, %r661, 0;
	@%p56 bra 	$L__BB66_31;
$L__BB66_32:
	setp.lt.u32 	%p57, %r37, 768;
	@%p57 bra 	$L__BB66_35;
	add.s32 	%r669, %r665, 512;
	add.s32 	%r668, %r665, %r660;
$L__BB66_34:
	mul.wide.u32 	%rd105, %r668, 4;
	add.s64 	%rd101, %rd15, %rd105;
	// begin inline asm
	ld.global.nc.u32 %r457, [%rd101];
	// end inline asm
	add.s32 	%r461, %r457, %r671;
	add.s32 	%r462, %r668, 256;
	mul.wide.u32 	%rd106, %r462, 4;
	add.s64 	%rd102, %rd15, %rd106;
	// begin inline asm
	ld.global.nc.u32 %r458, [%rd102];
	// end inline asm
	add.s32 	%r463, %r458, %r461;
	add.s32 	%r464, %r668, 512;
	mul.wide.u32 	%rd107, %r464, 4;
	add.s64 	%rd103, %rd15, %rd107;
	// begin inline asm
	ld.global.nc.u32 %r459, [%rd103];
	// end inline asm
	add.s32 	%r465, %r459, %r463;
	add.s32 	%r466, %r668, 768;
	mul.wide.u32 	%rd108, %r466, 4;
	add.s64 	%rd104, %rd15, %rd108;
	// begin inline asm
	ld.global.nc.u32 %r460, [%rd104];
	// end inline asm
	add.s32 	%r671, %r460, %r465;
	add.s32 	%r57, %r669, 1024;
	add.s32 	%r467, %r669, 512;
	add.s32 	%r668, %r668, 1024;
	setp.lt.s32 	%p58, %r467, %r36;
	mov.u32 	%r669, %r57;
	@%p58 bra 	$L__BB66_34;
$L__BB66_35:
	// begin inline asm
	mov.u32 %r468, %laneid;
	// end inline asm
	mov.b32 	%r471, 1;
	mov.b32 	%r492, 31;
	mov.b32 	%r493, -1;
	// begin inline asm
	shfl.sync.down.b32 %r469, %r671, %r471, %r492, %r493;
	// end inline asm
	setp.gt.s32 	%p59, %r468, 30;
	selp.b32 	%r494, 0, %r469, %p59;
	add.s32 	%r475, %r494, %r671;
	mov.b32 	%r476, 2;
	// begin inline asm
	shfl.sync.down.b32 %r474, %r475, %r476, %r492, %r493;
	// end inline asm
	setp.gt.s32 	%p60, %r468, 29;
	selp.b32 	%r495, 0, %r474, %p60;
	add.s32 	%r480, %r475, %r495;
	mov.b32 	%r481, 4;
	// begin inline asm
	shfl.sync.down.b32 %r479, %r480, %r481, %r492, %r493;
	// end inline asm
	setp.gt.s32 	%p61, %r468, 27;
	selp.b32 	%r496, 0, %r479, %p61;
	add.s32 	%r485, %r480, %r496;
	mov.b32 	%r486, 8;
	// begin inline asm
	shfl.sync.down.b32 %r484, %r485, %r486, %r492, %r493;
	// end inline asm
	setp.gt.s32 	%p62, %r468, 23;
	selp.b32 	%r497, 0, %r484, %p62;
	add.s32 	%r490, %r485, %r497;
	mov.b32 	%r491, 16;
	// begin inline asm
	shfl.sync.down.b32 %r489, %r490, %r491, %r492, %r493;
	// end inline asm
	setp.gt.s32 	%p63, %r468, 15;
	selp.b32 	%r498, 0, %r489, %p63;
	add.s32 	%r698, %r490, %r498;
	setp.ne.s32 	%p64, %r468, 0;
	@%p64 bra 	$L__BB66_37;
	shr.u32 	%r499, %r26, 3;
	and.b32  	%r500, %r499, 124;
	mov.u32 	%r501, _ZZN3cub18CUB_300001_SM_10006detail6reduce28DeviceReduceSingleTileKernelINS2_10policy_hubIijN4cuda3std3__44plusIiEEE10Policy1000EPiSC_jS9_iiNS7_10__identityEEEvT0_T1_T2_T3_T4_T6_E12temp_storage;
	add.s32 	%r502, %r501, %r500;
	st.shared.u32 	[%r502+8], %r698;
$L__BB66_37:
	bar.sync 	0;
	setp.ne.s32 	%p65, %r26, 0;
	@%p65 bra 	$L__BB66_74;
	ld.shared.u32 	%r503, [_ZZN3cub18CUB_300001_SM_10006detail6reduce28DeviceReduceSingleTileKernelINS2_10policy_hubIijN4cuda3std3__44plusIiEEE10Policy1000EPiSC_jS9_iiNS7_10__identityEEEvT0_T1_T2_T3_T4_T6_E12temp_storage+12];
	add.s32 	%r504, %r503, %r698;
	ld.shared.u32 	%r505, [_ZZN3cub18CUB_300001_SM_10006detail6reduce28DeviceReduceSingleTileKernelINS2_10policy_hubIijN4cuda3std3__44plusIiEEE10Policy1000EPiSC_jS9_iiNS7_10__identityEEEvT0_T1_T2_T3_T4_T6_E12temp_storage+16];
	add.s32 	%r506, %r504, %r505;
	ld.shared.u32 	%r507, [_ZZN3cub18CUB_300001_SM_10006detail6reduce28DeviceReduceSingleTileKernelINS2_10policy_hubIijN4cuda3std3__44plusIiEEE10Policy1000EPiSC_jS9_iiNS7_10__identityEEEvT0_T1_T2_T3_T4_T6_E12temp_storage+20];
	add.s32 	%r508, %r506, %r507;
	ld.shared.u32 	%r509, [_ZZN3cub18CUB_300001_SM_10006detail6reduce28DeviceReduceSingleTileKernelINS2_10policy_hubIijN4cuda3std3__44plusIiEEE10Policy1000EPiSC_jS9_iiNS7_10__identityEEEvT0_T1_T2_T3_T4_T6_E12temp_storage+24];
	add.s32 	%r510, %r508, %r509;
	ld.shared.u32 	%r511, [_ZZN3cub18CUB_300001_SM_10006detail6reduce28DeviceReduceSingleTileKernelINS2_10policy_hubIijN4cuda3std3__44plusIiEEE10Policy1000EPiSC_jS9_iiNS7_10__identityEEEvT0_T1_T2_T3_T4_T6_E12temp_storage+28];
	add.s32 	%r512, %r510, %r511;
	ld.shared.u32 	%r513, [_ZZN3cub18CUB_300001_SM_10006detail6reduce28DeviceReduceSingleTileKernelINS2_10policy_hubIijN4cuda3std3__44plusIiEEE10Policy1000EPiSC_jS9_iiNS7_10__identityEEEvT0_T1_T2_T3_T4_T6_E12temp_storage+32];
	add.s32 	%r514, %r512, %r513;
	ld.shared.u32 	%r515, [_ZZN3cub18CUB_300001_SM_10006detail6reduce28DeviceReduceSingleTileKernelINS2_10policy_hubIijN4cuda3std3__44plusIiEEE10Policy1000EPiSC_jS9_iiNS7_10__identityEEEvT0_T1_T2_T3_T4_T6_E12temp_storage+36];
	add.s32 	%r698, %r514, %r515;
	bra.uni 	$L__BB66_74;
$L__BB66_39:
	setp.gt.u32 	%p3, %r123, 4095;
	@%p3 bra 	$L__BB66_58;
	mov.u32 	%r62, %tid.x;
	setp.ge.u32 	%p20, %r62, %r123;
	mov.b32 	%r682, 0;
	mov.u32 	%r677, %r62;
	@%p20 bra 	$L__BB66_42;
	mul.wide.u32 	%rd65, %r62, 4;
	add.s64 	%rd64, %rd15, %rd65;
	// begin inline asm
	ld.global.nc.u32 %r682, [%rd64];
	// end inline asm
	add.s32 	%r677, %r62, 256;
$L__BB66_42:
	setp.ge.u32 	%p21, %r677, %r123;
	@%p21 bra 	$L__BB66_49;
	not.b32 	%r260, %r677;
	add.s32 	%r67, %r123, %r260;
	and.b32  	%r261, %r67, 768;
	setp.eq.s32 	%p22, %r261, 768;
	@%p22 bra 	$L__BB66_46;
	mul.wide.u32 	%rd66, %r677, 4;
	add.s64 	%rd120, %rd15, %rd66;
	shr.u32 	%r262, %r67, 8;
	add.s32 	%r263, %r262, 1;
	and.b32  	%r264, %r263, 3;
	neg.s32 	%r674, %r264;
$L__BB66_45:
	.pragma "nounroll";
	// begin inline asm
	ld.global.nc.u32 %r265, [%rd120];
	// end inline asm
	add.s32 	%r682, %r265, %r682;
	add.s32 	%r677, %r677, 256;
	add.s64 	%rd120, %rd120, 1024;
	add.s32 	%r674, %r674, 1;
	setp.ne.s32 	%p23, %r674, 0;
	@%p23 bra 	$L__BB66_45;
$L__BB66_46:
	setp.lt.u32 	%p24, %r67, 768;
	@%p24 bra 	$L__BB66_49;
	mul.wide.u32 	%rd68, %r677, 4;
	add.s64 	%rd121, %rd15, %rd68;
$L__BB66_48:
	// begin inline asm
	ld.global.nc.u32 %r266, [%rd121];
	// end inline asm
	add.s32 	%r270, %r266, %r682;
	add.s64 	%rd70, %rd121, 1024;
	// begin inline asm
	ld.global.nc.u32 %r267, [%rd70];
	// end inline asm
	add.s32 	%r271, %r267, %r270;
	add.s64 	%rd71, %rd121, 2048;
	// begin inline asm
	ld.global.nc.u32 %r268, [%rd71];
	// end inline asm
	add.s32 	%r272, %r268, %r271;
	add.s64 	%rd72, %rd121, 3072;
	// begin inline asm
	ld.global.nc.u32 %r269, [%rd72];
	// end inline asm
	add.s32 	%r682, %r269, %r272;
	add.s32 	%r677, %r677, 1024;
	add.s64 	%rd121, %rd121, 4096;
	setp.lt.s32 	%p25, %r677, %r123;
	@%p25 bra 	$L__BB66_48;
$L__BB66_49:
	setp.lt.u32 	%p26, %r123, 256;
	@%p26 bra 	$L__BB66_54;
	// begin inline asm
	mov.u32 %r336, %laneid;
	// end inline asm
	mov.b32 	%r339, 1;
	mov.b32 	%r360, 31;
	mov.b32 	%r361, -1;
	// begin inline asm
	shfl.sync.down.b32 %r337, %r682, %r339, %r360, %r361;
	// end inline asm
	setp.gt.s32 	%p42, %r336, 30;
	selp.b32 	%r362, 0, %r337, %p42;
	add.s32 	%r343, %r362, %r682;
	mov.b32 	%r344, 2;
	// begin inline asm
	shfl.sync.down.b32 %r342, %r343, %r344, %r360, %r361;
	// end inline asm
	setp.gt.s32 	%p43, %r336, 29;
	selp.b32 	%r363, 0, %r342, %p43;
	add.s32 	%r348, %r343, %r363;
	mov.b32 	%r349, 4;
	// begin inline asm
	shfl.sync.down.b32 %r347, %r348, %r349, %r360, %r361;
	// end inline asm
	setp.gt.s32 	%p44, %r336, 27;
	selp.b32 	%r364, 0, %r347, %p44;
	add.s32 	%r353, %r348, %r364;
	mov.b32 	%r354, 8;
	// begin inline asm
	shfl.sync.down.b32 %r352, %r353, %r354, %r360, %r361;
	// end inline asm
	setp.gt.s32 	%p45, %r336, 23;
	selp.b32 	%r365, 0, %r352, %p45;
	add.s32 	%r358, %r353, %r365;
	mov.b32 	%r359, 16;
	// begin inline asm
	shfl.sync.down.b32 %r357, %r358, %r359, %r360, %r361;
	// end inline asm
	setp.gt.s32 	%p46, %r336, 15;
	selp.b32 	%r366, 0, %r357, %p46;
	add.s32 	%r698, %r358, %r366;
	setp.ne.s32 	%p47, %r336, 0;
	@%p47 bra 	$L__BB66_52;
	shr.u32 	%r367, %r62, 3;
	and.b32  	%r368, %r367, 124;
	mov.u32 	%r369, _ZZN3cub18CUB_300001_SM_10006detail6reduce28DeviceReduceSingleTileKernelINS2_10policy_hubIijN4cuda3std3__44plusIiEEE10Policy1000EPiSC_jS9_iiNS7_10__identityEEEvT0_T1_T2_T3_T4_T6_E12temp_storage;
	add.s32 	%r370, %r369, %r368;
	st.shared.u32 	[%r370+8], %r698;
$L__BB66_52:
	bar.sync 	0;
	setp.ne.s32 	%p48, %r62, 0;
	@%p48 bra 	$L__BB66_74;
	ld.shared.u32 	%r371, [_ZZN3cub18CUB_300001_SM_10006detail6reduce28DeviceReduceSingleTileKernelINS2_10policy_hubIijN4cuda3std3__44plusIiEEE10Policy1000EPiSC_jS9_iiNS7_10__identityEEEvT0_T1_T2_T3_T4_T6_E12temp_storage+12];
	add.s32 	%r372, %r371, %r698;
	ld.shared.u32 	%r373, [_ZZN3cub18CUB_300001_SM_10006detail6reduce28DeviceReduceSingleTileKernelINS2_10policy_hubIijN4cuda3std3__44plusIiEEE10Policy1000EPiSC_jS9_iiNS7_10__identityEEEvT0_T1_T2_T3_T4_T6_E12temp_storage+16];
	add.s32 	%r374, %r372, %r373;
	ld.shared.u32 	%r375, [_ZZN3cub18CUB_300001_SM_10006detail6reduce28DeviceReduceSingleTileKernelINS2_10policy_hubIijN4cuda3std3__44plusIiEEE10Policy1000EPiSC_jS9_iiNS7_10__identityEEEvT0_T1_T2_T3_T4_T6_E12temp_storage+20];
	add.s32 	%r376, %r374, %r375;
	ld.shared.u32 	%r377, [_ZZN3cub18CUB_300001_SM_10006detail6reduce28DeviceReduceSingleTileKernelINS2_10policy_hubIijN4cuda3std3__44plusIiEEE10Policy1000EPiSC_jS9_iiNS7_10__identityEEEvT0_T1_T2_T3_T4_T6_E12temp_storage+24];
	add.s32 	%r378, %r376, %r377;
	ld.shared.u32 	%r379, [_ZZN3cub18CUB_300001_SM_10006detail6reduce28DeviceReduceSingleTileKernelINS2_10policy_hubIijN4cuda3std3__44plusIiEEE10Policy1000EPiSC_jS9_iiNS7_10__identityEEEvT0_T1_T2_T3_T4_T6_E12temp_storage+28];
	add.s32 	%r380, %r378, %r379;
	ld.shared.u32 	%r381, [_ZZN3cub18CUB_300001_SM_10006detail6reduce28DeviceReduceSingleTileKernelINS2_10policy_hubIijN4cuda3std3__44plusIiEEE10Policy1000EPiSC_jS9_iiNS7_10__identityEEEvT0_T1_T2_T3_T4_T6_E12temp_storage+32];
	add.s32 	%r382, %r380, %r381;
	ld.shared.u32 	%r383, [_ZZN3cub18CUB_300001_SM_10006detail6reduce28DeviceReduceSingleTileKernelINS2_10policy_hubIijN4cuda3std3__44plusIiEEE10Policy1000EPiSC_jS9_iiNS7_10__identityEEEvT0_T1_T2_T3_T4_T6_E12temp_storage+36];
	add.s32 	%r698, %r382, %r383;
	bra.uni 	$L__BB66_74;
$L__BB66_54:
	// begin inline asm
	mov.u32 %r273, %laneid;
	// end inline asm
	and.b32  	%r299, %r62, 992;
	add.s32 	%r300, %r299, 32;
	setp.gt.u32 	%p27, %r300, %r123;
	not.b32 	%r301, %r299;
	add.s32 	%r302, %r123, %r301;
	selp.b32 	%r297, %r302, 31, %p27;
	mov.b32 	%r276, 1;
	mov.b32 	%r298, -1;
	// begin inline asm
	shfl.sync.down.b32 %r274, %r682, %r276, %r297, %r298;
	// end inline asm
	setp.lt.s32 	%p28, %r273, %r297;
	selp.b32 	%r303, %r274, 0, %p28;
	add.s32 	%r280, %r303, %r682;
	mov.b32 	%r281, 2;
	// begin inline asm
	shfl.sync.down.b32 %r279, %r280, %r281, %r297, %r298;
	// end inline asm
	add.s32 	%r304, %r273, 2;
	setp.gt.s32 	%p29, %r304, %r297;
	selp.b32 	%r305, 0, %r279, %p29;
	add.s32 	%r285, %r280, %r305;
	mov.b32 	%r286, 4;
	// begin inline asm
	shfl.sync.down.b32 %r284, %r285, %r286, %r297, %r298;
	// end inline asm
	add.s32 	%r306, %r273, 4;
	setp.gt.s32 	%p30, %r306, %r297;
	selp.b32 	%r307, 0, %r284, %p30;
	add.s32 	%r290, %r285, %r307;
	mov.b32 	%r291, 8;
	// begin inline asm
	shfl.sync.down.b32 %r289, %r290, %r291, %r297, %r298;
	// end inline asm
	add.s32 	%r308, %r273, 8;
	setp.gt.s32 	%p31, %r308, %r297;
	selp.b32 	%r309, 0, %r289, %p31;
	add.s32 	%r295, %r290, %r309;
	mov.b32 	%r296, 16;
	// begin inline asm
	shfl.sync.down.b32 %r294, %r295, %r296, %r297, %r298;
	// end inline asm
	add.s32 	%r310, %r273, 16;
	setp.gt.s32 	%p32, %r310, %r297;
	selp.b32 	%r311, 0, %r294, %p32;
	add.s32 	%r698, %r295, %r311;
	setp.ne.s32 	%p33, %r273, 0;
	@%p33 bra 	$L__BB66_56;
	shr.u32 	%r312, %r62, 3;
	and.b32  	%r313, %r312, 124;
	mov.u32 	%r314, _ZZN3cub18CUB_300001_SM_10006detail6reduce28DeviceReduceSingleTileKernelINS2_10policy_hubIijN4cuda3std3__44plusIiEEE10Policy1000EPiSC_jS9_iiNS7_10__identityEEEvT0_T1_T2_T3_T4_T6_E12temp_storage;
	add.s32 	%r315, %r314, %r313;
	st.shared.u32 	[%r315+8], %r698;
$L__BB66_56:
	bar.sync 	0;
	setp.ne.s32 	%p34, %r62, 0;
	@%p34 bra 	$L__BB66_74;
	setp.gt.u32 	%p35, %r123, 32;
	ld.shared.u32 	%r316, [_ZZN3cub18CUB_300001_SM_10006detail6reduce28DeviceReduceSingleTileKernelINS2_10policy_hubIijN4cuda3std3__44plusIiEEE10Policy1000EPiSC_jS9_iiNS7_10__identityEEEvT0_T1_T2_T3_T4_T6_E12temp_storage+12];
	selp.b32 	%r317, %r316, 0, %p35;
	add.s32 	%r318, %r317, %r698;
	setp.gt.u32 	%p36, %r123, 64;
	ld.shared.u32 	%r319, [_ZZN3cub18CUB_300001_SM_10006detail6reduce28DeviceReduceSingleTileKernelINS2_10policy_hubIijN4cuda3std3__44plusIiEEE10Policy1000EPiSC_jS9_iiNS7_10__identityEEEvT0_T1_T2_T3_T4_T6_E12temp_storage+16];
	selp.b32 	%r320, %r319, 0, %p36;
	add.s32 	%r321, %r318, %r320;
	setp.gt.u32 	%p37, %r123, 96;
	ld.shared.u32 	%r322, [_ZZN3cub18CUB_300001_SM_10006detail6reduce28DeviceReduceSingleTileKernelINS2_10policy_hubIijN4cuda3std3__44plusIiEEE10Policy1000EPiSC_jS9_iiNS7_10__identityEEEvT0_T1_T2_T3_T4_T6_E12temp_storage+20];
	selp.b32 	%r323, %r322, 0, %p37;
	add.s32 	%r324, %r321, %r323;
	setp.gt.u32 	%p38, %r123, 128;
	ld.shared.u32 	%r325, [_ZZN3cub18CUB_300001_SM_10006detail6reduce28DeviceReduceSingleTileKernelINS2_10policy_hubIijN4cuda3std3__44plusIiEEE10Policy1000EPiSC_jS9_iiNS7_10__identityEEEvT0_T1_T2_T3_T4_T6_E12temp_storage+24];
	selp.b32 	%r326, %r325, 0, %p38;
	add.s32 	%r327, %r324, %r326;
	setp.gt.u32 	%p39, %r123, 160;
	ld.shared.u32 	%r328, [_ZZN3cub18CUB_300001_SM_10006detail6reduce28DeviceReduceSingleTileKernelINS2_10policy_hubIijN4cuda3std3__44plusIiEEE10Policy1000EPiSC_jS9_iiNS7_10__identityEEEvT0_T1_T2_T3_T4_T6_E12temp_storage+28];
	selp.b32 	%r329, %r328, 0, %p39;
	add.s32 	%r330, %r327, %r329;
	setp.gt.u32 	%p40, %r123, 192;
	ld.shared.u32 	%r331, [_ZZN3cub18CUB_300001_SM_10006detail6reduce28DeviceReduceSingleTileKernelINS2_10policy_hubIijN4cuda3std3__44plusIiEEE10Policy1000EPiSC_jS9_iiNS7_10__identityEEEvT0_T1_T2_T3_T4_T6_E12temp_storage+32];
	selp.b32 	%r332, %r331, 0, %p40;
	add.s32 	%r333, %r330, %r332;
	setp.gt.u32 	%p41, %r123, 224;
	ld.shared.u32 	%r334, [_ZZN3cub18CUB_300001_SM_10006detail6reduce28DeviceReduceSingleTileKernelINS2_10policy_hubIijN4cuda3std3__44plusIiEEE10Policy1000EPiSC_jS9_iiNS7_10__identityEEEvT0_T1_T2_T3_T4_T6_E12temp_storage+36];
	selp.b32 	%r335, %r334, 0, %p41;
	add.s32 	%r698, %r333, %r335;
	bra.uni 	$L__BB66_74;
$L__BB66_58:
	mov.u32 	%r87, %tid.x;
	mul.wide.u32 	%rd34, %r87, 4;
	add.s64 	%rd18, %rd15, %rd34;
	// begin inline asm
	ld.global.nc.u32 %r125, [%rd18];
	// end inline asm
	add.s64 	%rd19, %rd18, 1024;
	// begin inline asm
	ld.global.nc.u32 %r126, [%rd19];
	// end inline asm
	add.s64 	%rd20, %rd18, 2048;
	// begin inline asm
	ld.global.nc.u32 %r127, [%rd20];
	// end inline asm
	add.s64 	%rd21, %rd18, 3072;
	// begin inline asm
	ld.global.nc.u32 %r128, [%rd21];
	// end inline asm
	add.s64 	%rd22, %rd18, 4096;
	// begin inline asm
	ld.global.nc.u32 %r129, [%rd22];
	// end inline asm
	add.s64 	%rd23, %rd18, 5120;
	// begin inline asm
	ld.global.nc.u32 %r130, [%rd23];
	// end inline asm
	add.s64 	%rd24, %rd18, 6144;
	// begin inline asm
	ld.global.nc.u32 %r131, [%rd24];
	// end inline asm
	add.s64 	%rd25, %rd18, 7168;
	// begin inline asm
	ld.global.nc.u32 %r132, [%rd25];
	// end inline asm
	add.s64 	%rd26, %rd18, 8192;
	// begin inline asm
	ld.global.nc.u32 %r133, [%rd26];
	// end inline asm
	add.s64 	%rd27, %rd18, 9216;
	// begin inline asm
	ld.global.nc.u32 %r134, [%rd27];
	// end inline asm
	add.s64 	%rd28, %rd18, 10240;
	// begin inline asm
	ld.global.nc.u32 %r135, [%rd28];
	// end inline asm
	add.s64 	%rd29, %rd18, 11264;
	// begin inline asm
	ld.global.nc.u32 %r136, [%rd29];
	// end inline asm
	add.s64 	%rd30, %rd18, 12288;
	// begin inline asm
	ld.global.nc.u32 %r137, [%rd30];
	// end inline asm
	add.s64 	%rd31, %rd18, 13312;
	// begin inline asm
	ld.global.nc.u32 %r138, [%rd31];
	// end inline asm
	add.s64 	%rd32, %rd18, 14336;
	// begin inline asm
	ld.global.nc.u32 %r139, [%rd32];
	// end inline asm
	add.s64 	%rd33, %rd18, 15360;
	// begin inline asm
	ld.global.nc.u32 %r140, [%rd33];
	// end inline asm
	add.s32 	%r142, %r126, %r125;
	add.s32 	%r143, %r127, %r142;
	add.s32 	%r144, %r128, %r143;
	add.s32 	%r145, %r129, %r144;
	add.s32 	%r146, %r130, %r145;
	add.s32 	%r147, %r131, %r146;
	add.s32 	%r148, %r132, %r147;
	add.s32 	%r149, %r133, %r148;
	add.s32 	%r150, %r134, %r149;
	add.s32 	%r151, %r135, %r150;
	add.s32 	%r152, %r136, %r151;
	add.s32 	%r153, %r137, %r152;
	add.s32 	%r154, %r138, %r153;
	add.s32 	%r155, %r139, %r154;
	add.s32 	%r697, %r140, %r155;
	add.s32 	%r89, %r123, -4096;
	setp.lt.u32 	%p4, %r89, 4096;
	mov.b32 	%r686, 4096;
	@%p4 bra 	$L__BB66_62;
	mov.b32 	%r686, 4096;
$L__BB66_60:
	add.s32 	%r173, %r87, %r686;
	mul.wide.u32 	%rd51, %r173, 4;
	add.s64 	%rd35, %rd15, %rd51;
	// begin inline asm
	ld.global.nc.u32 %r157, [%rd35];
	// end inline asm
	mul.wide.u32 	%rd52, %r686, 4;
	add.s64 	%rd53, %rd18, %rd52;
	add.s64 	%rd36, %rd53, 1024;
	// begin inline asm
	ld.global.nc.u32 %r158, [%rd36];
	// end inline asm
	add.s64 	%rd37, %rd53, 2048;
	// begin inline asm
	ld.global.nc.u32 %r159, [%rd37];
	// end inline asm
	add.s64 	%rd38, %rd53, 3072;
	// begin inline asm
	ld.global.nc.u32 %r160, [%rd38];
	// end inline asm
	add.s64 	%rd39, %rd53, 4096;
	// begin inline asm
	ld.global.nc.u32 %r161, [%rd39];
	// end inline asm
	add.s64 	%rd40, %rd53, 5120;
	// begin inline asm
	ld.global.nc.u32 %r162, [%rd40];
	// end inline asm
	add.s64 	%rd41, %rd53, 6144;
	// begin inline asm
	ld.global.nc.u32 %r163, [%rd41];
	// end inline asm
	add.s64 	%rd42, %rd53, 7168;
	// begin inline asm
	ld.global.nc.u32 %r164, [%rd42];
	// end inline asm
	add.s64 	%rd43, %rd53, 8192;
	// begin inline asm
	ld.global.nc.u32 %r165, [%rd43];
	// end inline asm
	add.s64 	%rd44, %rd53, 9216;
	// begin inline asm
	ld.global.nc.u32 %r166, [%rd44];
	// end inline asm
	add.s64 	%rd45, %rd53, 10240;
	// begin inline asm
	ld.global.nc.u32 %r167, [%rd45];
	// end inline asm
	add.s64 	%rd46, %rd53, 11264;
	// begin inline asm
	ld.global.nc.u32 %r168, [%rd46];
	// end inline asm
	add.s64 	%rd47, %rd53, 12288;
	// begin inline asm
	ld.global.nc.u32 %r169, [%rd47];
	// end inline asm
	add.s64 	%rd48, %rd53, 13312;
	// begin inline asm
	ld.global.nc.u32 %r170, [%rd48];
	// end inline asm
	add.s64 	%rd49, %rd53, 14336;
	// begin inline asm
	ld.global.nc.u32 %r171, [%rd49];
	// end inline asm
	add.s64 	%rd50, %rd53, 15360;
	// begin inline asm
	ld.global.nc.u32 %r172, [%rd50];
	// end inline asm
	add.s32 	%r174, %r157, %r697;
	add.s32 	%r175, %r158, %r174;
	add.s32 	%r176, %r159, %r175;
	add.s32 	%r177, %r160, %r176;
	add.s32 	%r178, %r161, %r177;
	add.s32 	%r179, %r162, %r178;
	add.s32 	%r180, %r163, %r179;
	add.s32 	%r181, %r164, %r180;
	add.s32 	%r182, %r165, %r181;
	add.s32 	%r183, %r166, %r182;
	add.s32 	%r184, %r167, %r183;
	add.s32 	%r185, %r168, %r184;
	add.s32 	%r186, %r169, %r185;
	add.s32 	%r187, %r170, %r186;
	add.s32 	%r188, %r171, %r187;
	add.s32 	%r697, %r172, %r188;
	sub.s32 	%r189, %r123, %r686;
	setp.lt.u32 	%p5, %r189, 4096;
	@%p5 bra 	$L__BB66_70;
	add.s32 	%r686, %r686, 4096;
	setp.le.u32 	%p6, %r686, %r89;
	@%p6 bra 	$L__BB66_60;
$L__BB66_62:
	setp.le.u32 	%p7, %r123, %r686;
	@%p7 bra 	$L__BB66_70;
	sub.s32 	%r96, %r123, %r686;
	setp.ge.s32 	%p8, %r87, %r96;
	@%p8 bra 	$L__BB66_70;
	not.b32 	%r191, %r87;
	add.s32 	%r192, %r123, %r191;
	sub.s32 	%r97, %r192, %r686;
	and.b32  	%r193, %r97, 768;
	setp.eq.s32 	%p9, %r193, 768;
	mov.u32 	%r691, %r87;
	@%p9 bra 	$L__BB66_67;
	add.s32 	%r688, %r87, %r686;
	shr.u32 	%r194, %r97, 8;
	add.s32 	%r195, %r194, 1;
	and.b32  	%r196, %r195, 3;
	neg.s32 	%r687, %r196;
	mov.u32 	%r691, %r87;
$L__BB66_66:
	.pragma "nounroll";
	mul.wide.u32 	%rd55, %r688, 4;
	add.s64 	%rd54, %rd15, %rd55;
	// begin inline asm
	ld.global.nc.u32 %r197, [%rd54];
	// end inline asm
	add.s32 	%r697, %r197, %r697;
	add.s32 	%r691, %r691, 256;
	add.s32 	%r688, %r688, 256;
	add.s32 	%r687, %r687, 1;
	setp.ne.s32 	%p10, %r687, 0;
	@%p10 bra 	$L__BB66_66;
$L__BB66_67:
	setp.lt.u32 	%p11, %r97, 768;
	@%p11 bra 	$L__BB66_70;
	add.s32 	%r695, %r691, 512;
	add.s32 	%r694, %r691, %r686;
$L__BB66_69:
	mul.wide.u32 	%rd60, %r694, 4;
	add.s64 	%rd56, %rd15, %rd60;
	// begin inline asm
	ld.global.nc.u32 %r198, [%rd56];
	// end inline asm
	add.s32 	%r202, %r198, %r697;
	add.s32 	%r203, %r694, 256;
	mul.wide.u32 	%rd61, %r203, 4;
	add.s64 	%rd57, %rd15, %rd61;
	// begin inline asm
	ld.global.nc.u32 %r199, [%rd57];
	// end inline asm
	add.s32 	%r204, %r199, %r202;
	add.s32 	%r205, %r694, 512;
	mul.wide.u32 	%rd62, %r205, 4;
	add.s64 	%rd58, %rd15, %rd62;
	// begin inline asm
	ld.global.nc.u32 %r200, [%rd58];
	// end inline asm
	add.s32 	%r206, %r200, %r204;
	add.s32 	%r207, %r694, 768;
	mul.wide.u32 	%rd63, %r207, 4;
	add.s64 	%rd59, %rd15, %rd63;
	// begin inline asm
	ld.global.nc.u32 %r201, [%rd59];
	// end inline asm
	add.s32 	%r697, %r201, %r206;
	add.s32 	%r117, %r695, 1024;
	add.s32 	%r208, %r695, 512;
	add.s32 	%r694, %r694, 1024;
	setp.lt.s32 	%p12, %r208, %r96;
	mov.u32 	%r695, %r117;
	@%p12 bra 	$L__BB66_69;
$L__BB66_70:
	// begin inline asm
	mov.u32 %r209, %laneid;
	// end inline asm
	mov.b32 	%r212, 1;
	mov.b32 	%r233, 31;
	mov.b32 	%r234, -1;
	// begin inline asm
	shfl.sync.down.b32 %r210, %r697, %r212, %r233, %r234;
	// end inline asm
	setp.gt.s32 	%p13, %r209, 30;
	selp.b32 	%r235, 0, %r210, %p13;
	add.s32 	%r216, %r235, %r697;
	mov.b32 	%r217, 2;
	// begin inline asm
	shfl.sync.down.b32 %r215, %r216, %r217, %r233, %r234;
	// end inline asm
	setp.gt.s32 	%p14, %r209, 29;
	selp.b32 	%r236, 0, %r215, %p14;
	add.s32 	%r221, %r216, %r236;
	mov.b32 	%r222, 4;
	// begin inline asm
	shfl.sync.down.b32 %r220, %r221, %r222, %r233, %r234;
	// end inline asm
	setp.gt.s32 	%p15, %r209, 27;
	selp.b32 	%r237, 0, %r220, %p15;
	add.s32 	%r226, %r221, %r237;
	mov.b32 	%r227, 8;
	// begin inline asm
	shfl.sync.down.b32 %r225, %r226, %r227, %r233, %r234;
	// end inline asm
	setp.gt.s32 	%p16, %r209, 23;
	selp.b32 	%r238, 0, %r225, %p16;
	add.s32 	%r231, %r226, %r238;
	mov.b32 	%r232, 16;
	// begin inline asm
	shfl.sync.down.b32 %r230, %r231, %r232, %r233, %r234;
	// end inline asm
	setp.gt.s32 	%p17, %r209, 15;
	selp.b32 	%r239, 0, %r230, %p17;
	add.s32 	%r698, %r231, %r239;
	setp.ne.s32 	%p18, %r209, 0;
	@%p18 bra 	$L__BB66_72;
	shr.u32 	%r240, %r87, 3;
	and.b32  	%r241, %r240, 124;
	mov.u32 	%r242, _ZZN3cub18CUB_300001_SM_10006detail6reduce28DeviceReduceSingleTileKernelINS2_10policy_hubIijN4cuda3std3__44plusIiEEE10Policy1000EPiSC_jS9_iiNS7_10__identityEEEvT0_T1_T2_T3_T4_T6_E12temp_storage;
	add.s32 	%r243, %r242, %r241;
	st.shared.u32 	[%r243+8], %r698;
$L__BB66_72:
	bar.sync 	0;
	setp.ne.s32 	%p19, %r87, 0;
	@%p19 bra 	$L__BB66_74;
	ld.shared.u32 	%r244, [_ZZN3cub18CUB_300001_SM_10006detail6reduce28DeviceReduceSingleTileKernelINS2_10policy_hubIijN4cuda3std3__44plusIiEEE10Policy1000EPiSC_jS9_iiNS7_10__identityEEEvT0_T1_T2_T3_T4_T6_E12temp_storage+12];
	add.s32 	%r245, %r244, %r698;
	ld.shared.u32 	%r246, [_ZZN3cub18CUB_300001_SM_10006detail6reduce28DeviceReduceSingleTileKernelINS2_10policy_hubIijN4cuda3std3__44plusIiEEE10Policy1000EPiSC_jS9_iiNS7_10__identityEEEvT0_T1_T2_T3_T4_T6_E12temp_storage+16];
	add.s32 	%r247, %r245, %r246;
	ld.shared.u32 	%r248, [_ZZN3cub18CUB_300001_SM_10006detail6reduce28DeviceReduceSingleTileKernelINS2_10policy_hubIijN4cuda3std3__44plusIiEEE10Policy1000EPiSC_jS9_iiNS7_10__identityEEEvT0_T1_T2_T3_T4_T6_E12temp_storage+20];
	add.s32 	%r249, %r247, %r248;
	ld.shared.u32 	%r250, [_ZZN3cub18CUB_300001_SM_10006detail6reduce28DeviceReduceSingleTileKernelINS2_10policy_hubIijN4cuda3std3__44plusIiEEE10Policy1000EPiSC_jS9_iiNS7_10__identityEEEvT0_T1_T2_T3_T4_T6_E12temp_storage+24];
	add.s32 	%r251, %r249, %r250;
	ld.shared.u32 	%r252, [_ZZN3cub18CUB_300001_SM_10006detail6reduce28DeviceReduceSingleTileKernelINS2_10policy_hubIijN4cuda3std3__44plusIiEEE10Policy1000EPiSC_jS9_iiNS7_10__identityEEEvT0_T1_T2_T3_T4_T6_E12temp_storage+28];
	add.s32 	%r253, %r251, %r252;
	ld.shared.u32 	%r254, [_ZZN3cub18CUB_300001_SM_10006detail6reduce28DeviceReduceSingleTileKernelINS2_10policy_hubIijN4cuda3std3__44plusIiEEE10Policy1000EPiSC_jS9_iiNS7_10__identityEEEvT0_T1_T2_T3_T4_T6_E12temp_storage+32];
	add.s32 	%r255, %r253, %r254;
	ld.shared.u32 	%r256, [_ZZN3cub18CUB_300001_SM_10006detail6reduce28DeviceReduceSingleTileKernelINS2_10policy_hubIijN4cuda3std3__44plusIiEEE10Policy1000EPiSC_jS9_iiNS7_10__identityEEEvT0_T1_T2_T3_T4_T6_E12temp_storage+36];
	add.s32 	%r698, %r255, %r256;
$L__BB66_74:
	mov.u32 	%r643, %tid.x;
	setp.ne.s32 	%p95, %r643, 0;
	@%p95 bra 	$L__BB66_76;
	add.s32 	%r644, %r698, %r124;
	st.global.u32 	[%rd1], %r644;
$L__BB66_76:
	ret;

}
	// .globl	_ZN3cub18CUB_300001_SM_10006detail6reduce18DeviceReduceKernelINS2_10policy_hubIijN4cuda3std3__44plusIiEEE10Policy1000EPijS9_iNS7_10__identityEEEvT0_PT3_T1_NS0_13GridEvenShareISH_EET2_T4_
.visible .entry _ZN3cub18CUB_300001_SM_10006detail6reduce18DeviceReduceKernelINS2_10policy_hubIijN4cuda3std3__44plusIiEEE10Policy1000EPijS9_iNS7_10__identityEEEvT0_PT3_T1_NS0_13GridEvenShareISH_EET2_T4_(
	.param .u64 .ptr .align 1 _ZN3cub18CUB_300001_SM_10006detail6reduce18DeviceReduceKernelINS2_10policy_hubIijN4cuda3std3__44plusIiEEE10Policy1000EPijS9_iNS7_10__identityEEEvT0_PT3_T1_NS0_13GridEvenShareISH_EET2_T4__param_0,
	.param .u64 .ptr .align 1 _ZN3cub18CUB_300001_SM_10006detail6reduce18DeviceReduceKernelINS2_10policy_hubIijN4cuda3std3__44plusIiEEE10Policy1000EPijS9_iNS7_10__identityEEEvT0_PT3_T1_NS0_13GridEvenShareISH_EET2_T4__param_1,
	.param .u32 _ZN3cub18CUB_300001_SM_10006detail6reduce18DeviceReduceKernelINS2_10policy_hubIijN4cuda3std3__44plusIiEEE10Policy1000EPijS9_iNS7_10__identityEEEvT0_PT3_T1_NS0_13GridEvenShareISH_EET2_T4__param_2,
	.param .align 4 .b8 _ZN3cub18CUB_300001_SM_10006detail6reduce18DeviceReduceKernelINS2_10policy_hubIijN4cuda3std3__44plusIiEEE10Policy1000EPijS9_iNS7_10__identityEEEvT0_PT3_T1_NS0_13GridEvenShareISH_EET2_T4__param_3[40],
	.param .align 1 .b8 _ZN3cub18CUB_300001_SM_10006detail6reduce18DeviceReduceKernelINS2_10policy_hubIijN4cuda3std3__44plusIiEEE10Policy1000EPijS9_iNS7_10__identityEEEvT0_PT3_T1_NS0_13GridEvenShareISH_EET2_T4__param_4[1],
	.param .align 1 .b8 _ZN3cub18CUB_300001_SM_10006detail6reduce18DeviceReduceKernelINS2_10policy_hubIijN4cuda3std3__44plusIiEEE10Policy1000EPijS9_iNS7_10__identityEEEvT0_PT3_T1_NS0_13GridEvenShareISH_EET2_T4__param_5[1]
)
.maxntid 256
{
	.reg .pred 	%p<95>;
	.reg .b32 	%r<752>;
	.reg .b64 	%rd<112>;
	// demoted variable
	.shared .align 4 .b8 _ZZN3cub18CUB_300001_SM_10006detail6reduce18DeviceReduceKernelINS2_10policy_hubIijN4cuda3std3__44plusIiEEE10Policy1000EPijS9_iNS7_10__identityEEEvT0_PT3_T1_NS0_13GridEvenShareISH_EET2_T4_E12temp_storage[44];
	ld.param.u32 	%r1, [_ZN3cub18CUB_300001_SM_10006detail6reduce18DeviceReduceKernelINS2_10policy_hubIijN4cuda3std3__44plusIiEEE10Policy1000EPijS9_iNS7_10__identityEEEvT0_PT3_T1_NS0_13GridEvenShareISH_EET2_T4__param_3+20];
	ld.param.u64 	%rd1, [_ZN3cub18CUB_300001_SM_10006detail6reduce18DeviceReduceKernelINS2_10policy_hubIijN4cuda3std3__44plusIiEEE10Policy1000EPijS9_iNS7_10__identityEEEvT0_PT3_T1_NS0_13GridEvenShareISH_EET2_T4__param_0];
	ld.param.u32 	%r2, [_ZN3cub18CUB_300001_SM_10006detail6reduce18DeviceReduceKernelINS2_10policy_hubIijN4cuda3std3__44plusIiEEE10Policy1000EPijS9_iNS7_10__identityEEEvT0_PT3_T1_NS0_13GridEvenShareISH_EET2_T4__param_3+24];
	mov.u32 	%r3, %ctaid.x;
	shl.b32 	%r4, %r2, 12;
	shl.b32 	%r5, %r3, 12;
	and.b64  	%rd3, %rd1, 15;
	setp.ne.s64 	%p1, %rd3, 0;
	@%p1 bra 	$L__BB67_36;
	sub.s32 	%r6, %r1, %r5;
	setp.gt.u32 	%p48, %r6, 4095;
	@%p48 bra 	$L__BB67_20;
	mov.u32 	%r7, %tid.x;
	setp.ge.u32 	%p65, %r7, %r6;
	mov.b32 	%r705, 0;
	mov.u32 	%r699, %r7;
	@%p65 bra 	$L__BB67_4;
	add.s32 	%r561, %r5, %r7;
	mul.wide.u32 	%rd97, %r561, 4;
	add.s64 	%rd96, %rd1, %rd97;
	// begin inline asm
	ld.global.nc.u32 %r705, [%rd96];
	// end inline asm
	add.s32 	%r699, %r7, 256;
$L__BB67_4:
	setp.ge.u32 	%p66, %r699, %r6;
	@%p66 bra 	$L__BB67_11;
	not.b32 	%r563, %r699;
	add.s32 	%r12, %r1, %r563;
	and.b32  	%r564, %r12, 768;
	setp.eq.s32 	%p67, %r564, 768;
	@%p67 bra 	$L__BB67_8;
	add.s32 	%r696, %r699, %r5;
	shr.u32 	%r565, %r12, 8;
	add.s32 	%r566, %r565, 1;
	and.b32  	%r567, %r566, 3;
	neg.s32 	%r695, %r567;
$L__BB67_7:
	.pragma "nounroll";
	mul.wide.u32 	%rd99, %r696, 4;
	add.s64 	%rd98, %rd1, %rd99;
	// begin inline asm
	ld.global.nc.u32 %r568, [%rd98];
	// end inline asm
	add.s32 	%r705, %r568, %r705;
	add.s32 	%r699, %r699, 256;
	add.s32 	%r696, %r696, 256;
	add.s32 	%r695, %r695, 1;
	setp.ne.s32 	%p68, %r695, 0;
	@%p68 bra 	$L__BB67_7;
$L__BB67_8:
	sub.s32 	%r569, %r12, %r5;
	setp.lt.u32 	%p69, %r569, 768;
	@%p69 bra 	$L__BB67_11;
	add.s32 	%r703, %r699, 512;
	add.s32 	%r702, %r699, %r5;
$L__BB67_10:
	mul.wide.u32 	%rd104, %r702, 4;
	add.s64 	%rd100, %rd1, %rd104;
	// begin inline asm
	ld.global.nc.u32 %r570, [%rd100];
	// end inline asm
	add.s32 	%r574, %r570, %r705;
	add.s32 	%r575, %r702, 256;
	mul.wide.u32 	%rd105, %r575, 4;
	add.s64 	%rd101, %rd1, %rd105;
	// begin inline asm
	ld.global.nc.u32 %r571, [%rd101];
	// end inline asm
	add.s32 	%r576, %r571, %r574;
	add.s32 	%r577, %r702, 512;
	mul.wide.u32 	%rd106, %r577, 4;
	add.s64 	%rd102, %rd1, %rd106;
	// begin inline asm
	ld.global.nc.u32 %r572, [%rd102];
	// end inline asm
	add.s32 	%r578, %r572, %r576;
	add.s32 	%r579, %r702, 768;
	mul.wide.u32 	%rd107, %r579, 4;
	add.s64 	%rd103, %rd1, %rd107;
	// begin inline asm
	ld.global.nc.u32 %r573, [%rd103];
	// end inline asm
	add.s32 	%r705, %r573, %r578;
	add.s32 	%r32, %r703, 1024;
	add.s32 	%r580, %r703, 512;
	add.s32 	%r702, %r702, 1024;
	setp.lt.s32 	%p70, %r580, %r6;
	mov.u32 	%r703, %r32;
	@%p70 bra 	$L__BB67_10;
$L__BB67_11:
	setp.lt.u32 	%p71, %r6, 256;
	@%p71 bra 	$L__BB67_16;
	// begin inline asm
	mov.u32 %r644, %laneid;
	// end inline asm
	mov.b32 	%r647, 1;
	mov.b32 	%r668, 31;
	mov.b32 	%r669, -1;
	// begin inline asm
	shfl.sync.down.b32 %r645, %r705, %r647, %r668, %r669;
	// end inline asm
	setp.gt.s32 	%p87, %r644, 30;
	selp.b32 	%r670, 0, %r645, %p87;
	add.s32 	%r651, %r670, %r705;
	mov.b32 	%r652, 2;
	// begin inline asm
	shfl.sync.down.b32 %r650, %r651, %r652, %r668, %r669;
	// end inline asm
	setp.gt.s32 	%p88, %r644, 29;
	selp.b32 	%r671, 0, %r650, %p88;
	add.s32 	%r656, %r651, %r671;
	mov.b32 	%r657, 4;
	// begin inline asm
	shfl.sync.down.b32 %r655, %r656, %r657, %r668, %r669;
	// end inline asm
	setp.gt.s32 	%p89, %r644, 27;
	selp.b32 	%r672, 0, %r655, %p89;
	add.s32 	%r661, %r656, %r672;
	mov.b32 	%r662, 8;
	// begin inline asm
	shfl.sync.down.b32 %r660, %r661, %r662, %r668, %r669;
	// end inline asm
	setp.gt.s32 	%p90, %r644, 23;
	selp.b32 	%r673, 0, %r660, %p90;
	add.s32 	%r666, %r661, %r673;
	mov.b32 	%r667, 16;
	// begin inline asm
	shfl.sync.down.b32 %r665, %r666, %r667, %r668, %r669;
	// end inline asm
	setp.gt.s32 	%p91, %r644, 15;
	selp.b32 	%r674, 0, %r665, %p91;
	add.s32 	%r751, %r666, %r674;
	setp.ne.s32 	%p92, %r644, 0;
	@%p92 bra 	$L__BB67_14;
	shr.u32 	%r675, %r7, 3;
	and.b32  	%r676, %r675, 124;
	mov.u32 	%r677, _ZZN3cub18CUB_300001_SM_10006detail6reduce18DeviceReduceKernelINS2_10policy_hubIijN4cuda3std3__44plusIiEEE10Policy1000EPijS9_iNS7_10__identityEEEvT0_PT3_T1_NS0_13GridEvenShareISH_EET2_T4_E12temp_storage;
	add.s32 	%r678, %r677, %r676;
	st.shared.u32 	[%r678+8], %r751;
$L__BB67_14:
	bar.sync 	0;
	setp.ne.s32 	%p93, %r7, 0;
	@%p93 bra 	$L__BB67_71;
	ld.shared.u32 	%r679, [_ZZN3cub18CUB_300001_SM_10006detail6reduce18DeviceReduceKernelINS2_10policy_hubIijN4cuda3std3__44plusIiEEE10Policy1000EPijS9_iNS7_10__identityEEEvT0_PT3_T1_NS0_13GridEvenShareISH_EET2_T4_E12temp_storage+12];
	add.s32 	%r680, %r679, %r751;
	ld.shared.u32 	%r681, [_ZZN3cub18CUB_300001_SM_10006detail6reduce18DeviceReduceKernelINS2_10policy_hubIijN4cuda3std3__44plusIiEEE10Policy1000EPijS9_iNS7_10__identityEEEvT0_PT3_T1_NS0_13GridEvenShareISH_EET2_T4_E12temp_storage+16];
	add.s32 	%r682, %r680, %r681;
	ld.shared.u32 	%r683, [_ZZN3cub18CUB_300001_SM_10006detail6reduce18DeviceReduceKernelINS2_10policy_hubIijN4cuda3std3__44plusIiEEE10Policy1000EPijS9_iNS7_10__identityEEEvT0_PT3_T1_NS0_13GridEvenShareISH_EET2_T4_E12temp_storage+20];
	add.s32 	%r684, %r682, %r683;
	ld.shared.u32 	%r685, [_ZZN3cub18CUB_300001_SM_10006detail6reduce18DeviceReduceKernelINS2_10policy_hubIijN4cuda3std3__44plusIiEEE10Policy1000EPijS9_iNS7_10__identityEEEvT0_PT3_T1_NS0_13GridEvenShareISH_EET2_T4_E12temp_storage+24];
	add.s32 	%r686, %r684, %r685;
	ld.shared.u32 	%r687, [_ZZN3cub18CUB_300001_SM_10006detail6reduce18DeviceReduceKernelINS2_10policy_hubIijN4cuda3std3__44plusIiEEE10Policy1000EPijS9_iNS7_10__identityEEEvT0_PT3_T1_NS0_13GridEvenShareISH_EET2_T4_E12temp_storage+28];
	add.s32 	%r688, %r686, %r687;
	ld.shared.u32 	%r689, [_ZZN3cub18CUB_300001_SM_10006detail6reduce18DeviceReduceKernelINS2_10policy_hubIijN4cuda3std3__44plusIiEEE10Policy1000EPijS9_iNS7_10__identityEEEvT0_PT3_T1_NS0_13GridEvenShareISH_EET2_T4_E12temp_storage+32];
	add.s32 	%r690, %r688, %r689;
	ld.shared.u32 	%r691, [_ZZN3cub18CUB_300001_SM_10006detail6reduce18DeviceReduceKernelINS2_10policy_hubIijN4cuda3std3__44plusIiEEE10Policy1000EPijS9_iNS7_10__identityEEEvT0_PT3_T1_NS0_13GridEvenShareISH_EET2_T4_E12temp_storage+36];
	add.s32 	%r751, %r690, %r691;
	bra.uni 	$L__BB67_71;
$L__BB67_16:
	// begin inline asm
	mov.u32 %r581, %laneid;
	// end inline asm
	and.b32  	%r607, %r7, 992;
	add.s32 	%r608, %r607, 32;
	setp.gt.u32 	%p72, %r608, %r6;
	not.b32 	%r609, %r607;
	add.s32 	%r610, %r6, %r609;
	selp.b32 	%r605, %r610, 31, %p72;
	mov.b32 	%r584, 1;
	mov.b32 	%r606, -1;
	// begin inline asm
	shfl.sync.down.b32 %r582, %r705, %r584, %r605, %r606;
	// end inline asm
	setp.lt.s32 	%p73, %r581, %r605;
	selp.b32 	%r611, %r582, 0, %p73;
	add.s32 	%r588, %r611, %r705;
	mov.b32 	%r589, 2;
	// begin inline asm
	shfl.sync.down.b32 %r587, %r588, %r589, %r605, %r606;
	// end inline asm
	add.s32 	%r612, %r581, 2;
	setp.gt.s32 	%p74, %r612, %r605;
	selp.b32 	%r613, 0, %r587, %p74;
	add.s32 	%r593, %r588, %r613;
	mov.b32 	%r594, 4;
	// begin inline asm
	shfl.sync.down.b32 %r592, %r593, %r594, %r605, %r606;
	// end inline asm
	add.s32 	%r614, %r581, 4;
	setp.gt.s32 	%p75, %r614, %r605;
	selp.b32 	%r615, 0, %r592, %p75;
	add.s32 	%r598, %r593, %r615;
	mov.b32 	%r599, 8;
	// begin inline asm
	shfl.sync.down.b32 %r597, %r598, %r599, %r605, %r606;
	// end inline asm
	add.s32 	%r616, %r581, 8;
	setp.gt.s32 	%p76, %r616, %r605;
	selp.b32 	%r617, 0, %r597, %p76;
	add.s32 	%r603, %r598, %r617;
	mov.b32 	%r604, 16;
	// begin inline asm
	shfl.sync.down.b32 %r602, %r603, %r604, %r605, %r606;
	// end inline asm
	add.s32 	%r618, %r581, 16;
	setp.gt.s32 	%p77, %r618, %r605;
	selp.b32 	%r619, 0, %r602, %p77;
	add.s32 	%r751, %r603, %r619;
	setp.ne.s32 	%p78, %r581, 0;
	@%p78 bra 	$L__BB67_18;
	shr.u32 	%r620, %r7, 3;
	and.b32  	%r621, %r620, 124;
	mov.u32 	%r622, _ZZN3cub18CUB_300001_SM_10006detail6reduce18DeviceReduceKernelINS2_10policy_hubIijN4cuda3std3__44plusIiEEE10Policy1000EPijS9_iNS7_10__identityEEEvT0_PT3_T1_NS0_13GridEvenShareISH_EET2_T4_E12temp_storage;
	add.s32 	%r623, %r622, %r621;
	st.shared.u32 	[%r623+8], %r751;
$L__BB67_18:
	bar.sync 	0;
	setp.ne.s32 	%p79, %r7, 0;
	@%p79 bra 	$L__BB67_71;
	setp.gt.u32 	%p80, %r6, 32;
	ld.shared.u32 	%r624, [_ZZN3cub18CUB_300001_SM_10006detail6reduce18DeviceReduceKernelINS2_10policy_hubIijN4cuda3std3__44plusIiEEE10Policy1000EPijS9_iNS7_10__identityEEEvT0_PT3_T1_NS0_13GridEvenShareISH_EET2_T4_E12temp_storage+12];
	selp.b32 	%r625, %r624, 0, %p80;
	add.s32 	%r626, %r625, %r751;
	setp.gt.u32 	%p81, %r6, 64;
	ld.shared.u32 	%r627, [_ZZN3cub18CUB_300001_SM_10006detail6reduce18DeviceReduceKernelINS2_10policy_hubIijN4cuda3std3__44plusIiEEE10Policy1000EPijS9_iNS7_10__identityEEEvT0_PT3_T1_NS0_13GridEvenShareISH_EET2_T4_E12temp_storage+16];
	selp.b32 	%r628, %r627, 0, %p81;
	add.s32 	%r629, %r626, %r628;
	setp.gt.u32 	%p82, %r6, 96;
	ld.shared.u32 	%r630, [_ZZN3cub18CUB_300001_SM_10006detail6reduce18DeviceReduceKernelINS2_10policy_hubIijN4cuda3std3__44plusIiEEE10Policy1000EPijS9_iNS7_10__identityEEEvT0_PT3_T1_NS0_13GridEvenShareISH_EET2_T4_E12temp_storage+20];
	selp.b32 	%r631, %r630, 0, %p82;
	add.s32 	%r632, %r629, %r631;
	setp.gt.u32 	%p83, %r6, 128;
	ld.shared.u32 	%r633, [_ZZN3cub18CUB_300001_SM_10006detail6reduce18DeviceReduceKernelINS2_10policy_hubIijN4cuda3std3__44plusIiEEE10Policy1000EPijS9_iNS7_10__identityEEEvT0_PT3_T1_NS0_13GridEvenShareISH_EET2_T4_E12temp_storage+24];
	selp.b32 	%r634, %r633, 0, %p83;
	add.s32 	%r635, %r632, %r634;
	setp.gt.u32 	%p84, %r6, 160;
	ld.shared.u32 	%r636, [_ZZN3cub18CUB_300001_SM_10006detail6reduce18DeviceReduceKernelINS2_10policy_hubIijN4cuda3std3__44plusIiEEE10Policy1000EPijS9_iNS7_10__identityEEEvT0_PT3_T1_NS0_13GridEvenShareISH_EET2_T4_E12temp_storage+28];
	selp.b32 	%r637, %r636, 0, %p84;
	add.s32 	%r638, %r635, %r637;
	setp.gt.u32 	%p85, %r6, 192;
	ld.shared.u32 	%r639, [_ZZN3cub18CUB_300001_SM_10006detail6reduce18DeviceReduceKernelINS2_10policy_hubIijN4cuda3std3__44plusIiEEE10Policy1000EPijS9_iNS7_10__identityEEEvT0_PT3_T1_NS0_13GridEvenShareISH_EET2_T4_E12temp_storage+32];
	selp.b32 	%r640, %r639, 0, %p85;
	add.s32 	%r641, %r638, %r640;
	setp.gt.u32 	%p86, %r6, 224;
	ld.shared.u32 	%r642, [_ZZN3cub18CUB_300001_SM_10006detail6reduce18DeviceReduceKernelINS2_10policy_hubIijN4cuda3std3__44plusIiEEE10Policy1000EPijS9_iNS7_10__identityEEEvT0_PT3_T1_NS0_13GridEvenShareISH_EET2_T4_E12temp_storage+36];
	selp.b32 	%r643, %r642, 0, %p86;
	add.s32 	%r751, %r641, %r643;
	bra.uni 	$L__BB67_71;
$L__BB67_20:
	mov.u32 	%r39, %tid.x;
	shl.b32 	%r40, %r39, 2;
	add.s32 	%r424, %r5, %r40;
	mul.wide.u32 	%rd72, %r424, 4;
	add.s64 	%rd62, %rd1, %rd72;
	// begin inline asm
	ld.global.nc.v2.u64 {%rd60, %rd61}, [%rd62];
	// end inline asm
	mov.b64 	{%r425, %r426}, %rd61;
	mov.b64 	{%r427, %r428}, %rd60;
	add.s64 	%rd65, %rd62, 4096;
	// begin inline asm
	ld.global.nc.v2.u64 {%rd63, %rd64}, [%rd65];
	// end inline asm
	mov.b64 	{%r429, %r430}, %rd64;
	mov.b64 	{%r431, %r432}, %rd63;
	add.s64 	%rd68, %rd62, 8192;
	// begin inline asm
	ld.global.nc.v2.u64 {%rd66, %rd67}, [%rd68];
	// end inline asm
	mov.b64 	{%r433, %r434}, %rd67;
	mov.b64 	{%r435, %r436}, %rd66;
	add.s64 	%rd71, %rd62, 12288;
	// begin inline asm
	ld.global.nc.v2.u64 {%rd69, %rd70}, [%rd71];
	// end inline asm
	mov.b64 	{%r437, %r438}, %rd70;
	mov.b64 	{%r439, %r440}, %rd69;
	add.s32 	%r441, %r428, %r427;
	add.s32 	%r442, %r425, %r441;
	add.s32 	%r443, %r426, %r442;
	add.s32 	%r444, %r431, %r443;
	add.s32 	%r445, %r432, %r444;
	add.s32 	%r446, %r429, %r445;
	add.s32 	%r447, %r430, %r446;
	add.s32 	%r448, %r435, %r447;
	add.s32 	%r449, %r436, %r448;
	add.s32 	%r450, %r433, %r449;
	add.s32 	%r451, %r434, %r450;
	add.s32 	%r452, %r439, %r451;
	add.s32 	%r453, %r440, %r452;
	add.s32 	%r454, %r437, %r453;
	add.s32 	%r721, %r438, %r454;
	setp.lt.u32 	%p49, %r6, %r4;
	@%p49 bra 	$L__BB67_32;
	add.s32 	%r42, %r4, %r5;
	add.s32 	%r707, %r42, 256;
	add.s32 	%r706, %r42, %r39;
	mov.b32 	%r708, 0;
$L__BB67_22:
	add.s32 	%r5, %r5, %r4;
	add.s32 	%r456, %r1, -4096;
	setp.gt.u32 	%p50, %r5, %r456;
	@%p50 bra 	$L__BB67_24;
	add.s32 	%r457, %r5, %r40;
	mul.wide.u32 	%rd85, %r457, 4;
	add.s64 	%rd75, %rd1, %rd85;
	// begin inline asm
	ld.global.nc.v2.u64 {%rd73, %rd74}, [%rd75];
	// end inline asm
	mov.b64 	{%r458, %r459}, %rd74;
	mov.b64 	{%r460, %r461}, %rd73;
	add.s64 	%rd78, %rd75, 4096;
	// begin inline asm
	ld.global.nc.v2.u64 {%rd76, %rd77}, [%rd78];
	// end inline asm
	mov.b64 	{%r462, %r463}, %rd77;
	mov.b64 	{%r464, %r465}, %rd76;
	add.s64 	%rd81, %rd75, 8192;
	// begin inline asm
	ld.global.nc.v2.u64 {%rd79, %rd80}, [%rd81];
	// end inline asm
	mov.b64 	{%r466, %r467}, %rd80;
	mov.b64 	{%r468, %r469}, %rd79;
	add.s64 	%rd84, %rd75, 12288;
	// begin inline asm
	ld.global.nc.v2.u64 {%rd82, %rd83}, [%rd84];
	// end inline asm
	mov.b64 	{%r470, %r471}, %rd83;
	mov.b64 	{%r472, %r473}, %rd82;
	add.s32 	%r474, %r460, %r721;
	add.s32 	%r475, %r461, %r474;
	add.s32 	%r476, %r458, %r475;
	add.s32 	%r477, %r459, %r476;
	add.s32 	%r478, %r464, %r477;
	add.s32 	%r479, %r465, %r478;
	add.s32 	%r480, %r462, %r479;
	add.s32 	%r481, %r463, %r480;
	add.s32 	%r482, %r468, %r481;
	add.s32 	%r483, %r469, %r482;
	add.s32 	%r484, %r466, %r483;
	add.s32 	%r485, %r467, %r484;
	add.s32 	%r486, %r472, %r485;
	add.s32 	%r487, %r473, %r486;
	add.s32 	%r488, %r470, %r487;
	add.s32 	%r721, %r471, %r488;
	sub.s32 	%r489, %r1, %r5;
	setp.lt.u32 	%p51, %r489, %r4;
	add.s32 	%r708, %r708, 1;
	add.s32 	%r707, %r707, %r4;
	add.s32 	%r706, %r706, %r4;
	@%p51 bra 	$L__BB67_32;
	bra.uni 	$L__BB67_22;
$L__BB67_24:
	setp.le.u32 	%p52, %r1, %r5;
	@%p52 bra 	$L__BB67_32;
	sub.s32 	%r55, %r1, %r5;
	setp.ge.s32 	%p53, %r39, %r55;
	@%p53 bra 	$L__BB67_32;
	not.b32 	%r491, %r39;
	add.s32 	%r492, %r1, %r491;
	sub.s32 	%r493, %r492, %r42;
	mul.lo.s32 	%r494, %r2, %r708;
	shl.b32 	%r495, %r494, 12;
	sub.s32 	%r56, %r493, %r495;
	shr.u32 	%r496, %r492, 8;
	add.s32 	%r57, %r496, 1;
	and.b32  	%r497, %r492, 768;
	setp.eq.s32 	%p54, %r497, 768;
	mov.u32 	%r715, %r39;
	@%p54 bra 	$L__BB67_29;
	and.b32  	%r498, %r57, 3;
	neg.s32 	%r711, %r498;
	mov.u32 	%r715, %r39;
$L__BB67_28:
	.pragma "nounroll";
	mul.wide.u32 	%rd87, %r706, 4;
	add.s64 	%rd86, %rd1, %rd87;
	// begin inline asm
	ld.global.nc.u32 %r499, [%rd86];
	// end inline asm
	add.s32 	%r721, %r499, %r721;
	add.s32 	%r715, %r715, 256;
	add.s32 	%r706, %r706, 256;
	add.s32 	%r711, %r711, 1;
	setp.ne.s32 	%p55, %r711, 0;
	@%p55 bra 	$L__BB67_28;
$L__BB67_29:
	setp.lt.u32 	%p56, %r56, 768;
	@%p56 bra 	$L__BB67_32;
	add.s32 	%r719, %r715, 512;
	add.s32 	%r718, %r715, %r707;
$L__BB67_31:
	add.s32 	%r504, %r718, -256;
	mul.wide.u32 	%rd92, %r504, 4;
	add.s64 	%rd88, %rd1, %rd92;
	// begin inline asm
	ld.global.nc.u32 %r500, [%rd88];
	// end inline asm
	add.s32 	%r505, %r500, %r721;
	mul.wide.u32 	%rd93, %r718, 4;
	add.s64 	%rd89, %rd1, %rd93;
	// begin inline asm
	ld.global.nc.u32 %r501, [%rd89];
	// end inline asm
	add.s32 	%r506, %r501, %r505;
	add.s32 	%r507, %r718, 256;
	mul.wide.u32 	%rd94, %r507, 4;
	add.s64 	%rd90, %rd1, %rd94;
	// begin inline asm
	ld.global.nc.u32 %r502, [%rd90];
	// end inline asm
	add.s32 	%r508, %r502, %r506;
	add.s32 	%r509, %r718, 512;
	mul.wide.u32 	%rd95, %r509, 4;
	add.s64 	%rd91, %rd1, %rd95;
	// begin inline asm
	ld.global.nc.u32 %r503, [%rd91];
	// end inline asm
	add.s32 	%r721, %r503, %r508;
	add.s32 	%r76, %r719, 1024;
	add.s32 	%r510, %r719, 512;
	add.s32 	%r718, %r718, 1024;
	setp.lt.s32 	%p57, %r510, %r55;
	mov.u32 	%r719, %r76;
	@%p57 bra 	$L__BB67_31;
$L__BB67_32:
	// begin inline asm
	mov.u32 %r511, %laneid;
	// end inline asm
	mov.b32 	%r514, 1;
	mov.b32 	%r535, 31;
	mov.b32 	%r536, -1;
	// begin inline asm
	shfl.sync.down.b32 %r512, %r721, %r514, %r535, %r536;
	// end inline asm
	setp.gt.s32 	%p58, %r511, 30;
	selp.b32 	%r537, 0, %r512, %p58;
	add.s32 	%r518, %r537, %r721;
	mov.b32 	%r519, 2;
	// begin inline asm
	shfl.sync.down.b32 %r517, %r518, %r519, %r535, %r536;
	// end inline asm
	setp.gt.s32 	%p59, %r511, 29;
	selp.b32 	%r538, 0, %r517, %p59;
	add.s32 	%r523, %r518, %r538;
	mov.b32 	%r524, 4;
	// begin inline asm
	shfl.sync.down.b32 %r522, %r523, %r524, %r535, %r536;
	// end inline asm
	setp.gt.s32 	%p60, %r511, 27;
	selp.b32 	%r539, 0, %r522, %p60;
	add.s32 	%r528, %r523, %r539;
	mov.b32 	%r529, 8;
	// begin inline asm
	shfl.sync.down.b32 %r527, %r528, %r529, %r535, %r536;
	// end inline asm
	setp.gt.s32 	%p61, %r511, 23;
	selp.b32 	%r540, 0, %r527, %p61;
	add.s32 	%r533, %r528, %r540;
	mov.b32 	%r534, 16;
	// begin inline asm
	shfl.sync.down.b32 %r532, %r533, %r534, %r535, %r536;
	// end inline asm
	setp.gt.s32 	%p62, %r511, 15;
	selp.b32 	%r541, 0, %r532, %p62;
	add.s32 	%r751, %r533, %r541;
	setp.ne.s32 	%p63, %r511, 0;
	@%p63 bra 	$L__BB67_34;
	shr.u32 	%r542, %r39, 3;
	and.b32  	%r543, %r542, 124;
	mov.u32 	%r544, _ZZN3cub18CUB_300001_SM_10006detail6reduce18DeviceReduceKernelINS2_10policy_hubIijN4cuda3std3__44plusIiEEE10Policy1000EPijS9_iNS7_10__identityEEEvT0_PT3_T1_NS0_13GridEvenShareISH_EET2_T4_E12temp_storage;
	add.s32 	%r545, %r544, %r543;
	st.shared.u32 	[%r545+8], %r751;
$L__BB67_34:
	bar.sync 	0;
	setp.ne.s32 	%p64, %r39, 0;
	@%p64 bra 	$L__BB67_71;
	ld.shared.u32 	%r546, [_ZZN3cub18CUB_300001_SM_10006detail6reduce18DeviceReduceKernelINS2_10policy_hubIijN4cuda3std3__44plusIiEEE10Policy1000EPijS9_iNS7_10__identityEEEvT0_PT3_T1_NS0_13GridEvenShareISH_EET2_T4_E12temp_storage+12];
	add.s32 	%r547, %r546, %r751;
	ld.shared.u32 	%r548, [_ZZN3cub18CUB_300001_SM_10006detail6reduce18DeviceReduceKernelINS2_10policy_hubIijN4cuda3std3__44plusIiEEE10Policy1000EPijS9_iNS7_10__identityEEEvT0_PT3_T1_NS0_13GridEvenShareISH_EET2_T4_E12temp_storage+16];
	add.s32 	%r549, %r547, %r548;
	ld.shared.u32 	%r550, [_ZZN3cub18CUB_300001_SM_10006detail6reduce18DeviceReduceKernelINS2_10policy_hubIijN4cuda3std3__44plusIiEEE10Policy1000EPijS9_iNS7_10__identityEEEvT0_PT3_T1_NS0_13GridEvenShareISH_EET2_T4_E12temp_storage+20];
	add.s32 	%r551, %r549, %r550;
	ld.shared.u32 	%r552, [_ZZN3cub18CUB_300001_SM_10006detail6reduce18DeviceReduceKernelINS2_10policy_hubIijN4cuda3std3__44plusIiEEE10Policy1000EPijS9_iNS7_10__identityEEEvT0_PT3_T1_NS0_13GridEvenShareISH_EET2_T4_E12temp_storage+24];
	add.s32 	%r553, %r551, %r552;
	ld.shared.u32 	%r554, [_ZZN3cub18CUB_300001_SM_10006detail6reduce18DeviceReduceKernelINS2_10policy_hubIijN4cuda3std3__44plusIiEEE10Policy1000EPijS9_iNS7_10__identityEEEvT0_PT3_T1_NS0_13GridEvenShareISH_EET2_T4_E12temp_storage+28];
	add.s32 	%r555, %r553, %r554;
	ld.shared.u32 	%r556, [_ZZN3cub18CUB_300001_SM_10006detail6reduce18DeviceReduceKernelINS2_10policy_hubIijN4cuda3std3__44plusIiEEE10Policy1000EPijS9_iNS7_10__identityEEEvT0_PT3_T1_NS0_13GridEvenShareISH_EET2_T4_E12temp_storage+32];
	add.s32 	%r557, %r555, %r556;
	ld.shared.u32 	%r558, [_ZZN3cub18CUB_300001_SM_10006detail6reduce18DeviceReduceKernelINS2_10policy_hubIijN4cuda3std3__44plusIiEEE10Policy1000EPijS9_iNS7_10__identityEEEvT0_PT3_T1_NS0_13GridEvenShareISH_EET2_T4_E12temp_storage+36];
	add.s32 	%r751, %r557, %r558;
	bra.uni 	$L__BB67_71;
$L__BB67_36:
	sub.s32 	%r81, %r1, %r5;
	setp.gt.u32 	%p2, %r81, 4095;
	@%p2 bra 	$L__BB67_55;
	mov.u32 	%r82, %tid.x;
	setp.ge.u32 	%p19, %r82, %r81;
	mov.b32 	%r734, 0;
	mov.u32 	%r728, %r82;
	@%p19 bra 	$L__BB67_39;
	add.s32 	%r293, %r5, %r82;
	mul.wide.u32 	%rd49, %r293, 4;
	add.s64 	%rd48, %rd1, %rd49;
	// begin inline asm
	ld.global.nc.u32 %r734, [%rd48];
	// end inline asm
	add.s32 	%r728, %r82, 256;
$L__BB67_39:
	setp.ge.u32 	%p20, %r728, %r81;
	@%p20 bra 	$L__BB67_46;
	not.b32 	%r295, %r728;
	add.s32 	%r87, %r1, %r295;
	and.b32  	%r296, %r87, 768;
	setp.eq.s32 	%p21, %r296, 768;
	@%p21 bra 	$L__BB67_43;
	add.s32 	%r725, %r728, %r5;
	shr.u32 	%r297, %r87, 8;
	add.s32 	%r298, %r297, 1;
	and.b32  	%r299, %r298, 3;
	neg.s32 	%r724, %r299;
$L__BB67_42:
	.pragma "nounroll";
	mul.wide.u32 	%rd51, %r725, 4;
	add.s64 	%rd50, %rd1, %rd51;
	// begin inline asm
	ld.global.nc.u32 %r300, [%rd50];
	// end inline asm
	add.s32 	%r734, %r300, %r734;
	add.s32 	%r728, %r728, 256;
	add.s32 	%r725, %r725, 256;
	add.s32 	%r724, %r724, 1;
	setp.ne.s32 	%p22, %r724, 0;
	@%p22 bra 	$L__BB67_42;
$L__BB67_43:
	sub.s32 	%r301, %r87, %r5;
	setp.lt.u32 	%p23, %r301, 768;
	@%p23 bra 	$L__BB67_46;
	add.s32 	%r732, %r728, 512;
	add.s32 	%r731, %r728, %r5;
$L__BB67_45:
	mul.wide.u32 	%rd56, %r731, 4;
	add.s64 	%rd52, %rd1, %rd56;
	// begin inline asm
	ld.global.nc.u32 %r302, [%rd52];
	// end inline asm
	add.s32 	%r306, %r302, %r734;
	add.s32 	%r307, %r731, 256;
	mul.wide.u32 	%rd57, %r307, 4;
	add.s64 	%rd53, %rd1, %rd57;
	// begin inline asm
	ld.global.nc.u32 %r303, [%rd53];
	// end inline asm
	add.s32 	%r308, %r303, %r306;
	add.s32 	%r309, %r731, 512;
	mul.wide.u32 	%rd58, %r309, 4;
	add.s64 	%rd54, %rd1, %rd58;
	// begin inline asm
	ld.global.nc.u32 %r304, [%rd54];
	// end inline asm
	add.s32 	%r310, %r304, %r308;
	add.s32 	%r311, %r731, 768;
	mul.wide.u32 	%rd59, %r311, 4;
	add.s64 	%rd55, %rd1, %rd59;
	// begin inline asm
	ld.global.nc.u32 %r305, [%rd55];
	// end inline asm
	add.s32 	%r734, %r305, %r310;
	add.s32 	%r107, %r732, 1024;
	add.s32 	%r312, %r732, 512;
	add.s32 	%r731, %r731, 1024;
	setp.lt.s32 	%p24, %r312, %r81;
	mov.u32 	%r732, %r107;
	@%p24 bra 	$L__BB67_45;
$L__BB67_46:
	setp.lt.u32 	%p25, %r81, 256;
	@%p25 bra 	$L__BB67_51;
	// begin inline asm
	mov.u32 %r376, %laneid;
	// end inline asm
	mov.b32 	%r379, 1;
	mov.b32 	%r400, 31;
	mov.b32 	%r401, -1;
	// begin inline asm
	shfl.sync.down.b32 %r377, %r734, %r379, %r400, %r401;
	// end inline asm
	setp.gt.s32 	%p41, %r376, 30;
	selp.b32 	%r402, 0, %r377, %p41;
	add.s32 	%r383, %r402, %r734;
	mov.b32 	%r384, 2;
	// begin inline asm
	shfl.sync.down.b32 %r382, %r383, %r384, %r400, %r401;
	// end inline asm
	setp.gt.s32 	%p42, %r376, 29;
	selp.b32 	%r403, 0, %r382, %p42;
	add.s32 	%r388, %r383, %r403;
	mov.b32 	%r389, 4;
	// begin inline asm
	shfl.sync.down.b32 %r387, %r388, %r389, %r400, %r401;
	// end inline asm
	setp.gt.s32 	%p43, %r376, 27;
	selp.b32 	%r404, 0, %r387, %p43;
	add.s32 	%r393, %r388, %r404;
	mov.b32 	%r394, 8;
	// begin inline asm
	shfl.sync.down.b32 %r392, %r393, %r394, %r400, %r401;
	// end inline asm
	setp.gt.s32 	%p44, %r376, 23;
	selp.b32 	%r405, 0, %r392, %p44;
	add.s32 	%r398, %r393, %r405;
	mov.b32 	%r399, 16;
	// begin inline asm
	shfl.sync.down.b32 %r397, %r398, %r399, %r400, %r401;
	// end inline asm
	setp.gt.s32 	%p45, %r376, 15;
	selp.b32 	%r406, 0, %r397, %p45;
	add.s32 	%r751, %r398, %r406;
	setp.ne.s32 	%p46, %r376, 0;
	@%p46 bra 	$L__BB67_49;
	shr.u32 	%r407, %r82, 3;
	and.b32  	%r408, %r407, 124;
	mov.u32 	%r409, _ZZN3cub18CUB_300001_SM_10006detail6reduce18DeviceReduceKernelINS2_10policy_hubIijN4cuda3std3__44plusIiEEE10Policy1000EPijS9_iNS7_10__identityEEEvT0_PT3_T1_NS0_13GridEvenShareISH_EET2_T4_E12temp_storage;
	add.s32 	%r410, %r409, %r408;
	st.shared.u32 	[%r410+8], %r751;
$L__BB67_49:
	bar.sync 	0;
	setp.ne.s32 	%p47, %r82, 0;
	@%p47 bra 	$L__BB67_71;
	ld.shared.u32 	%r411, [_ZZN3cub18CUB_300001_SM_10006detail6reduce18DeviceReduceKernelINS2_10policy_hubIijN4cuda3std3__44plusIiEEE10Policy1000EPijS9_iNS7_10__identityEEEvT0_PT3_T1_NS0_13GridEvenShareISH_EET2_T4_E12temp_storage+12];
	add.s32 	%r412, %r411, %r751;
	ld.shared.u32 	%r413, [_ZZN3cub18CUB_300001_SM_10006detail6reduce18DeviceReduceKernelINS2_10policy_hubIijN4cuda3std3__44plusIiEEE10Policy1000EPijS9_iNS7_10__identityEEEvT0_PT3_T1_NS0_13GridEvenShareISH_EET2_T4_E12temp_storage+16];
	add.s32 	%r414, %r412, %r413;
	ld.shared.u32 	%r415, [_ZZN3cub18CUB_300001_SM_10006detail6reduce18DeviceReduceKernelINS2_10policy_hubIijN4cuda3std3__44plusIiEEE10Policy1000EPijS9_iNS7_10__identityEEEvT0_PT3_T1_NS0_13GridEvenShareISH_EET2_T4_E12temp_storage+20];
	add.s32 	%r416, %r414, %r415;
	ld.shared.u32 	%r417, [_ZZN3cub18CUB_300001_SM_10006detail6reduce18DeviceReduceKernelINS2_10policy_hubIijN4cuda3std3__44plusIiEEE10Policy1000EPijS9_iNS7_10__identityEEEvT0_PT3_T1_NS0_13GridEvenShareISH_EET2_T4_E12temp_storage+24];
	add.s32 	%r418, %r416, %r417;
	ld.shared.u32 	%r419, [_ZZN3cub18CUB_300001_SM_10006detail6reduce18DeviceReduceKernelINS2_10policy_hubIijN4cuda3std3__44plusIiEEE10Policy1000EPijS9_iNS7_10__identityEEEvT0_PT3_T1_NS0_13GridEvenShareISH_EET2_T4_E12temp_storage+28];
	add.s32 	%r420, %r418, %r419;
	ld.shared.u32 	%r421, [_ZZN3cub18CUB_300001_SM_10006detail6reduce18DeviceReduceKernelINS2_10policy_hubIijN4cuda3std3__44plusIiEEE10Policy1000EPijS9_iNS7_10__identityEEEvT0_PT3_T1_NS0_13GridEvenShareISH_EET2_T4_E12temp_storage+32];
	add.s32 	%r422, %r420, %r421;
	ld.shared.u32 	%r423, [_ZZN3cub18CUB_300001_SM_10006detail6reduce18DeviceReduceKernelINS2_10policy_hubIijN4cuda3std3__44plusIiEEE10Policy1000EPijS9_iNS7_10__identityEEEvT0_PT3_T1_NS0_13GridEvenShareISH_EET2_T4_E12temp_storage+36];
	add.s32 	%r751, %r422, %r423;
	bra.uni 	$L__BB67_71;
$L__BB67_51:
	// begin inline asm
	mov.u32 %r313, %laneid;
	// end inline asm
	and.b32  	%r339, %r82, 992;
	add.s32 	%r340, %r339, 32;
	setp.gt.u32 	%p26, %r340, %r81;
	not.b32 	%r341, %r339;
	add.s32 	%r342, %r81, %r341;
	selp.b32 	%r337, %r342, 31, %p26;
	mov.b32 	%r316, 1;
	mov.b32 	%r338, -1;
	// begin inline asm
	shfl.sync.down.b32 %r314, %r734, %r316, %r337, %r338;
	// end inline asm
	setp.lt.s32 	%p27, %r313, %r337;
	selp.b32 	%r343, %r314, 0, %p27;
	add.s32 	%r320, %r343, %r734;
	mov.b32 	%r321, 2;
	// begin inline asm
	shfl.sync.down.b32 %r319, %r320, %r321, %r337, %r338;
	// end inline asm
	add.s32 	%r344, %r313, 2;
	setp.gt.s32 	%p28, %r344, %r337;
	selp.b32 	%r345, 0, %r319, %p28;
	add.s32 	%r325, %r320, %r345;
	mov.b32 	%r326, 4;
	// begin inline asm
	shfl.sync.down.b32 %r324, %r325, %r326, %r337, %r338;
	// end inline asm
	add.s32 	%r346, %r313, 4;
	setp.gt.s32 	%p29, %r346, %r337;
	selp.b32 	%r347, 0, %r324, %p29;
	add.s32 	%r330, %r325, %r347;
	mov.b32 	%r331, 8;
	// begin inline asm
	shfl.sync.down.b32 %r329, %r330, %r331, %r337, %r338;
	// end inline asm
	add.s32 	%r348, %r313, 8;
	setp.gt.s32 	%p30, %r348, %r337;
	selp.b32 	%r349, 0, %r329, %p30;
	add.s32 	%r335, %r330, %r349;
	mov.b32 	%r336, 16;
	// begin inline asm
	shfl.sync.down.b32 %r334, %r335, %r336, %r337, %r338;
	// end inline asm
	add.s32 	%r350, %r313, 16;
	setp.gt.s32 	%p31, %r350, %r337;
	selp.b32 	%r351, 0, %r334, %p31;
	add.s32 	%r751, %r335, %r351;
	setp.ne.s32 	%p32, %r313, 0;
	@%p32 bra 	$L__BB67_53;
	shr.u32 	%r352, %r82, 3;
	and.b32  	%r353, %r352, 124;
	mov.u32 	%r354, _ZZN3cub18CUB_300001_SM_10006detail6reduce18DeviceReduceKernelINS2_10policy_hubIijN4cuda3std3__44plusIiEEE10Policy1000EPijS9_iNS7_10__identityEEEvT0_PT3_T1_NS0_13GridEvenShareISH_EET2_T4_E12temp_storage;
	add.s32 	%r355, %r354, %r353;
	st.shared.u32 	[%r355+8], %r751;
$L__BB67_53:
	bar.sync 	0;
	setp.ne.s32 	%p33, %r82, 0;
	@%p33 bra 	$L__BB67_71;
	setp.gt.u32 	%p34, %r81, 32;
	ld.shared.u32 	%r356, [_ZZN3cub18CUB_300001_SM_10006detail6reduce18DeviceReduceKernelINS2_10policy_hubIijN4cuda3std3__44plusIiEEE10Policy1000EPijS9_iNS7_10__identityEEEvT0_PT3_T1_NS0_13GridEvenShareISH_EET2_T4_E12temp_storage+12];
	selp.b32 	%r357, %r356, 0, %p34;
	add.s32 	%r358, %r357, %r751;
	setp.gt.u32 	%p35, %r81, 64;
	ld.shared.u32 	%r359, [_ZZN3cub18CUB_300001_SM_10006detail6reduce18DeviceReduceKernelINS2_10policy_hubIijN4cuda3std3__44plusIiEEE10Policy1000EPijS9_iNS7_10__identityEEEvT0_PT3_T1_NS0_13GridEvenShareISH_EET2_T4_E12temp_storage+16];
	selp.b32 	%r360, %r359, 0, %p35;
	add.s32 	%r361, %r358, %r360;
	setp.gt.u32 	%p36, %r81, 96;
	ld.shared.u32 	%r362, [_ZZN3cub18CUB_300001_SM_10006detail6reduce18DeviceReduceKernelINS2_10policy_hubIijN4cuda3std3__44plusIiEEE10Policy1000EPijS9_iNS7_10__identityEEEvT0_PT3_T1_NS0_13GridEvenShareISH_EET2_T4_E12temp_storage+20];
	selp.b32 	%r363, %r362, 0, %p36;
	add.s32 	%r364, %r361, %r363;
	setp.gt.u32 	%p37, %r81, 128;
	ld.shared.u32 	%r365, [_ZZN3cub18CUB_300001_SM_10006detail6reduce18DeviceReduceKernelINS2_10policy_hubIijN4cuda3std3__44plusIiEEE10Policy1000EPijS9_iNS7_10__identityEEEvT0_PT3_T1_NS0_13GridEvenShareISH_EET2_T4_E12temp_storage+24];
	selp.b32 	%r366, %r365, 0, %p37;
	add.s32 	%r367, %r364, %r366;
	setp.gt.u32 	%p38, %r81, 160;
	ld.shared.u32 	%r368, [_ZZN3cub18CUB_300001_SM_10006detail6reduce18DeviceReduceKernelINS2_10policy_hubIijN4cuda3std3__44plusIiEEE10Policy1000EPijS9_iNS7_10__identityEEEvT0_PT3_T1_NS0_13GridEvenShareISH_EET2_T4_E12temp_storage+28];
	selp.b32 	%r369, %r368, 0, %p38;
	add.s32 	%r370, %r367, %r369;
	setp.gt.u32 	%p39, %r81, 192;
	ld.shared.u32 	%r371, [_ZZN3cub18CUB_300001_SM_10006detail6reduce18DeviceReduceKernelINS2_10policy_hubIijN4cuda3std3__44plusIiEEE10Policy1000EPijS9_iNS7_10__identityEEEvT0_PT3_T1_NS0_13GridEvenShareISH_EET2_T4_E12temp_storage+32];
	selp.b32 	%r372, %r371, 0, %p39;
	add.s32 	%r373, %r370, %r372;
	setp.gt.u32 	%p40, %r81, 224;
	ld.shared.u32 	%r374, [_ZZN3cub18CUB_300001_SM_10006detail6reduce18DeviceReduceKernelINS2_10policy_hubIijN4cuda3std3__44plusIiEEE10Policy1000EPijS9_iNS7_10__identityEEEvT0_PT3_T1_NS0_13GridEvenShareISH_EET2_T4_E12temp_storage+36];
	selp.b32 	%r375, %r374, 0, %p40;
	add.s32 	%r751, %r373, %r375;
	bra.uni 	$L__BB67_71;
$L__BB67_55:
	mov.u32 	%r114, %tid.x;
	add.s32 	%r172, %r114, %r5;
	mul.wide.u32 	%rd20, %r172, 4;
	add.s64 	%rd4, %rd1, %rd20;
	// begin inline asm
	ld.global.nc.u32 %r156, [%rd4];
	// end inline asm
	add.s64 	%rd5, %rd4, 1024;
	// begin inline asm
	ld.global.nc.u32 %r157, [%rd5];
	// end inline asm
	add.s64 	%rd6, %rd4, 2048;
	// begin inline asm
	ld.global.nc.u32 %r158, [%rd6];
	// end inline asm
	add.s64 	%rd7, %rd4, 3072;
	// begin inline asm
	ld.global.nc.u32 %r159, [%rd7];
	// end inline asm
	add.s64 	%rd8, %rd4, 4096;
	// begin inline asm
	ld.global.nc.u32 %r160, [%rd8];
	// end inline asm
	add.s64 	%rd9, %rd4, 5120;
	// begin inline asm
	ld.global.nc.u32 %r161, [%rd9];
	// end inline asm
	add.s64 	%rd10, %rd4, 6144;
	// begin inline asm
	ld.global.nc.u32 %r162, [%rd10];
	// end inline asm
	add.s64 	%rd11, %rd4, 7168;
	// begin inline asm
	ld.global.nc.u32 %r163, [%rd11];
	// end inline asm
	add.s64 	%rd12, %rd4, 8192;
	// begin inline asm
	ld.global.nc.u32 %r164, [%rd12];
	// end inline asm
	add.s64 	%rd13, %rd4, 9216;
	// begin inline asm
	ld.global.nc.u32 %r165, [%rd13];
	// end inline asm
	add.s64 	%rd14, %rd4, 10240;
	// begin inline asm
	ld.global.nc.u32 %r166, [%rd14];
	// end inline asm
	add.s64 	%rd15, %rd4, 11264;
	// begin inline asm
	ld.global.nc.u32 %r167, [%rd15];
	// end inline asm
	add.s64 	%rd16, %rd4, 12288;
	// begin inline asm
	ld.global.nc.u32 %r168, [%rd16];
	// end inline asm
	add.s64 	%rd17, %rd4, 13312;
	// begin inline asm
	ld.global.nc.u32 %r169, [%rd17];
	// end inline asm
	add.s64 	%rd18, %rd4, 14336;
	// begin inline asm
	ld.global.nc.u32 %r170, [%rd18];
	// end inline asm
	add.s64 	%rd19, %rd4, 15360;
	// begin inline asm
	ld.global.nc.u32 %r171, [%rd19];
	// end inline asm
	add.s32 	%r173, %r157, %r156;
	add.s32 	%r174, %r158, %r173;
	add.s32 	%r175, %r159, %r174;
	add.s32 	%r176, %r160, %r175;
	add.s32 	%r177, %r161, %r176;
	add.s32 	%r178, %r162, %r177;
	add.s32 	%r179, %r163, %r178;
	add.s32 	%r180, %r164, %r179;
	add.s32 	%r181, %r165, %r180;
	add.s32 	%r182, %r166, %r181;
	add.s32 	%r183, %r167, %r182;
	add.s32 	%r184, %r168, %r183;
	add.s32 	%r185, %r169, %r184;
	add.s32 	%r186, %r170, %r185;
	add.s32 	%r750, %r171, %r186;
	setp.lt.u32 	%p3, %r81, %r4;
	@%p3 bra 	$L__BB67_67;
	add.s32 	%r116, %r4, %r5;
	add.s32 	%r736, %r116, 256;
	add.s32 	%r735, %r116, %r114;
	mov.b32 	%r737, 0;
$L__BB67_57:
	add.s32 	%r5, %r5, %r4;
	add.s32 	%r188, %r1, -4096;
	setp.gt.u32 	%p4, %r5, %r188;
	@%p4 bra 	$L__BB67_59;
	add.s32 	%r205, %r114, %r5;
	mul.wide.u32 	%rd37, %r205, 4;
	add.s64 	%rd21, %rd1, %rd37;
	// begin inline asm
	ld.global.nc.u32 %r189, [%rd21];
	// end inline asm
	add.s64 	%rd22, %rd21, 1024;
	// begin inline asm
	ld.global.nc.u32 %r190, [%rd22];
	// end inline asm
	add.s64 	%rd23, %rd21, 2048;
	// begin inline asm
	ld.global.nc.u32 %r191, [%rd23];
	// end inline asm
	add.s64 	%rd24, %rd21, 3072;
	// begin inline asm
	ld.global.nc.u32 %r192, [%rd24];
	// end inline asm
	add.s64 	%rd25, %rd21, 4096;
	// begin inline asm
	ld.global.nc.u32 %r193, [%rd25];
	// end inline asm
	add.s64 	%rd26, %rd21, 5120;
	// begin inline asm
	ld.global.nc.u32 %r194, [%rd26];
	// end inline asm
	add.s64 	%rd27, %rd21, 6144;
	// begin inline asm
	ld.global.nc.u32 %r195, [%rd27];
	// end inline asm
	add.s64 	%rd28, %rd21, 7168;
	// begin inline asm
	ld.global.nc.u32 %r196, [%rd28];
	// end inline asm
	add.s64 	%rd29, %rd21, 8192;
	// begin inline asm
	ld.global.nc.u32 %r197, [%rd29];
	// end inline asm
	add.s64 	%rd30, %rd21, 9216;
	// begin inline asm
	ld.global.nc.u32 %r198, [%rd30];
	// end inline asm
	add.s64 	%rd31, %rd21, 10240;
	// begin inline asm
	ld.global.nc.u32 %r199, [%rd31];
	// end inline asm
	add.s64 	%rd32, %rd21, 11264;
	// begin inline asm
	ld.global.nc.u32 %r200, [%rd32];
	// end inline asm
	add.s64 	%rd33, %rd21, 12288;
	// begin inline asm
	ld.global.nc.u32 %r201, [%rd33];
	// end inline asm
	add.s64 	%rd34, %rd21, 13312;
	// begin inline asm
	ld.global.nc.u32 %r202, [%rd34];
	// end inline asm
	add.s64 	%rd35, %rd21, 14336;
	// begin inline asm
	ld.global.nc.u32 %r203, [%rd35];
	// end inline asm
	add.s64 	%rd36, %rd21, 15360;
	// begin inline asm
	ld.global.nc.u32 %r204, [%rd36];
	// end inline asm
	add.s32 	%r206, %r189, %r750;
	add.s32 	%r207, %r190, %r206;
	add.s32 	%r208, %r191, %r207;
	add.s32 	%r209, %r192, %r208;
	add.s32 	%r210, %r193, %r209;
	add.s32 	%r211, %r194, %r210;
	add.s32 	%r212, %r195, %r211;
	add.s32 	%r213, %r196, %r212;
	add.s32 	%r214, %r197, %r213;
	add.s32 	%r215, %r198, %r214;
	add.s32 	%r216, %r199, %r215;
	add.s32 	%r217, %r200, %r216;
	add.s32 	%r218, %r201, %r217;
	add.s32 	%r219, %r202, %r218;
	add.s32 	%r220, %r203, %r219;
	add.s32 	%r750, %r204, %r220;
	sub.s32 	%r221, %r1, %r5;
	setp.lt.u32 	%p5, %r221, %r4;
	add.s32 	%r737, %r737, 1;
	add.s32 	%r736, %r736, %r4;
	add.s32 	%r735, %r735, %r4;
	@%p5 bra 	$L__BB67_67;
	bra.uni 	$L__BB67_57;
$L__BB67_59:
	setp.le.u32 	%p6, %r1, %r5;
	@%p6 bra 	$L__BB67_67;
	sub.s32 	%r129, %r1, %r5;
	setp.ge.s32 	%p7, %r114, %r129;
	@%p7 bra 	$L__BB67_67;
	not.b32 	%r223, %r114;
	add.s32 	%r224, %r1, %r223;
	sub.s32 	%r225, %r224, %r116;
	mul.lo.s32 	%r226, %r2, %r737;
	shl.b32 	%r227, %r226, 12;
	sub.s32 	%r130, %r225, %r227;
	shr.u32 	%r228, %r224, 8;
	add.s32 	%r131, %r228, 1;
	and.b32  	%r229, %r224, 768;
	setp.eq.s32 	%p8, %r229, 768;
	mov.u32 	%r744, %r114;
	@%p8 bra 	$L__BB67_64;
	and.b32  	%r230, %r131, 3;
	neg.s32 	%r740, %r230;
	mov.u32 	%r744, %r114;
$L__BB67_63:
	.pragma "nounroll";
	mul.wide.u32 	%rd39, %r735, 4;
	add.s64 	%rd38, %rd1, %rd39;
	// begin inline asm
	ld.global.nc.u32 %r231, [%rd38];
	// end inline asm
	add.s32 	%r750, %r231, %r750;
	add.s32 	%r744, %r744, 256;
	add.s32 	%r735, %r735, 256;
	add.s32 	%r740, %r740, 1;
	setp.ne.s32 	%p9, %r740, 0;
	@%p9 bra 	$L__BB67_63;
$L__BB67_64:
	setp.lt.u32 	%p10, %r130, 768;
	@%p10 bra 	$L__BB67_67;
	add.s32 	%r748, %r744, 512;
	add.s32 	%r747, %r744, %r736;
$L__BB67_66:
	add.s32 	%r236, %r747, -256;
	mul.wide.u32 	%rd44, %r236, 4;
	add.s64 	%rd40, %rd1, %rd44;
	// begin inline asm
	ld.global.nc.u32 %r232, [%rd40];
	// end inline asm
	add.s32 	%r237, %r232, %r750;
	mul.wide.u32 	%rd45, %r747, 4;
	add.s64 	%rd41, %rd1, %rd45;
	// begin inline asm
	ld.global.nc.u32 %r233, [%rd41];
	// end inline asm
	add.s32 	%r238, %r233, %r237;
	add.s32 	%r239, %r747, 256;
	mul.wide.u32 	%rd46, %r239, 4;
	add.s64 	%rd42, %rd1, %rd46;
	// begin inline asm
	ld.global.nc.u32 %r234, [%rd42];
	// end inline asm
	add.s32 	%r240, %r234, %r238;
	add.s32 	%r241, %r747, 512;
	mul.wide.u32 	%rd47, %r241, 4;
	add.s64 	%rd43, %rd1, %rd47;
	// begin inline asm
	ld.global.nc.u32 %r235, [%rd43];
	// end inline asm
	add.s32 	%r750, %r235, %r240;
	add.s32 	%r150, %r748, 1024;
	add.s32 	%r242, %r748, 512;
	add.s32 	%r747, %r747, 1024;
	setp.lt.s32 	%p11, %r242, %r129;
	mov.u32 	%r748, %r150;
	@%p11 bra 	$L__BB67_66;
$L__BB67_67:
	// begin inline asm
	mov.u32 %r243, %laneid;
	// end inline asm
	mov.b32 	%r246, 1;
	mov.b32 	%r267, 31;
	mov.b32 	%r268, -1;
	// begin inline asm
	shfl.sync.down.b32 %r244, %r750, %r246, %r267, %r268;
	// end inline asm
	setp.gt.s32 	%p12, %r243, 30;
	selp.b32 	%r269, 0, %r244, %p12;
	add.s32 	%r250, %r269, %r750;
	mov.b32 	%r251, 2;
	// begin inline asm
	shfl.sync.down.b32 %r249, %r250, %r251, %r267, %r268;
	// end inline asm
	setp.gt.s32 	%p13, %r243, 29;
	selp.b32 	%r270, 0, %r249, %p13;
	add.s32 	%r255, %r250, %r270;
	mov.b32 	%r256, 4;
	// begin inline asm
	shfl.sync.down.b32 %r254, %r255, %r256, %r267, %r268;
	// end inline asm
	setp.gt.s32 	%p14, %r243, 27;
	selp.b32 	%r271, 0, %r254, %p14;
	add.s32 	%r260, %r255, %r271;
	mov.b32 	%r261, 8;
	// begin inline asm
	shfl.sync.down.b32 %r259, %r260, %r261, %r267, %r268;
	// end inline asm
	setp.gt.s32 	%p15, %r243, 23;
	selp.b32 	%r272, 0, %r259, %p15;
	add.s32 	%r265, %r260, %r272;
	mov.b32 	%r266, 16;
	// begin inline asm
	shfl.sync.down.b32 %r264, %r265, %r266, %r267, %r268;
	// end inline asm
	setp.gt.s32 	%p16, %r243, 15;
	selp.b32 	%r273, 0, %r264, %p16;
	add.s32 	%r751, %r265, %r273;
	setp.ne.s32 	%p17, %r243, 0;
	@%p17 bra 	$L__BB67_69;
	shr.u32 	%r274, %r114, 3;
	and.b32  	%r275, %r274, 124;
	mov.u32 	%r276, _ZZN3cub18CUB_300001_SM_10006detail6reduce18DeviceReduceKernelINS2_10policy_hubIijN4cuda3std3__44plusIiEEE10Policy1000EPijS9_iNS7_10__identityEEEvT0_PT3_T1_NS0_13GridEvenShareISH_EET2_T4_E12temp_storage;
	add.s32 	%r277, %r276, %r275;
	st.shared.u32 	[%r277+8], %r751;
$L__BB67_69:
	bar.sync 	0;
	setp.ne.s32 	%p18, %r114, 0;
	@%p18 bra 	$L__BB67_71;
	ld.shared.u32 	%r278, [_ZZN3cub18CUB_300001_SM_10006detail6reduce18DeviceReduceKernelINS2_10policy_hubIijN4cuda3std3__44plusIiEEE10Policy1000EPijS9_iNS7_10__identityEEEvT0_PT3_T1_NS0_13GridEvenShareISH_EET2_T4_E12temp_storage+12];
	add.s32 	%r279, %r278, %r751;
	ld.shared.u32 	%r280, [_ZZN3cub18CUB_300001_SM_10006detail6reduce18DeviceReduceKernelINS2_10policy_hubIijN4cuda3std3__44plusIiEEE10Policy1000EPijS9_iNS7_10__identityEEEvT0_PT3_T1_NS0_13GridEvenShareISH_EET2_T4_E12temp_storage+16];
	add.s32 	%r281, %r279, %r280;
	ld.shared.u32 	%r282, [_ZZN3cub18CUB_300001_SM_10006detail6reduce18DeviceReduceKernelINS2_10policy_hubIijN4cuda3std3__44plusIiEEE10Policy1000EPijS9_iNS7_10__identityEEEvT0_PT3_T1_NS0_13GridEvenShareISH_EET2_T4_E12temp_storage+20];
	add.s32 	%r283, %r281, %r282;
	ld.shared.u32 	%r284, [_ZZN3cub18CUB_300001_SM_10006detail6reduce18DeviceReduceKernelINS2_10policy_hubIijN4cuda3std3__44plusIiEEE10Policy1000EPijS9_iNS7_10__identityEEEvT0_PT3_T1_NS0_13GridEvenShareISH_EET2_T4_E12temp_storage+24];
	add.s32 	%r285, %r283, %r284;
	ld.shared.u32 	%r286, [_ZZN3cub18CUB_300001_SM_10006detail6reduce18DeviceReduceKernelINS2_10policy_hubIijN4cuda3std3__44plusIiEEE10Policy1000EPijS9_iNS7_10__identityEEEvT0_PT3_T1_NS0_13GridEvenShareISH_EET2_T4_E12temp_storage+28];
	add.s32 	%r287, %r285, %r286;
	ld.shared.u32 	%r288, [_ZZN3cub18CUB_300001_SM_10006detail6reduce18DeviceReduceKernelINS2_10policy_hubIijN4cuda3std3__44plusIiEEE10Policy1000EPijS9_iNS7_10__identityEEEvT0_PT3_T1_NS0_13GridEvenShareISH_EET2_T4_E12temp_storage+32];
	add.s32 	%r289, %r287, %r288;
	ld.shared.u32 	%r290, [_ZZN3cub18CUB_300001_SM_10006detail6reduce18DeviceReduceKernelINS2_10policy_hubIijN4cuda3std3__44plusIiEEE10Policy1000EPijS9_iNS7_10__identityEEEvT0_PT3_T1_NS0_13GridEvenShareISH_EET2_T4_E12temp_storage+36];
	add.s32 	%r751, %r289, %r290;
$L__BB67_71:
	mov.u32 	%r692, %tid.x;
	setp.ne.s32 	%p94, %r692, 0;
	@%p94 bra 	$L__BB67_73;
	ld.param.u64 	%rd111, [_ZN3cub18CUB_300001_SM_10006detail6reduce18DeviceReduceKernelINS2_10policy_hubIijN4cuda3std3__44plusIiEEE10Policy1000EPijS9_iNS7_10__identityEEEvT0_PT3_T1_NS0_13GridEvenShareISH_EET2_T4__param_1];
	cvta.to.global.u64 	%rd108, %rd111;
	mul.wide.u32 	%rd109, %r3, 4;
	add.s64 	%rd110, %rd108, %rd109;
	st.global.u32 	[%rd110], %r751;
$L__BB67_73:
	ret;

}
	// .globl	_ZN3cub18CUB_300001_SM_10006detail6reduce28DeviceReduceSingleTileKernelINS2_10policy_hubIijN4cuda3std3__44plusIiEEE10Policy1000EPiSC_iS9_iiNS7_10__identityEEEvT0_T1_T2_T3_T4_T6_
.visible .entry _ZN3cub18CUB_300001_SM_10006detail6reduce28DeviceReduceSingleTileKernelINS2_10policy_hubIijN4cuda3std3__44plusIiEEE10Policy1000EPiSC_iS9_iiNS7_10__identityEEEvT0_T1_T2_T3_T4_T6_(
	.param .u64 .ptr .align 1 _ZN3cub18CUB_300001_SM_10006detail6reduce28DeviceReduceSingleTileKernelINS2_10policy_hubIijN4cuda3std3__44plusIiEEE10Policy1000EPiSC_iS9_iiNS7_10__identityEEEvT0_T1_T2_T3_T4_T6__param_0,
	.param .u64 .ptr .align 1 _ZN3cub18CUB_300001_SM_10006detail6reduce28DeviceReduceSingleTileKernelINS2_10policy_hubIijN4cuda3std3__44plusIiEEE10Policy1000EPiSC_iS9_iiNS7_10__identityEEEvT0_T1_T2_T3_T4_T6__param_1,
	.param .u32 _ZN3cub18CUB_300001_SM_10006detail6reduce28DeviceReduceSingleTileKernelINS2_10policy_hubIijN4cuda3std3__44plusIiEEE10Policy1000EPiSC_iS9_iiNS7_10__identityEEEvT0_T1_T2_T3_T4_T6__param_2,
	.param .align 1 .b8 _ZN3cub18CUB_300001_SM_10006detail6reduce28DeviceReduceSingleTileKernelINS2_10policy_hubIijN4cuda3std3__44plusIiEEE10Policy1000EPiSC_iS9_iiNS7_10__identityEEEvT0_T1_T2_T3_T4_T6__param_3[1],
	.param .u32 _ZN3cub18CUB_300001_SM_10006detail6reduce28DeviceReduceSingleTileKernelINS2_10policy_hubIijN4cuda3std3__44plusIiEEE10Policy1000EPiSC_iS9_iiNS7_10__identityEEEvT0_T1_T2_T3_T4_T6__param_4,
	.param .align 1 .b8 _ZN3cub18CUB_300001_SM_10006detail6reduce28DeviceReduceSingleTileKernelINS2_10policy_hubIijN4cuda3std3__44plusIiEEE10Policy1000EPiSC_iS9_iiNS7_10__identityEEEvT0_T1_T2_T3_T4_T6__param_5[1]
)
.maxntid 256
.minnctapersm 1
{
	.reg .pred 	%p<97>;
	.reg .b32 	%r<687>;
	.reg .b64 	%rd<125>;
	// demoted variable
	.shared .align 4 .b8 _ZZN3cub18CUB_300001_SM_10006detail6reduce28DeviceReduceSingleTileKernelINS2_10policy_hubIijN4cuda3std3__44plusIiEEE10Policy1000EPiSC_iS9_iiNS7_10__identityEEEvT0_T1_T2_T3_T4_T6_E12temp_storage[44];
	ld.param.u64 	%rd16, [_ZN3cub18CUB_300001_SM_10006detail6reduce28DeviceReduceSingleTileKernelINS2_10policy_hubIijN4cuda3std3__44plusIiEEE10Policy1000EPiSC_iS9_iiNS7_10__identityEEEvT0_T1_T2_T3_T4_T6__param_0];
	ld.param.u64 	%rd17, [_ZN3cub18CUB_300001_SM_10006detail6reduce28DeviceReduceSingleTileKernelINS2_10policy_hubIijN4cuda3std3__44plusIiEEE10Policy1000EPiSC_iS9_iiNS7_10__identityEEEvT0_T1_T2_T3_T4_T6__param_1];
	ld.param.u32 	%r120, [_ZN3cub18CUB_300001_SM_10006detail6reduce28DeviceReduceSingleTileKernelINS2_10policy_hubIijN4cuda3std3__44plusIiEEE10Policy1000EPiSC_iS9_iiNS7_10__identityEEEvT0_T1_T2_T3_T4_T6__param_2];
	ld.param.u32 	%r121, [_ZN3cub18CUB_300001_SM_10006detail6reduce28DeviceReduceSingleTileKernelINS2_10policy_hubIijN4cuda3std3__44plusIiEEE10Policy1000EPiSC_iS9_iiNS7_10__identityEEEvT0_T1_T2_T3_T4_T6__param_4];
	cvta.to.global.u64 	%rd1, %rd17;
	setp.ne.s32 	%p1, %r120, 0;
	@%p1 bra 	$L__BB68_3;
	mov.u32 	%r633, %tid.x;
	setp.ne.s32 	%p96, %r633, 0;
	@%p96 bra 	$L__BB68_74;
	st.global.u32 	[%rd1], %r121;
	bra.uni 	$L__BB68_74;
$L__BB68_3:
	and.b64  	%rd18, %rd16, 15;
	setp.ne.s64 	%p2, %rd18, 0;
	@%p2 bra 	$L__BB68_38;
	setp.gt.s32 	%p49, %r120, 4095;
	@%p49 bra 	$L__BB68_22;
	mov.u32 	%r1, %tid.x;
	setp.ge.s32 	%p66, %r1, %r120;
	mov.b32 	%r644, 0;
	mov.u32 	%r639, %r1;
	@%p66 bra 	$L__BB68_7;
	mul.wide.u32 	%rd113, %r1, 4;
	add.s64 	%rd112, %rd16, %rd113;
	// begin inline asm
	ld.global.nc.u32 %r644, [%rd112];
	// end inline asm
	add.s32 	%r639, %r1, 256;
$L__BB68_7:
	setp.ge.s32 	%p67, %r639, %r120;
	@%p67 bra 	$L__BB68_13;
	not.b32 	%r507, %r639;
	add.s32 	%r6, %r120, %r507;
	and.b32  	%r508, %r6, 768;
	setp.eq.s32 	%p68, %r508, 768;
	@%p68 bra 	$L__BB68_11;
	mul.wide.u32 	%rd114, %r639, 4;
	add.s64 	%rd121, %rd16, %rd114;
	shr.u32 	%r509, %r6, 8;
	add.s32 	%r510, %r509, 1;
	and.b32  	%r511, %r510, 3;
	neg.s32 	%r636, %r511;
$L__BB68_10:
	.pragma "nounroll";
	// begin inline asm
	ld.global.nc.u32 %r512, [%rd121];
	// end inline asm
	add.s32 	%r644, %r512, %r644;
	add.s32 	%r639, %r639, 256;
	add.s64 	%rd121, %rd121, 1024;
	add.s32 	%r636, %r636, 1;
	setp.ne.s32 	%p69, %r636, 0;
	@%p69 bra 	$L__BB68_10;
$L__BB68_11:
	setp.lt.u32 	%p70, %r6, 768;
	@%p70 bra 	$L__BB68_13;
$L__BB68_12:
	mul.wide.s32 	%rd120, %r639, 4;
	add.s64 	%rd116, %rd16, %rd120;
	// begin inline asm
	ld.global.nc.u32 %r513, [%rd116];
	// end inline asm
	add.s32 	%r517, %r513, %r644;
	add.s64 	%rd117, %rd116, 1024;
	// begin inline asm
	ld.global.nc.u32 %r514, [%rd117];
	// end inline asm
	add.s32 	%r518, %r514, %r517;
	add.s64 	%rd118, %rd116, 2048;
	// begin inline asm
	ld.global.nc.u32 %r515, [%rd118];
	// end inline asm
	add.s32 	%r519, %r515, %r518;
	add.s64 	%rd119, %rd116, 3072;
	// begin inline asm
	ld.global.nc.u32 %r516, [%rd119];
	// end inline asm
	add.s32 	%r644, %r516, %r519;
	add.s32 	%r639, %r639, 1024;
	setp.lt.s32 	%p71, %r639, %r120;
	@%p71 bra 	$L__BB68_12;
$L__BB68_13:
	setp.lt.s32 	%p72, %r120, 256;
	@%p72 bra 	$L__BB68_18;
	// begin inline asm
	mov.u32 %r583, %laneid;
	// end inline asm
	mov.b32 	%r586, 1;
	mov.b32 	%r607, 31;
	mov.b32 	%r608, -1;
	// begin inline asm
	shfl.sync.down.b32 %r584, %r644, %r586, %r607, %r608;
	// end inline asm
	setp.gt.s32 	%p88, %r583, 30;
	selp.b32 	%r609, 0, %r584, %p88;
	add.s32 	%r590, %r609, %r644;
	mov.b32 	%r591, 2;
	// begin inline asm
	shfl.sync.down.b32 %r589, %r590, %r591, %r607, %r608;
	// end inline asm
	setp.gt.s32 	%p89, %r583, 29;
	selp.b32 	%r610, 0, %r589, %p89;
	add.s32 	%r595, %r590, %r610;
	mov.b32 	%r596, 4;
	// begin inline asm
	shfl.sync.down.b32 %r594, %r595, %r596, %r607, %r608;
	// end inline asm
	setp.gt.s32 	%p90, %r583, 27;
	selp.b32 	%r611, 0, %r594, %p90;
	add.s32 	%r600, %r595, %r611;
	mov.b32 	%r601, 8;
	// begin inline asm
	shfl.sync.down.b32 %r599, %r600, %r601, %r607, %r608;
	// end inline asm
	setp.gt.s32 	%p91, %r583, 23;
	selp.b32 	%r612, 0, %r599, %p91;
	add.s32 	%r605, %r600, %r612;
	mov.b32 	%r606, 16;
	// begin inline asm
	shfl.sync.down.b32 %r604, %r605, %r606, %r607, %r608;
	// end inline asm
	setp.gt.s32 	%p92, %r583, 15;
	selp.b32 	%r613, 0, %r604, %p92;
	add.s32 	%r686, %r605, %r613;
	setp.ne.s32 	%p93, %r583, 0;
	@%p93 bra 	$L__BB68_16;
	shr.u32 	%r614, %r1, 3;
	and.b32  	%r615, %r614, 124;
	mov.u32 	%r616, _ZZN3cub18CUB_300001_SM_10006detail6reduce28DeviceReduceSingleTileKernelINS2_10policy_hubIijN4cuda3std3__44plusIiEEE10Policy1000EPiSC_iS9_iiNS7_10__identityEEEvT0_T1_T2_T3_T4_T6_E12temp_storage;
	add.s32 	%r617, %r616, %r615;
	st.shared.u32 	[%r617+8], %r686;
$L__BB68_16:
	bar.sync 	0;
	setp.ne.s32 	%p94, %r1, 0;
	@%p94 bra 	$L__BB68_72;
	ld.shared.u32 	%r618, [_ZZN3cub18CUB_300001_SM_10006detail6reduce28DeviceReduceSingleTileKernelINS2_10policy_hubIijN4cuda3std3__44plusIiEEE10Policy1000EPiSC_iS9_iiNS7_10__identityEEEvT0_T1_T2_T3_T4_T6_E12temp_storage+12];
	add.s32 	%r619, %r618, %r686;
	ld.shared.u32 	%r620, [_ZZN3cub18CUB_300001_SM_10006detail6reduce28DeviceReduceSingleTileKernelINS2_10policy_hubIijN4cuda3std3__44plusIiEEE10Policy1000EPiSC_iS9_iiNS7_10__identityEEEvT0_T1_T2_T3_T4_T6_E12temp_storage+16];
	add.s32 	%r621, %r619, %r620;
	ld.shared.u32 	%r622, [_ZZN3cub18CUB_300001_SM_10006detail6reduce28DeviceReduceSingleTileKernelINS2_10policy_hubIijN4cuda3std3__44plusIiEEE10Policy1000EPiSC_iS9_iiNS7_10__identityEEEvT0_T1_T2_T3_T4_T6_E12temp_storage+20];
	add.s32 	%r623, %r621, %r622;
	ld.shared.u32 	%r624, [_ZZN3cub18CUB_300001_SM_10006detail6reduce28DeviceReduceSingleTileKernelINS2_10policy_hubIijN4cuda3std3__44plusIiEEE10Policy1000EPiSC_iS9_iiNS7_10__identityEEEvT0_T1_T2_T3_T4_T6_E12temp_storage+24];
	add.s32 	%r625, %r623, %r624;
	ld.shared.u32 	%r626, [_ZZN3cub18CUB_300001_SM_10006detail6reduce28DeviceReduceSingleTileKernelINS2_10policy_hubIijN4cuda3std3__44plusIiEEE10Policy1000EPiSC_iS9_iiNS7_10__identityEEEvT0_T1_T2_T3_T4_T6_E12temp_storage+28];
	add.s32 	%r627, %r625, %r626;
	ld.shared.u32 	%r628, [_ZZN3cub18CUB_300001_SM_10006detail6reduce28DeviceReduceSingleTileKernelINS2_10policy_hubIijN4cuda3std3__44plusIiEEE10Policy1000EPiSC_iS9_iiNS7_10__identityEEEvT0_T1_T2_T3_T4_T6_E12temp_storage+32];
	add.s32 	%r629, %r627, %r628;
	ld.shared.u32 	%r630, [_ZZN3cub18CUB_300001_SM_10006detail6reduce28DeviceReduceSingleTileKernelINS2_10policy_hubIijN4cuda3std3__44plusIiEEE10Policy1000EPiSC_iS9_iiNS7_10__identityEEEvT0_T1_T2_T3_T4_T6_E12temp_storage+36];
	add.s32 	%r686, %r629, %r630;
	bra.uni 	$L__BB68_72;
$L__BB68_18:
	// begin inline asm
	mov.u32 %r520, %laneid;
	// end inline asm
	and.b32  	%r546, %r1, 992;
	add.s32 	%r547, %r546, 32;
	setp.gt.s32 	%p73, %r547, %r120;
	not.b32 	%r548, %r546;
	add.s32 	%r549, %r120, %r548;
	selp.b32 	%r544, %r549, 31, %p73;
	mov.b32 	%r523, 1;
	mov.b32 	%r545, -1;
	// begin inline asm
	shfl.sync.down.b32 %r521, %r644, %r523, %r544, %r545;
	// end inline asm
	setp.lt.s32 	%p74, %r520, %r544;
	selp.b32 	%r550, %r521, 0, %p74;
	add.s32 	%r527, %r550, %r644;
	mov.b32 	%r528, 2;
	// begin inline asm
	shfl.sync.down.b32 %r526, %r527, %r528, %r544, %r545;
	// end inline asm
	add.s32 	%r551, %r520, 2;
	setp.gt.s32 	%p75, %r551, %r544;
	selp.b32 	%r552, 0, %r526, %p75;
	add.s32 	%r532, %r527, %r552;
	mov.b32 	%r533, 4;
	// begin inline asm
	shfl.sync.down.b32 %r531, %r532, %r533, %r544, %r545;
	// end inline asm
	add.s32 	%r553, %r520, 4;
	setp.gt.s32 	%p76, %r553, %r544;
	selp.b32 	%r554, 0, %r531, %p76;
	add.s32 	%r537, %r532, %r554;
	mov.b32 	%r538, 8;
	// begin inline asm
	shfl.sync.down.b32 %r536, %r537, %r538, %r544, %r545;
	// end inline asm
	add.s32 	%r555, %r520, 8;
	setp.gt.s32 	%p77, %r555, %r544;
	selp.b32 	%r556, 0, %r536, %p77;
	add.s32 	%r542, %r537, %r556;
	mov.b32 	%r543, 16;
	// begin inline asm
	shfl.sync.down.b32 %r541, %r542, %r543, %r544, %r545;
	// end inline asm
	add.s32 	%r557, %r520, 16;
	setp.gt.s32 	%p78, %r557, %r544;
	selp.b32 	%r558, 0, %r541, %p78;
	add.s32 	%r686, %r542, %r558;
	setp.ne.s32 	%p79, %r520, 0;
	@%p79 bra 	$L__BB68_20;
	shr.u32 	%r559, %r1, 3;
	and.b32  	%r560, %r559, 124;
	mov.u32 	%r561, _ZZN3cub18CUB_300001_SM_10006detail6reduce28DeviceReduceSingleTileKernelINS2_10policy_hubIijN4cuda3std3__44plusIiEEE10Policy1000EPiSC_iS9_iiNS7_10__identityEEEvT0_T1_T2_T3_T4_T6_E12temp_storage;
	add.s32 	%r562, %r561, %r560;
	st.shared.u32 	[%r562+8], %r686;
$L__BB68_20:
	bar.sync 	0;
	setp.ne.s32 	%p80, %r1, 0;
	@%p80 bra 	$L__BB68_72;
	setp.gt.s32 	%p81, %r120, 32;
	ld.shared.u32 	%r563, [_ZZN3cub18CUB_300001_SM_10006detail6reduce28DeviceReduceSingleTileKernelINS2_10policy_hubIijN4cuda3std3__44plusIiEEE10Policy1000EPiSC_iS9_iiNS7_10__identityEEEvT0_T1_T2_T3_T4_T6_E12temp_storage+12];
	selp.b32 	%r564, %r563, 0, %p81;
	add.s32 	%r565, %r564, %r686;
	setp.gt.s32 	%p82, %r120, 64;
	ld.shared.u32 	%r566, [_ZZN3cub18CUB_300001_SM_10006detail6reduce28DeviceReduceSingleTileKernelINS2_10policy_hubIijN4cuda3std3__44plusIiEEE10Policy1000EPiSC_iS9_iiNS7_10__identityEEEvT0_T1_T2_T3_T4_T6_E12temp_storage+16];
	selp.b32 	%r567, %r566, 0, %p82;
	add.s32 	%r568, %r565, %r567;
	setp.gt.s32 	%p83, %r120, 96;
	ld.shared.u32 	%r569, [_ZZN3cub18CUB_300001_SM_10006detail6reduce28DeviceReduceSingleTileKernelINS2_10policy_hubIijN4cuda3std3__44plusIiEEE10Policy1000EPiSC_iS9_iiNS7_10__identityEEEvT0_T1_T2_T3_T4_T6_E12temp_storage+20];
	selp.b32 	%r570, %r569, 0, %p83;
	add.s32 	%r571, %r568, %r570;
	setp.gt.s32 	%p84, %r120, 128;
	ld.shared.u32 	%r572, [_ZZN3cub18CUB_300001_SM_10006detail6reduce28DeviceReduceSingleTileKernelINS2_10policy_hubIijN4cuda3std3__44plusIiEEE10Policy1000EPiSC_iS9_iiNS7_10__identityEEEvT0_T1_T2_T3_T4_T6_E12temp_storage+24];
	selp.b32 	%r573, %r572, 0, %p84;
	add.s32 	%r574, %r571, %r573;
	setp.gt.s32 	%p85, %r120, 160;
	ld.shared.u32 	%r575, [_ZZN3cub18CUB_300001_SM_10006detail6reduce28DeviceReduceSingleTileKernelINS2_10policy_hubIijN4cuda3std3__44plusIiEEE10Policy1000EPiSC_iS9_iiNS7_10__identityEEEvT0_T1_T2_T3_T4_T6_E12temp_storage+28];
	selp.b32 	%r576, %r575, 0, %p85;
	add.s32 	%r577, %r574, %r576;
	setp.gt.s32 	%p86, %r120, 192;
	ld.shared.u32 	%r578, [_ZZN3cub18CUB_300001_SM_10006detail6reduce28DeviceReduceSingleTileKernelINS2_10policy_hubIijN4cuda3std3__44plusIiEEE10Policy1000EPiSC_iS9_iiNS7_10__identityEEEvT0_T1_T2_T3_T4_T6_E12temp_storage+32];
	selp.b32 	%r579, %r578, 0, %p86;
	add.s32 	%r580, %r577, %r579;
	setp.gt.s32 	%p87, %r120, 224;
	ld.shared.u32 	%r581, [_ZZN3cub18CUB_300001_SM_10006detail6reduce28DeviceReduceSingleTileKernelINS2_10policy_hubIijN4cuda3std3__44plusIiEEE10Policy1000EPiSC_iS9_iiNS7_10__identityEEEvT0_T1_T2_T3_T4_T6_E12temp_storage+36];
	selp.b32 	%r582, %r581, 0, %p87;
	add.s32 	%r686, %r580, %r582;
	bra.uni 	$L__BB68_72;
$L__BB68_22:
	mov.u32 	%r26, %tid.x;
	shl.b32 	%r377, %r26, 2;
	mul.wide.u32 	%rd86, %r377, 4;
	add.s64 	%rd76, %rd16, %rd86;
	// begin inline asm
	ld.global.nc.v2.u64 {%rd74, %rd75}, [%rd76];
	// end inline asm
	mov.b64 	{%r378, %r379}, %rd75;
	mov.b64 	{%r380, %r381}, %rd74;
	add.s64 	%rd79, %rd76, 4096;
	// begin inline asm
	ld.global.nc.v2.u64 {%rd77, %rd78}, [%rd79];
	// end inline asm
	mov.b64 	{%r382, %r383}, %rd78;
	mov.b64 	{%r384, %r385}, %rd77;
	add.s64 	%rd82, %rd76, 8192;
	// begin inline asm
	ld.global.nc.v2.u64 {%rd80, %rd81}, [%rd82];
	// end inline asm
	mov.b64 	{%r386, %r387}, %rd81;
	mov.b64 	{%r388, %r389}, %rd80;
	add.s64 	%rd85, %rd76, 12288;
	// begin inline asm
	ld.global.nc.v2.u64 {%rd83, %rd84}, [%rd85];
	// end inline asm
	mov.b64 	{%r390, %r391}, %rd84;
	mov.b64 	{%r392, %r393}, %rd83;
	add.s32 	%r394, %r381, %r380;
	add.s32 	%r395, %r378, %r394;
	add.s32 	%r396, %r379, %r395;
	add.s32 	%r397, %r384, %r396;
	add.s32 	%r398, %r385, %r397;
	add.s32 	%r399, %r382, %r398;
	add.s32 	%r400, %r383, %r399;
	add.s32 	%r401, %r388, %r400;
	add.s32 	%r402, %r389, %r401;
	add.s32 	%r403, %r386, %r402;
	add.s32 	%r404, %r387, %r403;
	add.s32 	%r405, %r392, %r404;
	add.s32 	%r406, %r393, %r405;
	add.s32 	%r407, %r390, %r406;
	add.s32 	%r659, %r391, %r407;
	setp.lt.u32 	%p50, %r120, 8192;
	mov.b32 	%r648, 4096;
	@%p50 bra 	$L__BB68_26;
	add.s32 	%r28, %r120, -4096;
	mov.b32 	%r648, 4096;
$L__BB68_24:
	mul.wide.s32 	%rd99, %r648, 4;
	add.s64 	%rd89, %rd76, %rd99;
	// begin inline asm
	ld.global.nc.v2.u64 {%rd87, %rd88}, [%rd89];
	// end inline asm
	mov.b64 	{%r409, %r410}, %rd88;
	mov.b64 	{%r411, %r412}, %rd87;
	add.s64 	%rd92, %rd89, 4096;
	// begin inline asm
	ld.global.nc.v2.u64 {%rd90, %rd91}, [%rd92];
	// end inline asm
	mov.b64 	{%r413, %r414}, %rd91;
	mov.b64 	{%r415, %r416}, %rd90;
	add.s64 	%rd95, %rd89, 8192;
	// begin inline asm
	ld.global.nc.v2.u64 {%rd93, %rd94}, [%rd95];
	// end inline asm
	mov.b64 	{%r417, %r418}, %rd94;
	mov.b64 	{%r419, %r420}, %rd93;
	add.s64 	%rd98, %rd89, 12288;
	// begin inline asm
	ld.global.nc.v2.u64 {%rd96, %rd97}, [%rd98];
	// end inline asm
	mov.b64 	{%r421, %r422}, %rd97;
	mov.b64 	{%r423, %r424}, %rd96;
	add.s32 	%r425, %r411, %r659;
	add.s32 	%r426, %r412, %r425;
	add.s32 	%r427, %r409, %r426;
	add.s32 	%r428, %r410, %r427;
	add.s32 	%r429, %r415, %r428;
	add.s32 	%r430, %r416, %r429;
	add.s32 	%r431, %r413, %r430;
	add.s32 	%r432, %r414, %r431;
	add.s32 	%r433, %r419, %r432;
	add.s32 	%r434, %r420, %r433;
	add.s32 	%r435, %r417, %r434;
	add.s32 	%r436, %r418, %r435;
	add.s32 	%r437, %r423, %r436;
	add.s32 	%r438, %r424, %r437;
	add.s32 	%r439, %r421, %r438;
	add.s32 	%r659, %r422, %r439;
	sub.s32 	%r440, %r120, %r648;
	setp.lt.s32 	%p51, %r440, 4096;
	@%p51 bra 	$L__BB68_34;
	add.s32 	%r648, %r648, 4096;
	setp.le.s32 	%p52, %r648, %r28;
	@%p52 bra 	$L__BB68_24;
$L__BB68_26:
	setp.le.s32 	%p53, %r120, %r648;
	@%p53 bra 	$L__BB68_34;
	sub.s32 	%r35, %r120, %r648;
	setp.ge.s32 	%p54, %r26, %r35;
	@%p54 bra 	$L__BB68_34;
	not.b32 	%r442, %r26;
	add.s32 	%r443, %r120, %r442;
	sub.s32 	%r36, %r443, %r648;
	and.b32  	%r444, %r36, 768;
	setp.eq.s32 	%p55, %r444, 768;
	mov.u32 	%r653, %r26;
	@%p55 bra 	$L__BB68_31;
	add.s32 	%r650, %r26, %r648;
	shr.u32 	%r445, %r36, 8;
	add.s32 	%r446, %r445, 1;
	and.b32  	%r447, %r446, 3;
	neg.s32 	%r649, %r447;
	mov.u32 	%r653, %r26;
$L__BB68_30:
	.pragma "nounroll";
	mul.wide.u32 	%rd101, %r650, 4;
	add.s64 	%rd100, %rd16, %rd101;
	// begin inline asm
	ld.global.nc.u32 %r448, [%rd100];
	// end inline asm
	add.s32 	%r659, %r448, %r659;
	add.s32 	%r653, %r653, 256;
	add.s32 	%r650, %r650, 256;
	add.s32 	%r649, %r649, 1;
	setp.ne.s32 	%p56, %r649, 0;
	@%p56 bra 	$L__BB68_30;
$L__BB68_31:
	setp.lt.u32 	%p57, %r36, 768;
	@%p57 bra 	$L__BB68_34;
	cvt.u64.u32 	%rd102, %r653;
	cvt.u64.u32 	%rd103, %r648;
	add.s64 	%rd104, %rd102, %rd103;
	shl.b64 	%rd105, %rd104, 2;
	add.s64 	%rd106, %rd105, %rd16;
	add.s64 	%rd122, %rd106, 2048;
	add.s32 	%r656, %r653, %r648;
$L__BB68_33:
	mul.wide.u32 	%rd111, %r656, 4;
	add.s64 	%rd107, %rd16, %rd111;
	// begin inline asm
	ld.global.nc.u32 %r449, [%rd107];
	// end inline asm
	add.s32 	%r453, %r449, %r659;
	add.s64 	%rd108, %rd122, -1024;
	// begin inline asm
	ld.global.nc.u32 %r450, [%rd108];
	// end inline asm
	add.s32 	%r454, %r450, %r453;
	// begin inline asm
	ld.global.nc.u32 %r451, [%rd122];
	// end inline asm
	add.s32 	%r455, %r451, %r454;
	add.s64 	%rd110, %rd122, 1024;
	// begin inline asm
	ld.global.nc.u32 %r452, [%rd110];
	// end inline asm
	add.s32 	%r659, %r452, %r455;
	add.s32 	%r653, %r653, 1024;
	add.s64 	%rd122, %rd122, 4096;
	add.s32 	%r656, %r656, 1024;
	setp.lt.s32 	%p58, %r653, %r35;
	@%p58 bra 	$L__BB68_33;
$L__BB68_34:
	// begin inline asm
	mov.u32 %r456, %laneid;
	// end inline asm
	mov.b32 	%r459, 1;
	mov.b32 	%r480, 31;
	mov.b32 	%r481, -1;
	// begin inline asm
	shfl.sync.down.b32 %r457, %r659, %r459, %r480, %r481;
	// end inline asm
	setp.gt.s32 	%p59, %r456, 30;
	selp.b32 	%r482, 0, %r457, %p59;
	add.s32 	%r463, %r482, %r659;
	mov.b32 	%r464, 2;
	// begin inline asm
	shfl.sync.down.b32 %r462, %r463, %r464, %r480, %r481;
	// end inline asm
	setp.gt.s32 	%p60, %r456, 29;
	selp.b32 	%r483, 0, %r462, %p60;
	add.s32 	%r468, %r463, %r483;
	mov.b32 	%r469, 4;
	// begin inline asm
	shfl.sync.down.b32 %r467, %r468, %r469, %r480, %r481;
	// end inline asm
	setp.gt.s32 	%p61, %r456, 27;
	selp.b32 	%r484, 0, %r467, %p61;
	add.s32 	%r473, %r468, %r484;
	mov.b32 	%r474, 8;
	// begin inline asm
	shfl.sync.down.b32 %r472, %r473, %r474, %r480, %r481;
	// end inline asm
	setp.gt.s32 	%p62, %r456, 23;
	selp.b32 	%r485, 0, %r472, %p62;
	add.s32 	%r478, %r473, %r485;
	mov.b32 	%r479, 16;
	// begin inline asm
	shfl.sync.down.b32 %r477, %r478, %r479, %r480, %r481;
	// end inline asm
	setp.gt.s32 	%p63, %r456, 15;
	selp.b32 	%r486, 0, %r477, %p63;
	add.s32 	%r686, %r478, %r486;
	setp.ne.s32 	%p64, %r456, 0;
	@%p64 bra 	$L__BB68_36;
	shr.u32 	%r487, %r26, 3;
	and.b32  	%r488, %r487, 124;
	mov.u32 	%r489, _ZZN3cub18CUB_300001_SM_10006detail6reduce28DeviceReduceSingleTileKernelINS2_10policy_hubIijN4cuda3std3__44plusIiEEE10Policy1000EPiSC_iS9_iiNS7_10__identityEEEvT0_T1_T2_T3_T4_T6_E12temp_storage;
	add.s32 	%r490, %r489, %r488;
	st.shared.u32 	[%r490+8], %r686;
$L__BB68_36:
	bar.sync 	0;
	setp.ne.s32 	%p65, %r26, 0;
	@%p65 bra 	$L__BB68_72;
	ld.shared.u32 	%r491, [_ZZN3cub18CUB_300001_SM_10006detail6reduce28DeviceReduceSingleTileKernelINS2_10policy_hubIijN4cuda3std3__44plusIiEEE10Policy1000EPiSC_iS9_iiNS7_10__identityEEEvT0_T1_T2_T3_T4_T6_E12temp_storage+12];
	add.s32 	%r492, %r491, %r686;
	ld.shared.u32 	%r493, [_ZZN3cub18CUB_300001_SM_10006detail6reduce28DeviceReduceSingleTileKernelINS2_10policy_hubIijN4cuda3std3__44plusIiEEE10Policy1000EPiSC_iS9_iiNS7_10__identityEEEvT0_T1_T2_T3_T4_T6_E12temp_storage+16];
	add.s32 	%r494, %r492, %r493;
	ld.shared.u32 	%r495, [_ZZN3cub18CUB_300001_SM_10006detail6reduce28DeviceReduceSingleTileKernelINS2_10policy_hubIijN4cuda3std3__44plusIiEEE10Policy1000EPiSC_iS9_iiNS7_10__identityEEEvT0_T1_T2_T3_T4_T6_E12temp_storage+20];
	add.s32 	%r496, %r494, %r495;
	ld.shared.u32 	%r497, [_ZZN3cub18CUB_300001_SM_10006detail6reduce28DeviceReduceSingleTileKernelINS2_10policy_hubIijN4cuda3std3__44plusIiEEE10Policy1000EPiSC_iS9_iiNS7_10__identityEEEvT0_T1_T2_T3_T4_T6_E12temp_storage+24];
	add.s32 	%r498, %r496, %r497;
	ld.shared.u32 	%r499, [_ZZN3cub18CUB_300001_SM_10006detail6reduce28DeviceReduceSingleTileKernelINS2_10policy_hubIijN4cuda3std3__44plusIiEEE10Policy1000EPiSC_iS9_iiNS7_10__identityEEEvT0_T1_T2_T3_T4_T6_E12temp_storage+28];
	add.s32 	%r500, %r498, %r499;
	ld.shared.u32 	%r501, [_ZZN3cub18CUB_300001_SM_10006detail6reduce28DeviceReduceSingleTileKernelINS2_10policy_hubIijN4cuda3std3__44plusIiEEE10Policy1000EPiSC_iS9_iiNS7_10__identityEEEvT0_T1_T2_T3_T4_T6_E12temp_storage+32];
	add.s32 	%r502, %r500, %r501;
	ld.shared.u32 	%r503, [_ZZN3cub18CUB_300001_SM_10006detail6reduce28DeviceReduceSingleTileKernelINS2_10policy_hubIijN4cuda3std3__44plusIiEEE10Policy1000EPiSC_iS9_iiNS7_10__identityEEEvT0_T1_T2_T3_T4_T6_E12temp_storage+36];
	add.s32 	%r686, %r502, %r503;
	bra.uni 	$L__BB68_72;
$L__BB68_38:
	setp.gt.s32 	%p3, %r120, 4095;
	@%p3 bra 	$L__BB68_56;
	mov.u32 	%r60, %tid.x;
	setp.ge.s32 	%p20, %r60, %r120;
	mov.b32 	%r670, 0;
	mov.u32 	%r665, %r60;
	@%p20 bra 	$L__BB68_41;
	mul.wide.u32 	%rd66, %r60, 4;
	add.s64 	%rd65, %rd16, %rd66;
	// begin inline asm
	ld.global.nc.u32 %r670, [%rd65];
	// end inline asm
	add.s32 	%r665, %r60, 256;
$L__BB68_41:
	setp.ge.s32 	%p21, %r665, %r120;
	@%p21 bra 	$L__BB68_47;
	not.b32 	%r252, %r665;
	add.s32 	%r65, %r120, %r252;
	and.b32  	%r253, %r65, 768;
	setp.eq.s32 	%p22, %r253, 768;
	@%p22 bra 	$L__BB68_45;
	mul.wide.u32 	%rd67, %r665, 4;
	add.s64 	%rd123, %rd16, %rd67;
	shr.u32 	%r254, %r65, 8;
	add.s32 	%r255, %r254, 1;
	and.b32  	%r256, %r255, 3;
	neg.s32 	%r662, %r256;
$L__BB68_44:
	.pragma "nounroll";
	// begin inline asm
	ld.global.nc.u32 %r257, [%rd123];
	// end inline asm
	add.s32 	%r670, %r257, %r670;
	add.s32 	%r665, %r665, 256;
	add.s64 	%rd123, %rd123, 1024;
	add.s32 	%r662, %r662, 1;
	setp.ne.s32 	%p23, %r662, 0;
	@%p23 bra 	$L__BB68_44;
$L__BB68_45:
	setp.lt.u32 	%p24, %r65, 768;
	@%p24 bra 	$L__BB68_47;
$L__BB68_46:
	mul.wide.s32 	%rd73, %r665, 4;
	add.s64 	%rd69, %rd16, %rd73;
	// begin inline asm
	ld.global.nc.u32 %r258, [%rd69];
	// end inline asm
	add.s32 	%r262, %r258, %r670;
	add.s64 	%rd70, %rd69, 1024;
	// begin inline asm
	ld.global.nc.u32 %r259, [%rd70];
	// end inline asm
	add.s32 	%r263, %r259, %r262;
	add.s64 	%rd71, %rd69, 2048;
	// begin inline asm
	ld.global.nc.u32 %r260, [%rd71];
	// end inline asm
	add.s32 	%r264, %r260, %r263;
	add.s64 	%rd72, %rd69, 3072;
	// begin inline asm
	ld.global.nc.u32 %r261, [%rd72];
	// end inline asm
	add.s32 	%r670, %r261, %r264;
	add.s32 	%r665, %r665, 1024;
	setp.lt.s32 	%p25, %r665, %r120;
	@%p25 bra 	$L__BB68_46;
$L__BB68_47:
	setp.lt.s32 	%p26, %r120, 256;
	@%p26 bra 	$L__BB68_52;
	// begin inline asm
	mov.u32 %r328, %laneid;
	// end inline asm
	mov.b32 	%r331, 1;
	mov.b32 	%r352, 31;
	mov.b32 	%r353, -1;
	// begin inline asm
	shfl.sync.down.b32 %r329, %r670, %r331, %r352, %r353;
	// end inline asm
	setp.gt.s32 	%p42, %r328, 30;
	selp.b32 	%r354, 0, %r329, %p42;
	add.s32 	%r335, %r354, %r670;
	mov.b32 	%r336, 2;
	// begin inline asm
	shfl.sync.down.b32 %r334, %r335, %r336, %r352, %r353;
	// end inline asm
	setp.gt.s32 	%p43, %r328, 29;
	selp.b32 	%r355, 0, %r334, %p43;
	add.s32 	%r340, %r335, %r355;
	mov.b32 	%r341, 4;
	// begin inline asm
	shfl.sync.down.b32 %r339, %r340, %r341, %r352, %r353;
	// end inline asm
	setp.gt.s32 	%p44, %r328, 27;
	selp.b32 	%r356, 0, %r339, %p44;
	add.s32 	%r345, %r340, %r356;
	mov.b32 	%r346, 8;
	// begin inline asm
	shfl.sync.down.b32 %r344, %r345, %r346, %r352, %r353;
	// end inline asm
	setp.gt.s32 	%p45, %r328, 23;
	selp.b32 	%r357, 0, %r344, %p45;
	add.s32 	%r350, %r345, %r357;
	mov.b32 	%r351, 16;
	// begin inline asm
	shfl.sync.down.b32 %r349, %r350, %r351, %r352, %r353;
	// end inline asm
	setp.gt.s32 	%p46, %r328, 15;
	selp.b32 	%r358, 0, %r349, %p46;
	add.s32 	%r686, %r350, %r358;
	setp.ne.s32 	%p47, %r328, 0;
	@%p47 bra 	$L__BB68_50;
	shr.u32 	%r359, %r60, 3;
	and.b32  	%r360, %r359, 124;
	mov.u32 	%r361, _ZZN3cub18CUB_300001_SM_10006detail6reduce28DeviceReduceSingleTileKernelINS2_10policy_hubIijN4cuda3std3__44plusIiEEE10Policy1000EPiSC_iS9_iiNS7_10__identityEEEvT0_T1_T2_T3_T4_T6_E12temp_storage;
	add.s32 	%r362, %r361, %r360;
	st.shared.u32 	[%r362+8], %r686;
$L__BB68_50:
	bar.sync 	0;
	setp.ne.s32 	%p48, %r60, 0;
	@%p48 bra 	$L__BB68_72;
	ld.shared.u32 	%r363, [_ZZN3cub18CUB_300001_SM_10006detail6reduce28DeviceReduceSingleTileKernelINS2_10policy_hubIijN4cuda3std3__44plusIiEEE10Policy1000EPiSC_iS9_iiNS7_10__identityEEEvT0_T1_T2_T3_T4_T6_E12temp_storage+12];
	add.s32 	%r364, %r363, %r686;
	ld.shared.u32 	%r365, [_ZZN3cub18CUB_300001_SM_10006detail6reduce28DeviceReduceSingleTileKernelINS2_10policy_hubIijN4cuda3std3__44plusIiEEE10Policy1000EPiSC_iS9_iiNS7_10__identityEEEvT0_T1_T2_T3_T4_T6_E12temp_storage+16];
	add.s32 	%r366, %r364, %r365;
	ld.shared.u32 	%r367, [_ZZN3cub18CUB_300001_SM_10006detail6reduce28DeviceReduceSingleTileKernelINS2_10policy_hubIijN4cuda3std3__44plusIiEEE10Policy1000EPiSC_iS9_iiNS7_10__identityEEEvT0_T1_T2_T3_T4_T6_E12temp_storage+20];
	add.s32 	%r368, %r366, %r367;
	ld.shared.u32 	%r369, [_ZZN3cub18CUB_300001_SM_10006detail6reduce28DeviceReduceSingleTileKernelINS2_10policy_hubIijN4cuda3std3__44plusIiEEE10Policy1000EPiSC_iS9_iiNS7_10__identityEEEvT0_T1_T2_T3_T4_T6_E12temp_storage+24];
	add.s32 	%r370, %r368, %r369;
	ld.shared.u32 	%r371, [_ZZN3cub18CUB_300001_SM_10006detail6reduce28DeviceReduceSingleTileKernelINS2_10policy_hubIijN4cuda3std3__44plusIiEEE10Policy1000EPiSC_iS9_iiNS7_10__identityEEEvT0_T1_T2_T3_T4_T6_E12temp_storage+28];
	add.s32 	%r372, %r370, %r371;
	ld.shared.u32 	%r373, [_ZZN3cub18CUB_300001_SM_10006detail6reduce28DeviceReduceSingleTileKernelINS2_10policy_hubIijN4cuda3std3__44plusIiEEE10Policy1000EPiSC_iS9_iiNS7_10__identityEEEvT0_T1_T2_T3_T4_T6_E12temp_storage+32];
	add.s32 	%r374, %r372, %r373;
	ld.shared.u32 	%r375, [_ZZN3cub18CUB_300001_SM_10006detail6reduce28DeviceReduceSingleTileKernelINS2_10policy_hubIijN4cuda3std3__44plusIiEEE10Policy1000EPiSC_iS9_iiNS7_10__identityEEEvT0_T1_T2_T3_T4_T6_E12temp_storage+36];
	add.s32 	%r686, %r374, %r375;
	bra.uni 	$L__BB68_72;
$L__BB68_52:
	// begin inline asm
	mov.u32 %r265, %laneid;
	// end inline asm
	and.b32  	%r291, %r60, 992;
	add.s32 	%r292, %r291, 32;
	setp.gt.s32 	%p27, %r292, %r120;
	not.b32 	%r293, %r291;
	add.s32 	%r294, %r120, %r293;
	selp.b32 	%r289, %r294, 31, %p27;
	mov.b32 	%r268, 1;
	mov.b32 	%r290, -1;
	// begin inline asm
	shfl.sync.down.b32 %r266, %r670, %r268, %r289, %r290;
	// end inline asm
	setp.lt.s32 	%p28, %r265, %r289;
	selp.b32 	%r295, %r266, 0, %p28;
	add.s32 	%r272, %r295, %r670;
	mov.b32 	%r273, 2;
	// begin inline asm
	shfl.sync.down.b32 %r271, %r272, %r273, %r289, %r290;
	// end inline asm
	add.s32 	%r296, %r265, 2;
	setp.gt.s32 	%p29, %r296, %r289;
	selp.b32 	%r297, 0, %r271, %p29;
	add.s32 	%r277, %r272, %r297;
	mov.b32 	%r278, 4;
	// begin inline asm
	shfl.sync.down.b32 %r276, %r277, %r278, %r289, %r290;
	// end inline asm
	add.s32 	%r298, %r265, 4;
	setp.gt.s32 	%p30, %r298, %r289;
	selp.b32 	%r299, 0, %r276, %p30;
	add.s32 	%r282, %r277, %r299;
	mov.b32 	%r283, 8;
	// begin inline asm
	shfl.sync.down.b32 %r281, %r282, %r283, %r289, %r290;
	// end inline asm
	add.s32 	%r300, %r265, 8;
	setp.gt.s32 	%p31, %r300, %r289;
	selp.b32 	%r301, 0, %r281, %p31;
	add.s32 	%r287, %r282, %r301;
	mov.b32 	%r288, 16;
	// begin inline asm
	shfl.sync.down.b32 %r286, %r287, %r288, %r289, %r290;
	// end inline asm
	add.s32 	%r302, %r265, 16;
	setp.gt.s32 	%p32, %r302, %r289;
	selp.b32 	%r303, 0, %r286, %p32;
	add.s32 	%r686, %r287, %r303;
	setp.ne.s32 	%p33, %r265, 0;
	@%p33 bra 	$L__BB68_54;
	shr.u32 	%r304, %r60, 3;
	and.b32  	%r305, %r304, 124;
	mov.u32 	%r306, _ZZN3cub18CUB_300001_SM_10006detail6reduce28DeviceReduceSingleTileKernelINS2_10policy_hubIijN4cuda3std3__44plusIiEEE10Policy1000EPiSC_iS9_iiNS7_10__identityEEEvT0_T1_T2_T3_T4_T6_E12temp_storage;
	add.s32 	%r307, %r306, %r305;
	st.shared.u32 	[%r307+8], %r686;
$L__BB68_54:
	bar.sync 	0;
	setp.ne.s32 	%p34, %r60, 0;
	@%p34 bra 	$L__BB68_72;
	setp.gt.s32 	%p35, %r120, 32;
	ld.shared.u32 	%r308, [_ZZN3cub18CUB_300001_SM_10006detail6reduce28DeviceReduceSingleTileKernelINS2_10policy_hubIijN4cuda3std3__44plusIiEEE10Policy1000EPiSC_iS9_iiNS7_10__identityEEEvT0_T1_T2_T3_T4_T6_E12temp_storage+12];
	selp.b32 	%r309, %r308, 0, %p35;
	add.s32 	%r310, %r309, %r686;
	setp.gt.s32 	%p36, %r120, 64;
	ld.shared.u32 	%r311, [_ZZN3cub18CUB_300001_SM_10006detail6reduce28DeviceReduceSingleTileKernelINS2_10policy_hubIijN4cuda3std3__44plusIiEEE10Policy1000EPiSC_iS9_iiNS7_10__identityEEEvT0_T1_T2_T3_T4_T6_E12temp_storage+16];
	selp.b32 	%r312, %r311, 0, %p36;
	add.s32 	%r313, %r310, %r312;
	setp.gt.s32 	%p37, %r120, 96;
	ld.shared.u32 	%r314, [_ZZN3cub18CUB_300001_SM_10006detail6reduce28DeviceReduceSingleTileKernelINS2_10policy_hubIijN4cuda3std3__44plusIiEEE10Policy1000EPiSC_iS9_iiNS7_10__identityEEEvT0_T1_T2_T3_T4_T6_E12temp_storage+20];
	selp.b32 	%r315, %r314, 0, %p37;
	add.s32 	%r316, %r313, %r315;
	setp.gt.s32 	%p38, %r120, 128;
	ld.shared.u32 	%r317, [_ZZN3cub18CUB_300001_SM_10006detail6reduce28DeviceReduceSingleTileKernelINS2_10policy_hubIijN4cuda3std3__44plusIiEEE10Policy1000EPiSC_iS9_iiNS7_10__identityEEEvT0_T1_T2_T3_T4_T6_E12temp_storage+24];
	selp.b32 	%r318, %r317, 0, %p38;
	add.s32 	%r319, %r316, %r318;
	setp.gt.s32 	%p39, %r120, 160;
	ld.shared.u32 	%r320, [_ZZN3cub18CUB_300001_SM_10006detail6reduce28DeviceReduceSingleTileKernelINS2_10policy_hubIijN4cuda3std3__44plusIiEEE10Policy1000EPiSC_iS9_iiNS7_10__identityEEEvT0_T1_T2_T3_T4_T6_E12temp_storage+28];
	selp.b32 	%r321, %r320, 0, %p39;
	add.s32 	%r322, %r319, %r321;
	setp.gt.s32 	%p40, %r120, 192;
	ld.shared.u32 	%r323, [_ZZN3cub18CUB_300001_SM_10006detail6reduce28DeviceReduceSingleTileKernelINS2_10policy_hubIijN4cuda3std3__44plusIiEEE10Policy1000EPiSC_iS9_iiNS7_10__identityEEEvT0_T1_T2_T3_T4_T6_E12temp_storage+32];
	selp.b32 	%r324, %r323, 0, %p40;
	add.s32 	%r325, %r322, %r324;
	setp.gt.s32 	%p41, %r120, 224;
	ld.shared.u32 	%r326, [_ZZN3cub18CUB_300001_SM_10006detail6reduce28DeviceReduceSingleTileKernelINS2_10policy_hubIijN4cuda3std3__44plusIiEEE10Policy1000EPiSC_iS9_iiNS7_10__identityEEEvT0_T1_T2_T3_T4_T6_E12temp_storage+36];
	selp.b32 	%r327, %r326, 0, %p41;
	add.s32 	%r686, %r325, %r327;
	bra.uni 	$L__BB68_72;
$L__BB68_56:
	mov.u32 	%r85, %tid.x;
	mul.wide.u32 	%rd35, %r85, 4;
	add.s64 	%rd19, %rd16, %rd35;
	// begin inline asm
	ld.global.nc.u32 %r122, [%rd19];
	// end inline asm
	add.s64 	%rd20, %rd19, 1024;
	// begin inline asm
	ld.global.nc.u32 %r123, [%rd20];
	// end inline asm
	add.s64 	%rd21, %rd19, 2048;
	// begin inline asm
	ld.global.nc.u32 %r124, [%rd21];
	// end inline asm
	add.s64 	%rd22, %rd19, 3072;
	// begin inline asm
	ld.global.nc.u32 %r125, [%rd22];
	// end inline asm
	add.s64 	%rd23, %rd19, 4096;
	// begin inline asm
	ld.global.nc.u32 %r126, [%rd23];
	// end inline asm
	add.s64 	%rd24, %rd19, 5120;
	// begin inline asm
	ld.global.nc.u32 %r127, [%rd24];
	// end inline asm
	add.s64 	%rd25, %rd19, 6144;
	// begin inline asm
	ld.global.nc.u32 %r128, [%rd25];
	// end inline asm
	add.s64 	%rd26, %rd19, 7168;
	// begin inline asm
	ld.global.nc.u32 %r129, [%rd26];
	// end inline asm
	add.s64 	%rd27, %rd19, 8192;
	// begin inline asm
	ld.global.nc.u32 %r130, [%rd27];
	// end inline asm
	add.s64 	%rd28, %rd19, 9216;
	// begin inline asm
	ld.global.nc.u32 %r131, [%rd28];
	// end inline asm
	add.s64 	%rd29, %rd19, 10240;
	// begin inline asm
	ld.global.nc.u32 %r132, [%rd29];
	// end inline asm
	add.s64 	%rd30, %rd19, 11264;
	// begin inline asm
	ld.global.nc.u32 %r133, [%rd30];
	// end inline asm
	add.s64 	%rd31, %rd19, 12288;
	// begin inline asm
	ld.global.nc.u32 %r134, [%rd31];
	// end inline asm
	add.s64 	%rd32, %rd19, 13312;
	// begin inline asm
	ld.global.nc.u32 %r135, [%rd32];
	// end inline asm
	add.s64 	%rd33, %rd19, 14336;
	// begin inline asm
	ld.global.nc.u32 %r136, [%rd33];
	// end inline asm
	add.s64 	%rd34, %rd19, 15360;
	// begin inline asm
	ld.global.nc.u32 %r137, [%rd34];
	// end inline asm
	add.s32 	%r139, %r123, %r122;
	add.s32 	%r140, %r124, %r139;
	add.s32 	%r141, %r125, %r140;
	add.s32 	%r142, %r126, %r141;
	add.s32 	%r143, %r127, %r142;
	add.s32 	%r144, %r128, %r143;
	add.s32 	%r145, %r129, %r144;
	add.s32 	%r146, %r130, %r145;
	add.s32 	%r147, %r131, %r146;
	add.s32 	%r148, %r132, %r147;
	add.s32 	%r149, %r133, %r148;
	add.s32 	%r150, %r134, %r149;
	add.s32 	%r151, %r135, %r150;
	add.s32 	%r152, %r136, %r151;
	add.s32 	%r685, %r137, %r152;
	setp.lt.u32 	%p4, %r120, 8192;
	mov.b32 	%r674, 4096;
	@%p4 bra 	$L__BB68_60;
	add.s32 	%r87, %r120, -4096;
	mov.b32 	%r674, 4096;
$L__BB68_58:
	mul.wide.s32 	%rd52, %r674, 4;
	add.s64 	%rd36, %rd19, %rd52;
	// begin inline asm
	ld.global.nc.u32 %r154, [%rd36];
	// end inline asm
	add.s64 	%rd37, %rd36, 1024;
	// begin inline asm
	ld.global.nc.u32 %r155, [%rd37];
	// end inline asm
	add.s64 	%rd38, %rd36, 2048;
	// begin inline asm
	ld.global.nc.u32 %r156, [%rd38];
	// end inline asm
	add.s64 	%rd39, %rd36, 3072;
	// begin inline asm
	ld.global.nc.u32 %r157, [%rd39];
	// end inline asm
	add.s64 	%rd40, %rd36, 4096;
	// begin inline asm
	ld.global.nc.u32 %r158, [%rd40];
	// end inline asm
	add.s64 	%rd41, %rd36, 5120;
	// begin inline asm
	ld.global.nc.u32 %r159, [%rd41];
	// end inline asm
	add.s64 	%rd42, %rd36, 6144;
	// begin inline asm
	ld.global.nc.u32 %r160, [%rd42];
	// end inline asm
	add.s64 	%rd43, %rd36, 7168;
	// begin inline asm
	ld.global.nc.u32 %r161, [%rd43];
	// end inline asm
	add.s64 	%rd44, %rd36, 8192;
	// begin inline asm
	ld.global.nc.u32 %r162, [%rd44];
	// end inline asm
	add.s64 	%rd45, %rd36, 9216;
	// begin inline asm
	ld.global.nc.u32 %r163, [%rd45];
	// end inline asm
	add.s64 	%rd46, %rd36, 10240;
	// begin inline asm
	ld.global.nc.u32 %r164, [%rd46];
	// end inline asm
	add.s64 	%rd47, %rd36, 11264;
	// begin inline asm
	ld.global.nc.u32 %r165, [%rd47];
	// end inline asm
	add.s64 	%rd48, %rd36, 12288;
	// begin inline asm
	ld.global.nc.u32 %r166, [%rd48];
	// end inline asm
	add.s64 	%rd49, %rd36, 13312;
	// begin inline asm
	ld.global.nc.u32 %r167, [%rd49];
	// end inline asm
	add.s64 	%rd50, %rd36, 14336;
	// begin inline asm
	ld.global.nc.u32 %r168, [%rd50];
	// end inline asm
	add.s64 	%rd51, %rd36, 15360;
	// begin inline asm
	ld.global.nc.u32 %r169, [%rd51];
	// end inline asm
	add.s32 	%r170, %r154, %r685;
	add.s32 	%r171, %r155, %r170;
	add.s32 	%r172, %r156, %r171;
	add.s32 	%r173, %r157, %r172;
	add.s32 	%r174, %r158, %r173;
	add.s32 	%r175, %r159, %r174;
	add.s32 	%r176, %r160, %r175;
	add.s32 	%r177, %r161, %r176;
	add.s32 	%r178, %r162, %r177;
	add.s32 	%r179, %r163, %r178;
	add.s32 	%r180, %r164, %r179;
	add.s32 	%r181, %r165, %r180;
	add.s32 	%r182, %r166, %r181;
	add.s32 	%r183, %r167, %r182;
	add.s32 	%r184, %r168, %r183;
	add.s32 	%r685, %r169, %r184;
	sub.s32 	%r185, %r120, %r674;
	setp.lt.s32 	%p5, %r185, 4096;
	@%p5 bra 	$L__BB68_68;
	add.s32 	%r674, %r674, 4096;
	setp.le.s32 	%p6, %r674, %r87;
	@%p6 bra 	$L__BB68_58;
$L__BB68_60:
	setp.le.s32 	%p7, %r120, %r674;
	@%p7 bra 	$L__BB68_68;
	sub.s32 	%r94, %r120, %r674;
	setp.ge.s32 	%p8, %r85, %r94;
	@%p8 bra 	$L__BB68_68;
	not.b32 	%r187, %r85;
	add.s32 	%r188, %r120, %r187;
	sub.s32 	%r95, %r188, %r674;
	and.b32  	%r189, %r95, 768;
	setp.eq.s32 	%p9, %r189, 768;
	mov.u32 	%r679, %r85;
	@%p9 bra 	$L__BB68_65;
	add.s32 	%r676, %r85, %r674;
	shr.u32 	%r190, %r95, 8;
	add.s32 	%r191, %r190, 1;
	and.b32  	%r192, %r191, 3;
	neg.s32 	%r675, %r192;
	mov.u32 	%r679, %r85;
$L__BB68_64:
	.pragma "nounroll";
	mul.wide.u32 	%rd54, %r676, 4;
	add.s64 	%rd53, %rd16, %rd54;
	// begin inline asm
	ld.global.nc.u32 %r193, [%rd53];
	// end inline asm
	add.s32 	%r685, %r193, %r685;
	add.s32 	%r679, %r679, 256;
	add.s32 	%r676, %r676, 256;
	add.s32 	%r675, %r675, 1;
	setp.ne.s32 	%p10, %r675, 0;
	@%p10 bra 	$L__BB68_64;
$L__BB68_65:
	setp.lt.u32 	%p11, %r95, 768;
	@%p11 bra 	$L__BB68_68;
	cvt.u64.u32 	%rd55, %r679;
	cvt.u64.u32 	%rd56, %r674;
	add.s64 	%rd57, %rd55, %rd56;
	shl.b64 	%rd58, %rd57, 2;
	add.s64 	%rd59, %rd58, %rd16;
	add.s64 	%rd124, %rd59, 2048;
	add.s32 	%r682, %r679, %r674;
$L__BB68_67:
	mul.wide.u32 	%rd64, %r682, 4;
	add.s64 	%rd60, %rd16, %rd64;
	// begin inline asm
	ld.global.nc.u32 %r194, [%rd60];
	// end inline asm
	add.s32 	%r198, %r194, %r685;
	add.s64 	%rd61, %rd124, -1024;
	// begin inline asm
	ld.global.nc.u32 %r195, [%rd61];
	// end inline asm
	add.s32 	%r199, %r195, %r198;
	// begin inline asm
	ld.global.nc.u32 %r196, [%rd124];
	// end inline asm
	add.s32 	%r200, %r196, %r199;
	add.s64 	%rd63, %rd124, 1024;
	// begin inline asm
	ld.global.nc.u32 %r197, [%rd63];
	// end inline asm
	add.s32 	%r685, %r197, %r200;
	add.s32 	%r679, %r679, 1024;
	add.s64 	%rd124, %rd124, 4096;
	add.s32 	%r682, %r682, 1024;
	setp.lt.s32 	%p12, %r679, %r94;
	@%p12 bra 	$L__BB68_67;
$L__BB68_68:
	// begin inline asm
	mov.u32 %r201, %laneid;
	// end inline asm
	mov.b32 	%r204, 1;
	mov.b32 	%r225, 31;
	mov.b32 	%r226, -1;
	// begin inline asm
	shfl.sync.down.b32 %r202, %r685, %r204, %r225, %r226;
	// end inline asm
	setp.gt.s32 	%p13, %r201, 30;
	selp.b32 	%r227, 0, %r202, %p13;
	add.s32 	%r208, %r227, %r685;
	mov.b32 	%r209, 2;
	// begin inline asm
	shfl.sync.down.b32 %r207, %r208, %r209, %r225, %r226;
	// end inline asm
	setp.gt.s32 	%p14, %r201, 29;
	selp.b32 	%r228, 0, %r207, %p14;
	add.s32 	%r213, %r208, %r228;
	mov.b32 	%r214, 4;
	// begin inline asm
	shfl.sync.down.b32 %r212, %r213, %r214, %r225, %r226;
	// end inline asm
	setp.gt.s32 	%p15, %r201, 27;
	selp.b32 	%r229, 0, %r212, %p15;
	add.s32 	%r218, %r213, %r229;
	mov.b32 	%r219, 8;
	// begin inline asm
	shfl.sync.down.b32 %r217, %r218, %r219, %r225, %r226;
	// end inline asm
	setp.gt.s32 	%p16, %r201, 23;
	selp.b32 	%r230, 0, %r217, %p16;
	add.s32 	%r223, %r218, %r230;
	mov.b32 	%r224, 16;
	// begin inline asm
	shfl.sync.down.b32 %r222, %r223, %r224, %r225, %r226;
	// end inline asm
	setp.gt.s32 	%p17, %r201, 15;
	selp.b32 	%r231, 0, %r222, %p17;
	add.s32 	%r686, %r223, %r231;
	setp.ne.s32 	%p18, %r201, 0;
	@%p18 bra 	$L__BB68_70;
	shr.u32 	%r232, %r85, 3;
	and.b32  	%r233, %r232, 124;
	mov.u32 	%r234, _ZZN3cub18CUB_300001_SM_10006detail6reduce28DeviceReduceSingleTileKernelINS2_10policy_hubIijN4cuda3std3__44plusIiEEE10Policy1000EPiSC_iS9_iiNS7_10__identityEEEvT0_T1_T2_T3_T4_T6_E12temp_storage;
	add.s32 	%r235, %r234, %r233;
	st.shared.u32 	[%r235+8], %r686;
$L__BB68_70:
	bar.sync 	0;
	setp.ne.s32 	%p19, %r85, 0;
	@%p19 bra 	$L__BB68_72;
	ld.shared.u32 	%r236, [_ZZN3cub18CUB_300001_SM_10006detail6reduce28DeviceReduceSingleTileKernelINS2_10policy_hubIijN4cuda3std3__44plusIiEEE10Policy1000EPiSC_iS9_iiNS7_10__identityEEEvT0_T1_T2_T3_T4_T6_E12temp_storage+12];
	add.s32 	%r237, %r236, %r686;
	ld.shared.u32 	%r238, [_ZZN3cub18CUB_300001_SM_10006detail6reduce28DeviceReduceSingleTileKernelINS2_10policy_hubIijN4cuda3std3__44plusIiEEE10Policy1000EPiSC_iS9_iiNS7_10__identityEEEvT0_T1_T2_T3_T4_T6_E12temp_storage+16];
	add.s32 	%r239, %r237, %r238;
	ld.shared.u32 	%r240, [_ZZN3cub18CUB_300001_SM_10006detail6reduce28DeviceReduceSingleTileKernelINS2_10policy_hubIijN4cuda3std3__44plusIiEEE10Policy1000EPiSC_iS9_iiNS7_10__identityEEEvT0_T1_T2_T3_T4_T6_E12temp_storage+20];
	add.s32 	%r241, %r239, %r240;
	ld.shared.u32 	%r242, [_ZZN3cub18CUB_300001_SM_10006detail6reduce28DeviceReduceSingleTileKernelINS2_10policy_hubIijN4cuda3std3__44plusIiEEE10Policy1000EPiSC_iS9_iiNS7_10__identityEEEvT0_T1_T2_T3_T4_T6_E12temp_storage+24];
	add.s32 	%r243, %r241, %r242;
	ld.shared.u32 	%r244, [_ZZN3cub18CUB_300001_SM_10006detail6reduce28DeviceReduceSingleTileKernelINS2_10policy_hubIijN4cuda3std3__44plusIiEEE10Policy1000EPiSC_iS9_iiNS7_10__identityEEEvT0_T1_T2_T3_T4_T6_E12temp_storage+28];
	add.s32 	%r245, %r243, %r244;
	ld.shared.u32 	%r246, [_ZZN3cub18CUB_300001_SM_10006detail6reduce28DeviceReduceSingleTileKernelINS2_10policy_hubIijN4cuda3std3__44plusIiEEE10Policy1000EPiSC_iS9_iiNS7_10__identityEEEvT0_T1_T2_T3_T4_T6_E12temp_storage+32];
	add.s32 	%r247, %r245, %r246;
	ld.shared.u32 	%r248, [_ZZN3cub18CUB_300001_SM_10006detail6reduce28DeviceReduceSingleTileKernelINS2_10policy_hubIijN4cuda3std3__44plusIiEEE10Policy1000EPiSC_iS9_iiNS7_10__identityEEEvT0_T1_T2_T3_T4_T6_E12temp_storage+36];
	add.s32 	%r686, %r247, %r248;
$L__BB68_72:
	mov.u32 	%r631, %tid.x;
	setp.ne.s32 	%p95, %r631, 0;
	@%p95 bra 	$L__BB68_74;
	add.s32 	%r632, %r686, %r121;
	st.global.u32 	[%rd1], %r632;
$L__BB68_74:
	ret;

}
	// .globl	_ZN3cub18CUB_300001_SM_10006detail6reduce28DeviceReduceSingleTileKernelINS2_10policy_hubIiyN4cuda3std3__44plusIiEEE10Policy1000EPiSC_yS9_iiNS7_10__identityEEEvT0_T1_T2_T3_T4_T6_
.visible .entry _ZN3cub18CUB_300001_SM_10006detail6reduce28DeviceReduceSingleTileKernelINS2_10policy_hubIiyN4cuda3std3__44plusIiEEE10Policy1000EPiSC_yS9_iiNS7_10__identityEEEvT0_T1_T2_T3_T4_T6_(
	.param .u64 .ptr .align 1 _ZN3cub18CUB_300001_SM_10006detail6reduce28DeviceReduceSingleTileKernelINS2_10policy_hubIiyN4cuda3std3__44plusIiEEE10Policy1000EPiSC_yS9_iiNS7_10__identityEEEvT0_T1_T2_T3_T4_T6__param_0,
	.param .u64 .ptr .align 1 _ZN3cub18CUB_300001_SM_10006detail6reduce28DeviceReduceSingleTileKernelINS2_10policy_hubIiyN4cuda3std3__44plusIiEEE10Policy1000EPiSC_yS9_iiNS7_10__identityEEEvT0_T1_T2_T3_T4_T6__param_1,
	.param .u64 _ZN3cub18CUB_300001_SM_10006detail6reduce28DeviceReduceSingleTileKernelINS2_10policy_hubIiyN4cuda3std3__44plusIiEEE10Policy1000EPiSC_yS9_iiNS7_10__identityEEEvT0_T1_T2_T3_T4_T6__param_2,
	.param .align 1 .b8 _ZN3cub18CUB_300001_SM_10006detail6reduce28DeviceReduceSingleTileKernelINS2_10policy_hubIiyN4cuda3std3__44plusIiEEE10Policy1000EPiSC_yS9_iiNS7_10__identityEEEvT0_T1_T2_T3_T4_T6__param_3[1],
	.param .u32 _ZN3cub18CUB_300001_SM_10006detail6reduce28DeviceReduceSingleTileKernelINS2_10policy_hubIiyN4cuda3std3__44plusIiEEE10Policy1000EPiSC_yS9_iiNS7_10__identityEEEvT0_T1_T2_T3_T4_T6__param_4,
	.param .align 1 .b8 _ZN3cub18CUB_300001_SM_10006detail6reduce28DeviceReduceSingleTileKernelINS2_10policy_hubIiyN4cuda3std3__44plusIiEEE10Policy1000EPiSC_yS9_iiNS7_10__identityEEEvT0_T1_T2_T3_T4_T6__param_5[1]
)
.maxntid 256
.minnctapersm 1
{
	.reg .pred 	%p<97>;
	.reg .b32 	%r<662>;
	.reg .b64 	%rd<150>;
	// demoted variable
	.shared .align 4 .b8 _ZZN3cub18CUB_300001_SM_10006detail6reduce28DeviceReduceSingleTileKernelINS2_10policy_hubIiyN4cuda3std3__44plusIiEEE10Policy1000EPiSC_yS9_iiNS7_10__identityEEEvT0_T1_T2_T3_T4_T6_E12temp_storage[44];
	ld.param.u64 	%rd31, [_ZN3cub18CUB_300001_SM_10006detail6reduce28DeviceReduceSingleTileKernelINS2_10policy_hubIiyN4cuda3std3__44plusIiEEE10Policy1000EPiSC_yS9_iiNS7_10__identityEEEvT0_T1_T2_T3_T4_T6__param_0];
	ld.param.u64 	%rd33, [_ZN3cub18CUB_300001_SM_10006detail6reduce28DeviceReduceSingleTileKernelINS2_10policy_hubIiyN4cuda3std3__44plusIiEEE10Policy1000EPiSC_yS9_iiNS7_10__identityEEEvT0_T1_T2_T3_T4_T6__param_1];
	ld.param.u64 	%rd32, [_ZN3cub18CUB_300001_SM_10006detail6reduce28DeviceReduceSingleTileKernelINS2_10policy_hubIiyN4cuda3std3__44plusIiEEE10Policy1000EPiSC_yS9_iiNS7_10__identityEEEvT0_T1_T2_T3_T4_T6__param_2];
	ld.param.u32 	%r102, [_ZN3cub18CUB_300001_SM_10006detail6reduce28DeviceReduceSingleTileKernelINS2_10policy_hubIiyN4cuda3std3__44plusIiEEE10Policy1000EPiSC_yS9_iiNS7_10__identityEEEvT0_T1_T2_T3_T4_T6__param_4];
	cvta.to.global.u64 	%rd1, %rd33;
	setp.ne.s64 	%p1, %rd32, 0;
	@%p1 bra 	$L__BB69_3;
	mov.u32 	%r616, %tid.x;
	setp.ne.s32 	%p96, %r616, 0;
	@%p96 bra 	$L__BB69_74;
	st.global.u32 	[%rd1], %r102;
	bra.uni 	$L__BB69_74;
$L__BB69_3:
	and.b64  	%rd34, %rd31, 15;
	setp.ne.s64 	%p2, %rd34, 0;
	@%p2 bra 	$L__BB69_38;
	setp.gt.u64 	%p49, %rd32, 4095;
	@%p49 bra 	$L__BB69_22;
	cvt.u32.u64 	%r1, %rd32;
	mov.u32 	%r2, %tid.x;
	setp.ge.u32 	%p66, %r2, %r1;
	mov.b32 	%r627, 0;
	mov.u32 	%r622, %r2;
	@%p66 bra 	$L__BB69_7;
	mul.wide.u32 	%rd132, %r2, 4;
	add.s64 	%rd131, %rd31, %rd132;
	// begin inline asm
	ld.global.nc.u32 %r627, [%rd131];
	// end inline asm
	add.s32 	%r622, %r2, 256;
$L__BB69_7:
	setp.ge.u32 	%p67, %r622, %r1;
	@%p67 bra 	$L__BB69_13;
	not.b32 	%r490, %r622;
	add.s32 	%r7, %r490, %r1;
	and.b32  	%r491, %r7, 768;
	setp.eq.s32 	%p68, %r491, 768;
	@%p68 bra 	$L__BB69_11;
	mul.wide.u32 	%rd133, %r622, 4;
	add.s64 	%rd140, %rd31, %rd133;
	shr.u32 	%r492, %r7, 8;
	add.s32 	%r493, %r492, 1;
	and.b32  	%r494, %r493, 3;
	neg.s32 	%r619, %r494;
$L__BB69_10:
	.pragma "nounroll";
	// begin inline asm
	ld.global.nc.u32 %r495, [%rd140];
	// end inline asm
	add.s32 	%r627, %r495, %r627;
	add.s32 	%r622, %r622, 256;
	add.s64 	%rd140, %rd140, 1024;
	add.s32 	%r619, %r619, 1;
	setp.ne.s32 	%p69, %r619, 0;
	@%p69 bra 	$L__BB69_10;
$L__BB69_11:
	setp.lt.u32 	%p70, %r7, 768;
	@%p70 bra 	$L__BB69_13;
$L__BB69_12:
	mul.wide.s32 	%rd139, %r622, 4;
	add.s64 	%rd135, %rd31, %rd139;
	// begin inline asm
	ld.global.nc.u32 %r496, [%rd135];
	// end inline asm
	add.s32 	%r500, %r496, %r627;
	add.s64 	%rd136, %rd135, 1024;
	// begin inline asm
	ld.global.nc.u32 %r497, [%rd136];
	// end inline asm
	add.s32 	%r501, %r497, %r500;
	add.s64 	%rd137, %rd135, 2048;
	// begin inline asm
	ld.global.nc.u32 %r498, [%rd137];
	// end inline asm
	add.s32 	%r502, %r498, %r501;
	add.s64 	%rd138, %rd135, 3072;
	// begin inline asm
	ld.global.nc.u32 %r499, [%rd138];
	// end inline asm
	add.s32 	%r627, %r499, %r502;
	add.s32 	%r622, %r622, 1024;
	setp.lt.s32 	%p71, %r622, %r1;
	@%p71 bra 	$L__BB69_12;
$L__BB69_13:
	setp.lt.u64 	%p72, %rd32, 256;
	@%p72 bra 	$L__BB69_18;
	// begin inline asm
	mov.u32 %r566, %laneid;
	// end inline asm
	mov.b32 	%r569, 1;
	mov.b32 	%r590, 31;
	mov.b32 	%r591, -1;
	// begin inline asm
	shfl.sync.down.b32 %r567, %r627, %r569, %r590, %r591;
	// end inline asm
	setp.gt.s32 	%p88, %r566, 30;
	selp.b32 	%r592, 0, %r567, %p88;
	add.s32 	%r573, %r592, %r627;
	mov.b32 	%r574, 2;
	// begin inline asm
	shfl.sync.down.b32 %r572, %r573, %r574, %r590, %r591;
	// end inline asm
	setp.gt.s32 	%p89, %r566, 29;
	selp.b32 	%r593, 0, %r572, %p89;
	add.s32 	%r578, %r573, %r593;
	mov.b32 	%r579, 4;
	// begin inline asm
	shfl.sync.down.b32 %r577, %r578, %r579, %r590, %r591;
	// end inline asm
	setp.gt.s32 	%p90, %r566, 27;
	selp.b32 	%r594, 0, %r577, %p90;
	add.s32 	%r583, %r578, %r594;
	mov.b32 	%r584, 8;
	// begin inline asm
	shfl.sync.down.b32 %r582, %r583, %r584, %r590, %r591;
	// end inline asm
	setp.gt.s32 	%p91, %r566, 23;
	selp.b32 	%r595, 0, %r582, %p91;
	add.s32 	%r588, %r583, %r595;
	mov.b32 	%r589, 16;
	// begin inline asm
	shfl.sync.down.b32 %r587, %r588, %r589, %r590, %r591;
	// end inline asm
	setp.gt.s32 	%p92, %r566, 15;
	selp.b32 	%r596, 0, %r587, %p92;
	add.s32 	%r661, %r588, %r596;
	setp.ne.s32 	%p93, %r566, 0;
	@%p93 bra 	$L__BB69_16;
	shr.u32 	%r597, %r2, 3;
	and.b32  	%r598, %r597, 124;
	mov.u32 	%r599, _ZZN3cub18CUB_300001_SM_10006detail6reduce28DeviceReduceSingleTileKernelINS2_10policy_hubIiyN4cuda3std3__44plusIiEEE10Policy1000EPiSC_yS9_iiNS7_10__identityEEEvT0_T1_T2_T3_T4_T6_E12temp_storage;
	add.s32 	%r600, %r599, %r598;
	st.shared.u32 	[%r600+8], %r661;
$L__BB69_16:
	bar.sync 	0;
	setp.ne.s32 	%p94, %r2, 0;
	@%p94 bra 	$L__BB69_72;
	ld.shared.u32 	%r601, [_ZZN3cub18CUB_300001_SM_10006detail6reduce28DeviceReduceSingleTileKernelINS2_10policy_hubIiyN4cuda3std3__44plusIiEEE10Policy1000EPiSC_yS9_iiNS7_10__identityEEEvT0_T1_T2_T3_T4_T6_E12temp_storage+12];
	add.s32 	%r602, %r601, %r661;
	ld.shared.u32 	%r603, [_ZZN3cub18CUB_300001_SM_10006detail6reduce28DeviceReduceSingleTileKernelINS2_10policy_hubIiyN4cuda3std3__44plusIiEEE10Policy1000EPiSC_yS9_iiNS7_10__identityEEEvT0_T1_T2_T3_T4_T6_E12temp_storage+16];
	add.s32 	%r604, %r602, %r603;
	ld.shared.u32 	%r605, [_ZZN3cub18CUB_300001_SM_10006detail6reduce28DeviceReduceSingleTileKernelINS2_10policy_hubIiyN4cuda3std3__44plusIiEEE10Policy1000EPiSC_yS9_iiNS7_10__identityEEEvT0_T1_T2_T3_T4_T6_E12temp_storage+20];
	add.s32 	%r606, %r604, %r605;
	ld.shared.u32 	%r607, [_ZZN3cub18CUB_300001_SM_10006detail6reduce28DeviceReduceSingleTileKernelINS2_10policy_hubIiyN4cuda3std3__44plusIiEEE10Policy1000EPiSC_yS9_iiNS7_10__identityEEEvT0_T1_T2_T3_T4_T6_E12temp_storage+24];
	add.s32 	%r608, %r606, %r607;
	ld.shared.u32 	%r609, [_ZZN3cub18CUB_300001_SM_10006detail6reduce28DeviceReduceSingleTileKernelINS2_10policy_hubIiyN4cuda3std3__44plusIiEEE10Policy1000EPiSC_yS9_iiNS7_10__identityEEEvT0_T1_T2_T3_T4_T6_E12temp_storage+28];
	add.s32 	%r610, %r608, %r609;
	ld.shared.u32 	%r611, [_ZZN3cub18CUB_300001_SM_10006detail6reduce28DeviceReduceSingleTileKernelINS2_10policy_hubIiyN4cuda3std3__44plusIiEEE10Policy1000EPiSC_yS9_iiNS7_10__identityEEEvT0_T1_T2_T3_T4_T6_E12temp_storage+32];
	add.s32 	%r612, %r610, %r611;
	ld.shared.u32 	%r613, [_ZZN3cub18CUB_300001_SM_10006detail6reduce28DeviceReduceSingleTileKernelINS2_10policy_hubIiyN4cuda3std3__44plusIiEEE10Policy1000EPiSC_yS9_iiNS7_10__identityEEEvT0_T1_T2_T3_T4_T6_E12temp_storage+36];
	add.s32 	%r661, %r612, %r613;
	bra.uni 	$L__BB69_72;
$L__BB69_18:
	// begin inline asm
	mov.u32 %r503, %laneid;
	// end inline asm
	and.b32  	%r529, %r2, 992;
	add.s32 	%r530, %r529, 32;
	setp.gt.u32 	%p73, %r530, %r1;
	not.b32 	%r531, %r529;
	add.s32 	%r532, %r1, %r531;
	selp.b32 	%r527, %r532, 31, %p73;
	mov.b32 	%r506, 1;
	mov.b32 	%r528, -1;
	// begin inline asm
	shfl.sync.down.b32 %r504, %r627, %r506, %r527, %r528;
	// end inline asm
	setp.lt.s32 	%p74, %r503, %r527;
	selp.b32 	%r533, %r504, 0, %p74;
	add.s32 	%r510, %r533, %r627;
	mov.b32 	%r511, 2;
	// begin inline asm
	shfl.sync.down.b32 %r509, %r510, %r511, %r527, %r528;
	// end inline asm
	add.s32 	%r534, %r503, 2;
	setp.gt.s32 	%p75, %r534, %r527;
	selp.b32 	%r535, 0, %r509, %p75;
	add.s32 	%r515, %r510, %r535;
	mov.b32 	%r516, 4;
	// begin inline asm
	shfl.sync.down.b32 %r514, %r515, %r516, %r527, %r528;
	// end inline asm
	add.s32 	%r536, %r503, 4;
	setp.gt.s32 	%p76, %r536, %r527;
	selp.b32 	%r537, 0, %r514, %p76;
	add.s32 	%r520, %r515, %r537;
	mov.b32 	%r521, 8;
	// begin inline asm
	shfl.sync.down.b32 %r519, %r520, %r521, %r527, %r528;
	// end inline asm
	add.s32 	%r538, %r503, 8;
	setp.gt.s32 	%p77, %r538, %r527;
	selp.b32 	%r539, 0, %r519, %p77;
	add.s32 	%r525, %r520, %r539;
	mov.b32 	%r526, 16;
	// begin inline asm
	shfl.sync.down.b32 %r524, %r525, %r526, %r527, %r528;
	// end inline asm
	add.s32 	%r540, %r503, 16;
	setp.gt.s32 	%p78, %r540, %r527;
	selp.b32 	%r541, 0, %r524, %p78;
	add.s32 	%r661, %r525, %r541;
	setp.ne.s32 	%p79, %r503, 0;
	@%p79 bra 	$L__BB69_20;
	shr.u32 	%r542, %r2, 3;
	and.b32  	%r543, %r542, 124;
	mov.u32 	%r544, _ZZN3cub18CUB_300001_SM_10006detail6reduce28DeviceReduceSingleTileKernelINS2_10policy_hubIiyN4cuda3std3__44plusIiEEE10Policy1000EPiSC_yS9_iiNS7_10__identityEEEvT0_T1_T2_T3_T4_T6_E12temp_storage;
	add.s32 	%r545, %r544, %r543;
	st.shared.u32 	[%r545+8], %r661;
$L__BB69_20:
	bar.sync 	0;
	setp.ne.s32 	%p80, %r2, 0;
	@%p80 bra 	$L__BB69_72;
	setp.gt.u64 	%p81, %rd32, 32;
	ld.shared.u32 	%r546, [_ZZN3cub18CUB_300001_SM_10006detail6reduce28DeviceReduceSingleTileKernelINS2_10policy_hubIiyN4cuda3std3__44plusIiEEE10Policy1000EPiSC_yS9_iiNS7_10__identityEEEvT0_T1_T2_T3_T4_T6_E12temp_storage+12];
	selp.b32 	%r547, %r546, 0, %p81;
	add.s32 	%r548, %r547, %r661;
	setp.gt.u64 	%p82, %rd32, 64;
	ld.shared.u32 	%r549, [_ZZN3cub18CUB_300001_SM_10006detail6reduce28DeviceReduceSingleTileKernelINS2_10policy_hubIiyN4cuda3std3__44plusIiEEE10Policy1000EPiSC_yS9_iiNS7_10__identityEEEvT0_T1_T2_T3_T4_T6_E12temp_storage+16];
	selp.b32 	%r550, %r549, 0, %p82;
	add.s32 	%r551, %r548, %r550;
	setp.gt.u64 	%p83, %rd32, 96;
	ld.shared.u32 	%r552, [_ZZN3cub18CUB_300001_SM_10006detail6reduce28DeviceReduceSingleTileKernelINS2_10policy_hubIiyN4cuda3std3__44plusIiEEE10Policy1000EPiSC_yS9_iiNS7_10__identityEEEvT0_T1_T2_T3_T4_T6_E12temp_storage+20];
	selp.b32 	%r553, %r552, 0, %p83;
	add.s32 	%r554, %r551, %r553;
	setp.gt.u64 	%p84, %rd32, 128;
	ld.shared.u32 	%r555, [_ZZN3cub18CUB_300001_SM_10006detail6reduce28DeviceReduceSingleTileKernelINS2_10policy_hubIiyN4cuda3std3__44plusIiEEE10Policy1000EPiSC_yS9_iiNS7_10__identityEEEvT0_T1_T2_T3_T4_T6_E12temp_storage+24];
	selp.b32 	%r556, %r555, 0, %p84;
	add.s32 	%r557, %r554, %r556;
	setp.gt.u64 	%p85, %rd32, 160;
	ld.shared.u32 	%r558, [_ZZN3cub18CUB_300001_SM_10006detail6reduce28DeviceReduceSingleTileKernelINS2_10policy_hubIiyN4cuda3std3__44plusIiEEE10Policy1000EPiSC_yS9_iiNS7_10__identityEEEvT0_T1_T2_T3_T4_T6_E12temp_storage+28];
	selp.b32 	%r559, %r558, 0, %p85;
	add.s32 	%r560, %r557, %r559;
	setp.gt.u64 	%p86, %rd32, 192;
	ld.shared.u32 	%r561, [_ZZN3cub18CUB_300001_SM_10006detail6reduce28DeviceReduceSingleTileKernelINS2_10policy_hubIiyN4cuda3std3__44plusIiEEE10Policy1000EPiSC_yS9_iiNS7_10__identityEEEvT0_T1_T2_T3_T4_T6_E12temp_storage+32];
	selp.b32 	%r562, %r561, 0, %p86;
	add.s32 	%r563, %r560, %r562;
	setp.gt.u64 	%p87, %rd32, 224;
	ld.shared.u32 	%r564, [_ZZN3cub18CUB_300001_SM_10006detail6reduce28DeviceReduceSingleTileKernelINS2_10policy_hubIiyN4cuda3std3__44plusIiEEE10Policy1000EPiSC_yS9_iiNS7_10__identityEEEvT0_T1_T2_T3_T4_T6_E12temp_storage+36];
	selp.b32 	%r565, %r564, 0, %p87;
	add.s32 	%r661, %r563, %r565;
	bra.uni 	$L__BB69_72;
$L__BB69_22:
	mov.u32 	%r27, %tid.x;
	shl.b32 	%r358, %r27, 2;
	mul.wide.u32 	%rd104, %r358, 4;
	add.s64 	%rd93, %rd31, %rd104;
	// begin inline asm
	ld.global.nc.v2.u64 {%rd91, %rd92}, [%rd93];
	// end inline asm
	mov.b64 	{%r359, %r360}, %rd92;
	mov.b64 	{%r361, %r362}, %rd91;
	add.s64 	%rd96, %rd93, 4096;
	// begin inline asm
	ld.global.nc.v2.u64 {%rd94, %rd95}, [%rd96];
	// end inline asm
	mov.b64 	{%r363, %r364}, %rd95;
	mov.b64 	{%r365, %r366}, %rd94;
	add.s64 	%rd99, %rd93, 8192;
	// begin inline asm
	ld.global.nc.v2.u64 {%rd97, %rd98}, [%rd99];
	// end inline asm
	mov.b64 	{%r367, %r368}, %rd98;
	mov.b64 	{%r369, %r370}, %rd97;
	add.s64 	%rd102, %rd93, 12288;
	// begin inline asm
	ld.global.nc.v2.u64 {%rd100, %rd101}, [%rd102];
	// end inline asm
	mov.b64 	{%r371, %r372}, %rd101;
	mov.b64 	{%r373, %r374}, %rd100;
	add.s32 	%r375, %r362, %r361;
	add.s32 	%r376, %r359, %r375;
	add.s32 	%r377, %r360, %r376;
	add.s32 	%r378, %r365, %r377;
	add.s32 	%r379, %r366, %r378;
	add.s32 	%r380, %r363, %r379;
	add.s32 	%r381, %r364, %r380;
	add.s32 	%r382, %r369, %r381;
	add.s32 	%r383, %r370, %r382;
	add.s32 	%r384, %r367, %r383;
	add.s32 	%r385, %r368, %r384;
	add.s32 	%r386, %r373, %r385;
	add.s32 	%r387, %r374, %r386;
	add.s32 	%r388, %r371, %r387;
	add.s32 	%r638, %r372, %r388;
	add.s64 	%rd6, %rd32, -4096;
	setp.lt.u64 	%p50, %rd6, 4096;
	mov.b64 	%rd142, 4096;
	@%p50 bra 	$L__BB69_26;
	mov.b64 	%rd142, 4096;
$L__BB69_24:
	shl.b64 	%rd118, %rd142, 2;
	add.s64 	%rd108, %rd93, %rd118;
	// begin inline asm
	ld.global.nc.v2.u64 {%rd106, %rd107}, [%rd108];
	// end inline asm
	mov.b64 	{%r389, %r390}, %rd107;
	mov.b64 	{%r391, %r392}, %rd106;
	add.s64 	%rd111, %rd108, 4096;
	// begin inline asm
	ld.global.nc.v2.u64 {%rd109, %rd110}, [%rd111];
	// end inline asm
	mov.b64 	{%r393, %r394}, %rd110;
	mov.b64 	{%r395, %r396}, %rd109;
	add.s64 	%rd114, %rd108, 8192;
	// begin inline asm
	ld.global.nc.v2.u64 {%rd112, %rd113}, [%rd114];
	// end inline asm
	mov.b64 	{%r397, %r398}, %rd113;
	mov.b64 	{%r399, %r400}, %rd112;
	add.s64 	%rd117, %rd108, 12288;
	// begin inline asm
	ld.global.nc.v2.u64 {%rd115, %rd116}, [%rd117];
	// end inline asm
	mov.b64 	{%r401, %r402}, %rd116;
	mov.b64 	{%r403, %r404}, %rd115;
	add.s32 	%r405, %r391, %r638;
	add.s32 	%r406, %r392, %r405;
	add.s32 	%r407, %r389, %r406;
	add.s32 	%r408, %r390, %r407;
	add.s32 	%r409, %r395, %r408;
	add.s32 	%r410, %r396, %r409;
	add.s32 	%r411, %r393, %r410;
	add.s32 	%r412, %r394, %r411;
	add.s32 	%r413, %r399, %r412;
	add.s32 	%r414, %r400, %r413;
	add.s32 	%r415, %r397, %r414;
	add.s32 	%r416, %r398, %r415;
	add.s32 	%r417, %r403, %r416;
	add.s32 	%r418, %r404, %r417;
	add.s32 	%r419, %r401, %r418;
	add.s32 	%r638, %r402, %r419;
	sub.s64 	%rd119, %rd32, %rd142;
	setp.lt.u64 	%p51, %rd119, 4096;
	@%p51 bra 	$L__BB69_34;
	add.s64 	%rd142, %rd142, 4096;
	setp.le.u64 	%p52, %rd142, %rd6;
	@%p52 bra 	$L__BB69_24;
$L__BB69_26:
	setp.le.u64 	%p53, %rd32, %rd142;
	@%p53 bra 	$L__BB69_34;
	cvt.u32.u64 	%r420, %rd142;
	cvt.u32.u64 	%r421, %rd32;
	sub.s32 	%r32, %r421, %r420;
	setp.ge.s32 	%p54, %r27, %r32;
	@%p54 bra 	$L__BB69_34;
	not.b32 	%r424, %r27;
	add.s32 	%r425, %r424, %r421;
	sub.s32 	%r33, %r425, %r420;
	and.b32  	%r427, %r33, 768;
	setp.eq.s32 	%p55, %r427, 768;
	mov.u32 	%r633, %r27;
	@%p55 bra 	$L__BB69_31;
	cvt.u64.u32 	%rd120, %r27;
	add.s64 	%rd121, %rd142, %rd120;
	shl.b64 	%rd122, %rd121, 2;
	add.s64 	%rd143, %rd31, %rd122;
	shr.u32 	%r428, %r33, 8;
	add.s32 	%r429, %r428, 1;
	and.b32  	%r430, %r429, 3;
	neg.s32 	%r630, %r430;
	mov.u32 	%r633, %r27;
$L__BB69_30:
	.pragma "nounroll";
	// begin inline asm
	ld.global.nc.u32 %r431, [%rd143];
	// end inline asm
	add.s32 	%r638, %r431, %r638;
	add.s32 	%r633, %r633, 256;
	add.s64 	%rd143, %rd143, 1024;
	add.s32 	%r630, %r630, 1;
	setp.ne.s32 	%p56, %r630, 0;
	@%p56 bra 	$L__BB69_30;
$L__BB69_31:
	setp.lt.u32 	%p57, %r33, 768;
	@%p57 bra 	$L__BB69_34;
	cvt.u64.u32 	%rd124, %r633;
	add.s64 	%rd125, %rd142, %rd124;
	shl.b64 	%rd126, %rd125, 2;
	add.s64 	%rd144, %rd31, %rd126;
$L__BB69_33:
	// begin inline asm
	ld.global.nc.u32 %r432, [%rd144];
	// end inline asm
	add.s32 	%r436, %r432, %r638;
	add.s64 	%rd128, %rd144, 1024;
	// begin inline asm
	ld.global.nc.u32 %r433, [%rd128];
	// end inline asm
	add.s32 	%r437, %r433, %r436;
	add.s64 	%rd129, %rd144, 2048;
	// begin inline asm
	ld.global.nc.u32 %r434, [%rd129];
	// end inline asm
	add.s32 	%r438, %r434, %r437;
	add.s64 	%rd130, %rd144, 3072;
	// begin inline asm
	ld.global.nc.u32 %r435, [%rd130];
	// end inline asm
	add.s32 	%r638, %r435, %r438;
	add.s32 	%r633, %r633, 1024;
	add.s64 	%rd144, %rd144, 4096;
	setp.lt.s32 	%p58, %r633, %r32;
	@%p58 bra 	$L__BB69_33;
$L__BB69_34:
	// begin inline asm
	mov.u32 %r439, %laneid;
	// end inline asm
	mov.b32 	%r442, 1;
	mov.b32 	%r463, 31;
	mov.b32 	%r464, -1;
	// begin inline asm
	shfl.sync.down.b32 %r440, %r638, %r442, %r463, %r464;
	// end inline asm
	setp.gt.s32 	%p59, %r439, 30;
	selp.b32 	%r465, 0, %r440, %p59;
	add.s32 	%r446, %r465, %r638;
	mov.b32 	%r447, 2;
	// begin inline asm
	shfl.sync.down.b32 %r445, %r446, %r447, %r463, %r464;
	// end inline asm
	setp.gt.s32 	%p60, %r439, 29;
	selp.b32 	%r466, 0, %r445, %p60;
	add.s32 	%r451, %r446, %r466;
	mov.b32 	%r452, 4;
	// begin inline asm
	shfl.sync.down.b32 %r450, %r451, %r452, %r463, %r464;
	// end inline asm
	setp.gt.s32 	%p61, %r439, 27;
	selp.b32 	%r467, 0, %r450, %p61;
	add.s32 	%r456, %r451, %r467;
	mov.b32 	%r457, 8;
	// begin inline asm
	shfl.sync.down.b32 %r455, %r456, %r457, %r463, %r464;
	// end inline asm
	setp.gt.s32 	%p62, %r439, 23;
	selp.b32 	%r468, 0, %r455, %p62;
	add.s32 	%r461, %r456, %r468;
	mov.b32 	%r462, 16;
	// begin inline asm
	shfl.sync.down.b32 %r460, %r461, %r462, %r463, %r464;
	// end inline asm
	setp.gt.s32 	%p63, %r439, 15;
	selp.b32 	%r469, 0, %r460, %p63;
	add.s32 	%r661, %r461, %r469;
	setp.ne.s32 	%p64, %r439, 0;
	@%p64 bra 	$L__BB69_36;
	shr.u32 	%r470, %r27, 3;
	and.b32  	%r471, %r470, 124;
	mov.u32 	%r472, _ZZN3cub18CUB_300001_SM_10006detail6reduce28DeviceReduceSingleTileKernelINS2_10policy_hubIiyN4cuda3std3__44plusIiEEE10Policy1000EPiSC_yS9_iiNS7_10__identityEEEvT0_T1_T2_T3_T4_T6_E12temp_storage;
	add.s32 	%r473, %r472, %r471;
	st.shared.u32 	[%r473+8], %r661;
$L__BB69_36:
	bar.sync 	0;
	setp.ne.s32 	%p65, %r27, 0;
	@%p65 bra 	$L__BB69_72;
	ld.shared.u32 	%r474, [_ZZN3cub18CUB_300001_SM_10006detail6reduce28DeviceReduceSingleTileKernelINS2_10policy_hubIiyN4cuda3std3__44plusIiEEE10Policy1000EPiSC_yS9_iiNS7_10__identityEEEvT0_T1_T2_T3_T4_T6_E12temp_storage+12];
	add.s32 	%r475, %r474, %r661;
	ld.shared.u32 	%r476, [_ZZN3cub18CUB_300001_SM_10006detail6reduce28DeviceReduceSingleTileKernelINS2_10policy_hubIiyN4cuda3std3__44plusIiEEE10Policy1000EPiSC_yS9_iiNS7_10__identityEEEvT0_T1_T2_T3_T4_T6_E12temp_storage+16];
	add.s32 	%r477, %r475, %r476;
	ld.shared.u32 	%r478, [_ZZN3cub18CUB_300001_SM_10006detail6reduce28DeviceReduceSingleTileKernelINS2_10policy_hubIiyN4cuda3std3__44plusIiEEE10Policy1000EPiSC_yS9_iiNS7_10__identityEEEvT0_T1_T2_T3_T4_T6_E12temp_storage+20];
	add.s32 	%r479, %r477, %r478;
	ld.shared.u32 	%r480, [_ZZN3cub18CUB_300001_SM_10006detail6reduce28DeviceReduceSingleTileKernelINS2_10policy_hubIiyN4cuda3std3__44plusIiEEE10Policy1000EPiSC_yS9_iiNS7_10__identityEEEvT0_T1_T2_T3_T4_T6_E12temp_storage+24];
	add.s32 	%r481, %r479, %r480;
	ld.shared.u32 	%r482, [_ZZN3cub18CUB_300001_SM_10006detail6reduce28DeviceReduceSingleTileKernelINS2_10policy_hubIiyN4cuda3std3__44plusIiEEE10Policy1000EPiSC_yS9_iiNS7_10__identityEEEvT0_T1_T2_T3_T4_T6_E12temp_storage+28];
	add.s32 	%r483, %r481, %r482;
	ld.shared.u32 	%r484, [_ZZN3cub18CUB_300001_SM_10006detail6reduce28DeviceReduceSingleTileKernelINS2_10policy_hubIiyN4cuda3std3__44plusIiEEE10Policy1000EPiSC_yS9_iiNS7_10__identityEEEvT0_T1_T2_T3_T4_T6_E12temp_storage+32];
	add.s32 	%r485, %r483, %r484;
	ld.shared.u32 	%r486, [_ZZN3cub18CUB_300001_SM_10006detail6reduce28DeviceReduceSingleTileKernelINS2_10policy_hubIiyN4cuda3std3__44plusIiEEE10Policy1000EPiSC_yS9_iiNS7_10__identityEEEvT0_T1_T2_T3_T4_T6_E12temp_storage+36];
	add.s32 	%r661, %r485, %r486;
	bra.uni 	$L__BB69_72;
$L__BB69_38:
	setp.gt.u64 	%p3, %rd32, 4095;
	@%p3 bra 	$L__BB69_56;
	cvt.u32.u64 	%r51, %rd32;
	mov.u32 	%r52, %tid.x;
	setp.ge.u32 	%p20, %r52, %r51;
	mov.b32 	%r649, 0;
	mov.u32 	%r644, %r52;
	@%p20 bra 	$L__BB69_41;
	mul.wide.u32 	%rd83, %r52, 4;
	add.s64 	%rd82, %rd31, %rd83;
	// begin inline asm
	ld.global.nc.u32 %r649, [%rd82];
	// end inline asm
	add.s32 	%r644, %r52, 256;
$L__BB69_41:
	setp.ge.u32 	%p21, %r644, %r51;
	@%p21 bra 	$L__BB69_47;
	not.b32 	%r234, %r644;
	add.s32 	%r57, %r234, %r51;
	and.b32  	%r235, %r57, 768;
	setp.eq.s32 	%p22, %r235, 768;
	@%p22 bra 	$L__BB69_45;
	mul.wide.u32 	%rd84, %r644, 4;
	add.s64 	%rd145, %rd31, %rd84;
	shr.u32 	%r236, %r57, 8;
	add.s32 	%r237, %r236, 1;
	and.b32  	%r238, %r237, 3;
	neg.s32 	%r641, %r238;
$L__BB69_44:
	.pragma "nounroll";
	// begin inline asm
	ld.global.nc.u32 %r239, [%rd145];
	// end inline asm
	add.s32 	%r649, %r239, %r649;
	add.s32 	%r644, %r644, 256;
	add.s64 	%rd145, %rd145, 1024;
	add.s32 	%r641, %r641, 1;
	setp.ne.s32 	%p23, %r641, 0;
	@%p23 bra 	$L__BB69_44;
$L__BB69_45:
	setp.lt.u32 	%p24, %r57, 768;
	@%p24 bra 	$L__BB69_47;
$L__BB69_46:
	mul.wide.s32 	%rd90, %r644, 4;
	add.s64 	%rd86, %rd31, %rd90;
	// begin inline asm
	ld.global.nc.u32 %r240, [%rd86];
	// end inline asm
	add.s32 	%r244, %r240, %r649;
	add.s64 	%rd87, %rd86, 1024;
	// begin inline asm
	ld.global.nc.u32 %r241, [%rd87];
	// end inline asm
	add.s32 	%r245, %r241, %r244;
	add.s64 	%rd88, %rd86, 2048;
	// begin inline asm
	ld.global.nc.u32 %r242, [%rd88];
	// end inline asm
	add.s32 	%r246, %r242, %r245;
	add.s64 	%rd89, %rd86, 3072;
	// begin inline asm
	ld.global.nc.u32 %r243, [%rd89];
	// end inline asm
	add.s32 	%r649, %r243, %r246;
	add.s32 	%r644, %r644, 1024;
	setp.lt.s32 	%p25, %r644, %r51;
	@%p25 bra 	$L__BB69_46;
$L__BB69_47:
	setp.lt.u64 	%p26, %rd32, 256;
	@%p26 bra 	$L__BB69_52;
	// begin inline asm
	mov.u32 %r310, %laneid;
	// end inline asm
	mov.b32 	%r313, 1;
	mov.b32 	%r334, 31;
	mov.b32 	%r335, -1;
	// begin inline asm
	shfl.sync.down.b32 %r311, %r649, %r313, %r334, %r335;
	// end inline asm
	setp.gt.s32 	%p42, %r310, 30;
	selp.b32 	%r336, 0, %r311, %p42;
	add.s32 	%r317, %r336, %r649;
	mov.b32 	%r318, 2;
	// begin inline asm
	shfl.sync.down.b32 %r316, %r317, %r318, %r334, %r335;
	// end inline asm
	setp.gt.s32 	%p43, %r310, 29;
	selp.b32 	%r337, 0, %r316, %p43;
	add.s32 	%r322, %r317, %r337;
	mov.b32 	%r323, 4;
	// begin inline asm
	shfl.sync.down.b32 %r321, %r322, %r323, %r334, %r335;
	// end inline asm
	setp.gt.s32 	%p44, %r310, 27;
	selp.b32 	%r338, 0, %r321, %p44;
	add.s32 	%r327, %r322, %r338;
	mov.b32 	%r328, 8;
	// begin inline asm
	shfl.sync.down.b32 %r326, %r327, %r328, %r334, %r335;
	// end inline asm
	setp.gt.s32 	%p45, %r310, 23;
	selp.b32 	%r339, 0, %r326, %p45;
	add.s32 	%r332, %r327, %r339;
	mov.b32 	%r333, 16;
	// begin inline asm
	shfl.sync.down.b32 %r331, %r332, %r333, %r334, %r335;
	// end inline asm
	setp.gt.s32 	%p46, %r310, 15;
	selp.b32 	%r340, 0, %r331, %p46;
	add.s32 	%r661, %r332, %r340;
	setp.ne.s32 	%p47, %r310, 0;
	@%p47 bra 	$L__BB69_50;
	shr.u32 	%r341, %r52, 3;
	and.b32  	%r342, %r341, 124;
	mov.u32 	%r343, _ZZN3cub18CUB_300001_SM_10006detail6reduce28DeviceReduceSingleTileKernelINS2_10policy_hubIiyN4cuda3std3__44plusIiEEE10Policy1000EPiSC_yS9_iiNS7_10__identityEEEvT0_T1_T2_T3_T4_T6_E12temp_storage;
	add.s32 	%r344, %r343, %r342;
	st.shared.u32 	[%r344+8], %r661;
$L__BB69_50:
	bar.sync 	0;
	setp.ne.s32 	%p48, %r52, 0;
	@%p48 bra 	$L__BB69_72;
	ld.shared.u32 	%r345, [_ZZN3cub18CUB_300001_SM_10006detail6reduce28DeviceReduceSingleTileKernelINS2_10policy_hubIiyN4cuda3std3__44plusIiEEE10Policy1000EPiSC_yS9_iiNS7_10__identityEEEvT0_T1_T2_T3_T4_T6_E12temp_storage+12];
	add.s32 	%r346, %r345, %r661;
	ld.shared.u32 	%r347, [_ZZN3cub18CUB_300001_SM_10006detail6reduce28DeviceReduceSingleTileKernelINS2_10policy_hubIiyN4cuda3std3__44plusIiEEE10Policy1000EPiSC_yS9_iiNS7_10__identityEEEvT0_T1_T2_T3_T4_T6_E12temp_storage+16];
	add.s32 	%r348, %r346, %r347;
	ld.shared.u32 	%r349, [_ZZN3cub18CUB_300001_SM_10006detail6reduce28DeviceReduceSingleTileKernelINS2_10policy_hubIiyN4cuda3std3__44plusIiEEE10Policy1000EPiSC_yS9_iiNS7_10__identityEEEvT0_T1_T2_T3_T4_T6_E12temp_storage+20];
	add.s32 	%r350, %r348, %r349;
	ld.shared.u32 	%r351, [_ZZN3cub18CUB_300001_SM_10006detail6reduce28DeviceReduceSingleTileKernelINS2_10policy_hubIiyN4cuda3std3__44plusIiEEE10Policy1000EPiSC_yS9_iiNS7_10__identityEEEvT0_T1_T2_T3_T4_T6_E12temp_storage+24];
	add.s32 	%r352, %r350, %r351;
	ld.shared.u32 	%r353, [_ZZN3cub18CUB_300001_SM_10006detail6reduce28DeviceReduceSingleTileKernelINS2_10policy_hubIiyN4cuda3std3__44plusIiEEE10Policy1000EPiSC_yS9_iiNS7_10__identityEEEvT0_T1_T2_T3_T4_T6_E12temp_storage+28];
	add.s32 	%r354, %r352, %r353;
	ld.shared.u32 	%r355, [_ZZN3cub18CUB_300001_SM_10006detail6reduce28DeviceReduceSingleTileKernelINS2_10policy_hubIiyN4cuda3std3__44plusIiEEE10Policy1000EPiSC_yS9_iiNS7_10__identityEEEvT0_T1_T2_T3_T4_T6_E12temp_storage+32];
	add.s32 	%r356, %r354, %r355;
	ld.shared.u32 	%r357, [_ZZN3cub18CUB_300001_SM_10006detail6reduce28DeviceReduceSingleTileKernelINS2_10policy_hubIiyN4cuda3std3__44plusIiEEE10Policy1000EPiSC_yS9_iiNS7_10__identityEEEvT0_T1_T2_T3_T4_T6_E12temp_storage+36];
	add.s32 	%r661, %r356, %r357;
	bra.uni 	$L__BB69_72;
$L__BB69_52:
	// begin inline asm
	mov.u32 %r247, %laneid;
	// end inline asm
	and.b32  	%r273, %r52, 992;
	add.s32 	%r274, %r273, 32;
	setp.gt.u32 	%p27, %r274, %r51;
	not.b32 	%r275, %r273;
	add.s32 	%r276, %r51, %r275;
	selp.b32 	%r271, %r276, 31, %p27;
	mov.b32 	%r250, 1;
	mov.b32 	%r272, -1;
	// begin inline asm
	shfl.sync.down.b32 %r248, %r649, %r250, %r271, %r272;
	// end inline asm
	setp.lt.s32 	%p28, %r247, %r271;
	selp.b32 	%r277, %r248, 0, %p28;
	add.s32 	%r254, %r277, %r649;
	mov.b32 	%r255, 2;
	// begin inline asm
	shfl.sync.down.b32 %r253, %r254, %r255, %r271, %r272;
	// end inline asm
	add.s32 	%r278, %r247, 2;
	setp.gt.s32 	%p29, %r278, %r271;
	selp.b32 	%r279, 0, %r253, %p29;
	add.s32 	%r259, %r254, %r279;
	mov.b32 	%r260, 4;
	// begin inline asm
	shfl.sync.down.b32 %r258, %r259, %r260, %r271, %r272;
	// end inline asm
	add.s32 	%r280, %r247, 4;
	setp.gt.s32 	%p30, %r280, %r271;
	selp.b32 	%r281, 0, %r258, %p30;
	add.s32 	%r264, %r259, %r281;
	mov.b32 	%r265, 8;
	// begin inline asm
	shfl.sync.down.b32 %r263, %r264, %r265, %r271, %r272;
	// end inline asm
	add.s32 	%r282, %r247, 8;
	setp.gt.s32 	%p31, %r282, %r271;
	selp.b32 	%r283, 0, %r263, %p31;
	add.s32 	%r269, %r264, %r283;
	mov.b32 	%r270, 16;
	// begin inline asm
	shfl.sync.down.b32 %r268, %r269, %r270, %r271, %r272;
	// end inline asm
	add.s32 	%r284, %r247, 16;
	setp.gt.s32 	%p32, %r284, %r271;
	selp.b32 	%r285, 0, %r268, %p32;
	add.s32 	%r661, %r269, %r285;
	setp.ne.s32 	%p33, %r247, 0;
	@%p33 bra 	$L__BB69_54;
	shr.u32 	%r286, %r52, 3;
	and.b32  	%r287, %r286, 124;
	mov.u32 	%r288, _ZZN3cub18CUB_300001_SM_10006detail6reduce28DeviceReduceSingleTileKernelINS2_10policy_hubIiyN4cuda3std3__44plusIiEEE10Policy1000EPiSC_yS9_iiNS7_10__identityEEEvT0_T1_T2_T3_T4_T6_E12temp_storage;
	add.s32 	%r289, %r288, %r287;
	st.shared.u32 	[%r289+8], %r661;
$L__BB69_54:
	bar.sync 	0;
	setp.ne.s32 	%p34, %r52, 0;
	@%p34 bra 	$L__BB69_72;
	setp.gt.u64 	%p35, %rd32, 32;
	ld.shared.u32 	%r290, [_ZZN3cub18CUB_300001_SM_10006detail6reduce28DeviceReduceSingleTileKernelINS2_10policy_hubIiyN4cuda3std3__44plusIiEEE10Policy1000EPiSC_yS9_iiNS7_10__identityEEEvT0_T1_T2_T3_T4_T6_E12temp_storage+12];
	selp.b32 	%r291, %r290, 0, %p35;
	add.s32 	%r292, %r291, %r661;
	setp.gt.u64 	%p36, %rd32, 64;
	ld.shared.u32 	%r293, [_ZZN3cub18CUB_300001_SM_10006detail6reduce28DeviceReduceSingleTileKernelINS2_10policy_hubIiyN4cuda3std3__44plusIiEEE10Policy1000EPiSC_yS9_iiNS7_10__identityEEEvT0_T1_T2_T3_T4_T6_E12temp_storage+16];
	selp.b32 	%r294, %r293, 0, %p36;
	add.s32 	%r295, %r292, %r294;
	setp.gt.u64 	%p37, %rd32, 96;
	ld.shared.u32 	%r296, [_ZZN3cub18CUB_300001_SM_10006detail6reduce28DeviceReduceSingleTileKernelINS2_10policy_hubIiyN4cuda3std3__44plusIiEEE10Policy1000EPiSC_yS9_iiNS7_10__identityEEEvT0_T1_T2_T3_T4_T6_E12temp_storage+20];
	selp.b32 	%r297, %r296, 0, %p37;
	add.s32 	%r298, %r295, %r297;
	setp.gt.u64 	%p38, %rd32, 128;
	ld.shared.u32 	%r299, [_ZZN3cub18CUB_300001_SM_10006detail6reduce28DeviceReduceSingleTileKernelINS2_10policy_hubIiyN4cuda3std3__44plusIiEEE10Policy1000EPiSC_yS9_iiNS7_10__identityEEEvT0_T1_T2_T3_T4_T6_E12temp_storage+24];
	selp.b32 	%r300, %r299, 0, %p38;
	add.s32 	%r301, %r298, %r300;
	setp.gt.u64 	%p39, %rd32, 160;
	ld.shared.u32 	%r302, [_ZZN3cub18CUB_300001_SM_10006detail6reduce28DeviceReduceSingleTileKernelINS2_10policy_hubIiyN4cuda3std3__44plusIiEEE10Policy1000EPiSC_yS9_iiNS7_10__identityEEEvT0_T1_T2_T3_T4_T6_E12temp_storage+28];
	selp.b32 	%r303, %r302, 0, %p39;
	add.s32 	%r304, %r301, %r303;
	setp.gt.u64 	%p40, %rd32, 192;
	ld.shared.u32 	%r305, [_ZZN3cub18CUB_300001_SM_10006detail6reduce28DeviceReduceSingleTileKernelINS2_10policy_hubIiyN4cuda3std3__44plusIiEEE10Policy1000EPiSC_yS9_iiNS7_10__identityEEEvT0_T1_T2_T3_T4_T6_E12temp_storage+32];
	selp.b32 	%r306, %r305, 0, %p40;
	add.s32 	%r307, %r304, %r306;
	setp.gt.u64 	%p41, %rd32, 224;
	ld.shared.u32 	%r308, [_ZZN3cub18CUB_300001_SM_10006detail6reduce28DeviceReduceSingleTileKernelINS2_10policy_hubIiyN4cuda3std3__44plusIiEEE10Policy1000EPiSC_yS9_iiNS7_10__identityEEEvT0_T1_T2_T3_T4_T6_E12temp_storage+36];
	selp.b32 	%r309, %r308, 0, %p41;
	add.s32 	%r661, %r307, %r309;
	bra.uni 	$L__BB69_72;
$L__BB69_56:
	mov.u32 	%r77, %tid.x;
	cvt.u64.u32 	%rd19, %r77;
	mul.wide.u32 	%rd52, %r77, 4;
	add.s64 	%rd35, %rd31, %rd52;
	// begin inline asm
	ld.global.nc.u32 %r103, [%rd35];
	// end inline asm
	add.s64 	%rd36, %rd35, 1024;
	// begin inline asm
	ld.global.nc.u32 %r104, [%rd36];
	// end inline asm
	add.s64 	%rd37, %rd35, 2048;
	// begin inline asm
	ld.global.nc.u32 %r105, [%rd37];
	// end inline asm
	add.s64 	%rd38, %rd35, 3072;
	// begin inline asm
	ld.global.nc.u32 %r106, [%rd38];
	// end inline asm
	add.s64 	%rd39, %rd35, 4096;
	// begin inline asm
	ld.global.nc.u32 %r107, [%rd39];
	// end inline asm
	add.s64 	%rd40, %rd35, 5120;
	// begin inline asm
	ld.global.nc.u32 %r108, [%rd40];
	// end inline asm
	add.s64 	%rd41, %rd35, 6144;
	// begin inline asm
	ld.global.nc.u32 %r109, [%rd41];
	// end inline asm
	add.s64 	%rd42, %rd35, 7168;
	// begin inline asm
	ld.global.nc.u32 %r110, [%rd42];
	// end inline asm
	add.s64 	%rd43, %rd35, 8192;
	// begin inline asm
	ld.global.nc.u32 %r111, [%rd43];
	// end inline asm
	add.s64 	%rd44, %rd35, 9216;
	// begin inline asm
	ld.global.nc.u32 %r112, [%rd44];
	// end inline asm
	add.s64 	%rd45, %rd35, 10240;
	// begin inline asm
	ld.global.nc.u32 %r113, [%rd45];
	// end inline asm
	add.s64 	%rd46, %rd35, 11264;
	// begin inline asm
	ld.global.nc.u32 %r114, [%rd46];
	// end inline asm
	add.s64 	%rd47, %rd35, 12288;
	// begin inline asm
	ld.global.nc.u32 %r115, [%rd47];
	// end inline asm
	add.s64 	%rd48, %rd35, 13312;
	// begin inline asm
	ld.global.nc.u32 %r116, [%rd48];
	// end inline asm
	add.s64 	%rd49, %rd35, 14336;
	// begin inline asm
	ld.global.nc.u32 %r117, [%rd49];
	// end inline asm
	add.s64 	%rd50, %rd35, 15360;
	// begin inline asm
	ld.global.nc.u32 %r118, [%rd50];
	// end inline asm
	add.s32 	%r119, %r104, %r103;
	add.s32 	%r120, %r105, %r119;
	add.s32 	%r121, %r106, %r120;
	add.s32 	%r122, %r107, %r121;
	add.s32 	%r123, %r108, %r122;
	add.s32 	%r124, %r109, %r123;
	add.s32 	%r125, %r110, %r124;
	add.s32 	%r126, %r111, %r125;
	add.s32 	%r127, %r112, %r126;
	add.s32 	%r128, %r113, %r127;
	add.s32 	%r129, %r114, %r128;
	add.s32 	%r130, %r115, %r129;
	add.s32 	%r131, %r116, %r130;
	add.s32 	%r132, %r117, %r131;
	add.s32 	%r660, %r118, %r132;
	add.s64 	%rd21, %rd32, -4096;
	setp.lt.u64 	%p4, %rd21, 4096;
	mov.b64 	%rd147, 4096;
	@%p4 bra 	$L__BB69_60;
	mov.b64 	%rd147, 4096;
$L__BB69_58:
	shl.b64 	%rd70, %rd147, 2;
	add.s64 	%rd54, %rd35, %rd70;
	// begin inline asm
	ld.global.nc.u32 %r133, [%rd54];
	// end inline asm
	add.s64 	%rd55, %rd54, 1024;
	// begin inline asm
	ld.global.nc.u32 %r134, [%rd55];
	// end inline asm
	add.s64 	%rd56, %rd54, 2048;
	// begin inline asm
	ld.global.nc.u32 %r135, [%rd56];
	// end inline asm
	add.s64 	%rd57, %rd54, 3072;
	// begin inline asm
	ld.global.nc.u32 %r136, [%rd57];
	// end inline asm
	add.s64 	%rd58, %rd54, 4096;
	// begin inline asm
	ld.global.nc.u32 %r137, [%rd58];
	// end inline asm
	add.s64 	%rd59, %rd54, 5120;
	// begin inline asm
	ld.global.nc.u32 %r138, [%rd59];
	// end inline asm
	add.s64 	%rd60, %rd54, 6144;
	// begin inline asm
	ld.global.nc.u32 %r139, [%rd60];
	// end inline asm
	add.s64 	%rd61, %rd54, 7168;
	// begin inline asm
	ld.global.nc.u32 %r140, [%rd61];
	// end inline asm
	add.s64 	%rd62, %rd54, 8192;
	// begin inline asm
	ld.global.nc.u32 %r141, [%rd62];
	// end inline asm
	add.s64 	%rd63, %rd54, 9216;
	// begin inline asm
	ld.global.nc.u32 %r142, [%rd63];
	// end inline asm
	add.s64 	%rd64, %rd54, 10240;
	// begin inline asm
	ld.global.nc.u32 %r143, [%rd64];
	// end inline asm
	add.s64 	%rd65, %rd54, 11264;
	// begin inline asm
	ld.global.nc.u32 %r144, [%rd65];
	// end inline asm
	add.s64 	%rd66, %rd54, 12288;
	// begin inline asm
	ld.global.nc.u32 %r145, [%rd66];
	// end inline asm
	add.s64 	%rd67, %rd54, 13312;
	// begin inline asm
	ld.global.nc.u32 %r146, [%rd67];
	// end inline asm
	add.s64 	%rd68, %rd54, 14336;
	// begin inline asm
	ld.global.nc.u32 %r147, [%rd68];
	// end inline asm
	add.s64 	%rd69, %rd54, 15360;
	// begin inline asm
	ld.global.nc.u32 %r148, [%rd69];
	// end inline asm
	add.s32 	%r149, %r133, %r660;
	add.s32 	%r150, %r134, %r149;
	add.s32 	%r151, %r135, %r150;
	add.s32 	%r152, %r136, %r151;
	add.s32 	%r153, %r137, %r152;
	add.s32 	%r154, %r138, %r153;
	add.s32 	%r155, %r139, %r154;
	add.s32 	%r156, %r140, %r155;
	add.s32 	%r157, %r141, %r156;
	add.s32 	%r158, %r142, %r157;
	add.s32 	%r159, %r143, %r158;
	add.s32 	%r160, %r144, %r159;
	add.s32 	%r161, %r145, %r160;
	add.s32 	%r162, %r146, %r161;
	add.s32 	%r163, %r147, %r162;
	add.s32 	%r660, %r148, %r163;
	sub.s64 	%rd71, %rd32, %rd147;
	setp.lt.u64 	%p5, %rd71, 4096;
	@%p5 bra 	$L__BB69_68;
	add.s64 	%rd147, %rd147, 4096;
	setp.le.u64 	%p6, %rd147, %rd21;
	@%p6 bra 	$L__BB69_58;
$L__BB69_60:
	setp.le.u64 	%p7, %rd32, %rd147;
	@%p7 bra 	$L__BB69_68;
	cvt.u32.u64 	%r164, %rd147;
	cvt.u32.u64 	%r165, %rd32;
	sub.s32 	%r82, %r165, %r164;
	setp.ge.s32 	%p8, %r77, %r82;
	@%p8 bra 	$L__BB69_68;
	not.b32 	%r168, %r77;
	add.s32 	%r169, %r168, %r165;
	sub.s32 	%r83, %r169, %r164;
	and.b32  	%r171, %r83, 768;
	setp.eq.s32 	%p9, %r171, 768;
	mov.u32 	%r655, %r77;
	@%p9 bra 	$L__BB69_65;
	add.s64 	%rd72, %rd147, %rd19;
	shl.b64 	%rd73, %rd72, 2;
	add.s64 	%rd148, %rd31, %rd73;
	shr.u32 	%r172, %r83, 8;
	add.s32 	%r173, %r172, 1;
	and.b32  	%r174, %r173, 3;
	neg.s32 	%r652, %r174;
	mov.u32 	%r655, %r77;
$L__BB69_64:
	.pragma "nounroll";
	// begin inline asm
	ld.global.nc.u32 %r175, [%rd148];
	// end inline asm
	add.s32 	%r660, %r175, %r660;
	add.s32 	%r655, %r655, 256;
	add.s64 	%rd148, %rd148, 1024;
	add.s32 	%r652, %r652, 1;
	setp.ne.s32 	%p10, %r652, 0;
	@%p10 bra 	$L__BB69_64;
$L__BB69_65:
	setp.lt.u32 	%p11, %r83, 768;
	@%p11 bra 	$L__BB69_68;
	cvt.u64.u32 	%rd75, %r655;
	add.s64 	%rd76, %rd147, %rd75;
	shl.b64 	%rd77, %rd76, 2;
	add.s64 	%rd149, %rd31, %rd77;
$L__BB69_67:
	// begin inline asm
	ld.global.nc.u32 %r176, [%rd149];
	// end inline asm
	add.s32 	%r180, %r176, %r660;
	add.s64 	%rd79, %rd149, 1024;
	// begin inline asm
	ld.global.nc.u32 %r177, [%rd79];
	// end inline asm
	add.s32 	%r181, %r177, %r180;
	add.s64 	%rd80, %rd149, 2048;
	// begin inline asm
	ld.global.nc.u32 %r178, [%rd80];
	// end inline asm
	add.s32 	%r182, %r178, %r181;
	add.s64 	%rd81, %rd149, 3072;
	// begin inline asm
	ld.global.nc.u32 %r179, [%rd81];
	// end inline asm
	add.s32 	%r660, %r179, %r182;
	add.s32 	%r655, %r655, 1024;
	add.s64 	%rd149, %rd149, 4096;
	setp.lt.s32 	%p12, %r655, %r82;
	@%p12 bra 	$L__BB69_67;
$L__BB69_68:
	// begin inline asm
	mov.u32 %r183, %laneid;
	// end inline asm
	mov.b32 	%r186, 1;
	mov.b32 	%r207, 31;
	mov.b32 	%r208, -1;
	// begin inline asm
	shfl.sync.down.b32 %r184, %r660, %r186, %r207, %r208;
	// end inline asm
	setp.gt.s32 	%p13, %r183, 30;
	selp.b32 	%r209, 0, %r184, %p13;
	add.s32 	%r190, %r209, %r660;
	mov.b32 	%r191, 2;
	// begin inline asm
	shfl.sync.down.b32 %r189, %r190, %r191, %r207, %r208;
	// end inline asm
	setp.gt.s32 	%p14, %r183, 29;
	selp.b32 	%r210, 0, %r189, %p14;
	add.s32 	%r195, %r190, %r210;
	mov.b32 	%r196, 4;
	// begin inline asm
	shfl.sync.down.b32 %r194, %r195, %r196, %r207, %r208;
	// end inline asm
	setp.gt.s32 	%p15, %r183, 27;
	selp.b32 	%r211, 0, %r194, %p15;
	add.s32 	%r200, %r195, %r211;
	mov.b32 	%r201, 8;
	// begin inline asm
	shfl.sync.down.b32 %r199, %r200, %r201, %r207, %r208;
	// end inline asm
	setp.gt.s32 	%p16, %r183, 23;
	selp.b32 	%r212, 0, %r199, %p16;
	add.s32 	%r205, %r200, %r212;
	mov.b32 	%r206, 16;
	// begin inline asm
	shfl.sync.down.b32 %r204, %r205, %r206, %r207, %r208;
	// end inline asm
	setp.gt.s32 	%p17, %r183, 15;
	selp.b32 	%r213, 0, %r204, %p17;
	add.s32 	%r661, %r205, %r213;
	setp.ne.s32 	%p18, %r183, 0;
	@%p18 bra 	$L__BB69_70;
	shr.u32 	%r214, %r77, 3;
	and.b32  	%r215, %r214, 124;
	mov.u32 	%r216, _ZZN3cub18CUB_300001_SM_10006detail6reduce28DeviceReduceSingleTileKernelINS2_10policy_hubIiyN4cuda3std3__44plusIiEEE10Policy1000EPiSC_yS9_iiNS7_10__identityEEEvT0_T1_T2_T3_T4_T6_E12temp_storage;
	add.s32 	%r217, %r216, %r215;
	st.shared.u32 	[%r217+8], %r661;
$L__BB69_70:
	bar.sync 	0;
	setp.ne.s32 	%p19, %r77, 0;
	@%p19 bra 	$L__BB69_72;
	ld.shared.u32 	%r218, [_ZZN3cub18CUB_300001_SM_10006detail6reduce28DeviceReduceSingleTileKernelINS2_10policy_hubIiyN4cuda3std3__44plusIiEEE10Policy1000EPiSC_yS9_iiNS7_10__identityEEEvT0_T1_T2_T3_T4_T6_E12temp_storage+12];
	add.s32 	%r219, %r218, %r661;
	ld.shared.u32 	%r220, [_ZZN3cub18CUB_300001_SM_10006detail6reduce28DeviceReduceSingleTileKernelINS2_10policy_hubIiyN4cuda3std3__44plusIiEEE10Policy1000EPiSC_yS9_iiNS7_10__identityEEEvT0_T1_T2_T3_T4_T6_E12temp_storage+16];
	add.s32 	%r221, %r219, %r220;
	ld.shared.u32 	%r222, [_ZZN3cub18CUB_300001_SM_10006detail6reduce28DeviceReduceSingleTileKernelINS2_10policy_hubIiyN4cuda3std3__44plusIiEEE10Policy1000EPiSC_yS9_iiNS7_10__identityEEEvT0_T1_T2_T3_T4_T6_E12temp_storage+20];
	add.s32 	%r223, %r221, %r222;
	ld.shared.u32 	%r224, [_ZZN3cub18CUB_300001_SM_10006detail6reduce28DeviceReduceSingleTileKernelINS2_10policy_hubIiyN4cuda3std3__44plusIiEEE10Policy1000EPiSC_yS9_iiNS7_10__identityEEEvT0_T1_T2_T3_T4_T6_E12temp_storage+24];
	add.s32 	%r225, %r223, %r224;
	ld.shared.u32 	%r226, [_ZZN3cub18CUB_300001_SM_10006detail6reduce28DeviceReduceSingleTileKernelINS2_10policy_hubIiyN4cuda3std3__44plusIiEEE10Policy1000EPiSC_yS9_iiNS7_10__identityEEEvT0_T1_T2_T3_T4_T6_E12temp_storage+28];
	add.s32 	%r227, %r225, %r226;
	ld.shared.u32 	%r228, [_ZZN3cub18CUB_300001_SM_10006detail6reduce28DeviceReduceSingleTileKernelINS2_10policy_hubIiyN4cuda3std3__44plusIiEEE10Policy1000EPiSC_yS9_iiNS7_10__identityEEEvT0_T1_T2_T3_T4_T6_E12temp_storage+32];
	add.s32 	%r229, %r227, %r228;
	ld.shared.u32 	%r230, [_ZZN3cub18CUB_300001_SM_10006detail6reduce28DeviceReduceSingleTileKernelINS2_10policy_hubIiyN4cuda3std3__44plusIiEEE10Policy1000EPiSC_yS9_iiNS7_10__identityEEEvT0_T1_T2_T3_T4_T6_E12temp_storage+36];
	add.s32 	%r661, %r229, %r230;
$L__BB69_72:
	mov.u32 	%r614, %tid.x;
	setp.ne.s32 	%p95, %r614, 0;
	@%p95 bra 	$L__BB69_74;
	add.s32 	%r615, %r661, %r102;
	st.global.u32 	[%rd1], %r615;
$L__BB69_74:
	ret;

}
	// .globl	_ZN3cub18CUB_300001_SM_10006detail6reduce18DeviceReduceKernelINS2_10policy_hubIiyN4cuda3std3__44plusIiEEE10Policy1000EPiyS9_iNS7_10__identityEEEvT0_PT3_T1_NS0_13GridEvenShareISH_EET2_T4_
.visible .entry _ZN3cub18CUB_300001_SM_10006detail6reduce18DeviceReduceKernelINS2_10policy_hubIiyN4cuda3std3__44plusIiEEE10Policy1000EPiyS9_iNS7_10__identityEEEvT0_PT3_T1_NS0_13GridEvenShareISH_EET2_T4_(
	.param .u64 .ptr .align 1 _ZN3cub18CUB_300001_SM_10006detail6reduce18DeviceReduceKernelINS2_10policy_hubIiyN4cuda3std3__44plusIiEEE10Policy1000EPiyS9_iNS7_10__identityEEEvT0_PT3_T1_NS0_13GridEvenShareISH_EET2_T4__param_0,
	.param .u64 .ptr .align 1 _ZN3cub18CUB_300001_SM_10006detail6reduce18DeviceReduceKernelINS2_10policy_hubIiyN4cuda3std3__44plusIiEEE10Policy1000EPiyS9_iNS7_10__identityEEEvT0_PT3_T1_NS0_13GridEvenShareISH_EET2_T4__param_1,
	.param .u64 _ZN3cub18CUB_300001_SM_10006detail6reduce18DeviceReduceKernelINS2_10policy_hubIiyN4cuda3std3__44plusIiEEE10Policy1000EPiyS9_iNS7_10__identityEEEvT0_PT3_T1_NS0_13GridEvenShareISH_EET2_T4__param_2,
	.param .align 8 .b8 _ZN3cub18CUB_300001_SM_10006detail6reduce18DeviceReduceKernelINS2_10policy_hubIiyN4cuda3std3__44plusIiEEE10Policy1000EPiyS9_iNS7_10__identityEEEvT0_PT3_T1_NS0_13GridEvenShareISH_EET2_T4__param_3[72],
	.param .align 1 .b8 _ZN3cub18CUB_300001_SM_10006detail6reduce18DeviceReduceKernelINS2_10policy_hubIiyN4cuda3std3__44plusIiEEE10Policy1000EPiyS9_iNS7_10__identityEEEvT0_PT3_T1_NS0_13GridEvenShareISH_EET2_T4__param_4[1],
	.param .align 1 .b8 _ZN3cub18CUB_300001_SM_10006detail6reduce18DeviceReduceKernelINS2_10policy_hubIiyN4cuda3std3__44plusIiEEE10Policy1000EPiyS9_iNS7_10__identityEEEvT0_PT3_T1_NS0_13GridEvenShareISH_EET2_T4__param_5[1]
)
.maxntid 256
{
	.reg .pred 	%p<95>;
	.reg .b32 	%r<694>;
	.reg .b64 	%rd<174>;
	// demoted variable
	.shared .align 4 .b8 _ZZN3cub18CUB_300001_SM_10006detail6reduce18DeviceReduceKernelINS2_10policy_hubIiyN4cuda3std3__44plusIiEEE10Policy1000EPiyS9_iNS7_10__identityEEEvT0_PT3_T1_NS0_13GridEvenShareISH_EET2_T4_E12temp_storage[44];
	ld.param.u64 	%rd1, [_ZN3cub18CUB_300001_SM_10006detail6reduce18DeviceReduceKernelINS2_10policy_hubIiyN4cuda3std3__44plusIiEEE10Policy1000EPiyS9_iNS7_10__identityEEEvT0_PT3_T1_NS0_13GridEvenShareISH_EET2_T4__param_3+32];
	ld.param.u64 	%rd39, [_ZN3cub18CUB_300001_SM_10006detail6reduce18DeviceReduceKernelINS2_10policy_hubIiyN4cuda3std3__44plusIiEEE10Policy1000EPiyS9_iNS7_10__identityEEEvT0_PT3_T1_NS0_13GridEvenShareISH_EET2_T4__param_0];
	ld.param.u32 	%r1, [_ZN3cub18CUB_300001_SM_10006detail6reduce18DeviceReduceKernelINS2_10policy_hubIiyN4cuda3std3__44plusIiEEE10Policy1000EPiyS9_iNS7_10__identityEEEvT0_PT3_T1_NS0_13GridEvenShareISH_EET2_T4__param_3+40];
	mov.u32 	%r2, %ctaid.x;
	shl.b32 	%r110, %r1, 12;
	cvt.s64.s32 	%rd2, %r110;
	shl.b32 	%r111, %r2, 12;
	cvt.u64.u32 	%rd3, %r111;
	and.b64  	%rd41, %rd39, 15;
	setp.ne.s64 	%p1, %rd41, 0;
	@%p1 bra 	$L__BB70_35;
	sub.s64 	%rd4, %rd1, %rd3;
	setp.gt.u64 	%p48, %rd4, 4095;
	@%p48 bra 	$L__BB70_19;
	cvt.u32.u64 	%r517, %rd3;
	cvt.u32.u64 	%r3, %rd1;
	sub.s32 	%r4, %r3, %r517;
	mov.u32 	%r5, %tid.x;
	setp.ge.s32 	%p65, %r5, %r4;
	mov.b32 	%r659, 0;
	mov.u32 	%r654, %r5;
	@%p65 bra 	$L__BB70_4;
	add.s32 	%r520, %r517, %r5;
	mul.wide.u32 	%rd146, %r520, 4;
	add.s64 	%rd145, %rd39, %rd146;
	// begin inline asm
	ld.global.nc.u32 %r659, [%rd145];
	// end inline asm
	add.s32 	%r654, %r5, 256;
$L__BB70_4:
	setp.ge.s32 	%p66, %r654, %r4;
	@%p66 bra 	$L__BB70_10;
	not.b32 	%r522, %r654;
	add.s32 	%r10, %r522, %r3;
	and.b32  	%r523, %r10, 768;
	setp.eq.s32 	%p67, %r523, 768;
	@%p67 bra 	$L__BB70_8;
	cvt.u64.u32 	%rd147, %r654;
	add.s64 	%rd148, %rd147, %rd3;
	shl.b64 	%rd149, %rd148, 2;
	add.s64 	%rd162, %rd39, %rd149;
	shr.u32 	%r524, %r10, 8;
	add.s32 	%r525, %r524, 1;
	and.b32  	%r526, %r525, 3;
	neg.s32 	%r651, %r526;
$L__BB70_7:
	.pragma "nounroll";
	// begin inline asm
	ld.global.nc.u32 %r527, [%rd162];
	// end inline asm
	add.s32 	%r659, %r527, %r659;
	add.s32 	%r654, %r654, 256;
	add.s64 	%rd162, %rd162, 1024;
	add.s32 	%r651, %r651, 1;
	setp.ne.s32 	%p68, %r651, 0;
	@%p68 bra 	$L__BB70_7;
$L__BB70_8:
	sub.s32 	%r529, %r10, %r517;
	setp.lt.u32 	%p69, %r529, 768;
	@%p69 bra 	$L__BB70_10;
$L__BB70_9:
	cvt.s64.s32 	%rd155, %r654;
	add.s64 	%rd156, %rd3, %rd155;
	shl.b64 	%rd157, %rd156, 2;
	add.s64 	%rd151, %rd39, %rd157;
	// begin inline asm
	ld.global.nc.u32 %r530, [%rd151];
	// end inline asm
	add.s32 	%r534, %r530, %r659;
	add.s64 	%rd152, %rd151, 1024;
	// begin inline asm
	ld.global.nc.u32 %r531, [%rd152];
	// end inline asm
	add.s32 	%r535, %r531, %r534;
	add.s64 	%rd153, %rd151, 2048;
	// begin inline asm
	ld.global.nc.u32 %r532, [%rd153];
	// end inline asm
	add.s32 	%r536, %r532, %r535;
	add.s64 	%rd154, %rd151, 3072;
	// begin inline asm
	ld.global.nc.u32 %r533, [%rd154];
	// end inline asm
	add.s32 	%r659, %r533, %r536;
	add.s32 	%r654, %r654, 1024;
	setp.lt.s32 	%p70, %r654, %r4;
	@%p70 bra 	$L__BB70_9;
$L__BB70_10:
	setp.lt.s32 	%p71, %r4, 256;
	@%p71 bra 	$L__BB70_15;
	// begin inline asm
	mov.u32 %r600, %laneid;
	// end inline asm
	mov.b32 	%r603, 1;
	mov.b32 	%r624, 31;
	mov.b32 	%r625, -1;
	// begin inline asm
	shfl.sync.down.b32 %r601, %r659, %r603, %r624, %r625;
	// end inline asm
	setp.gt.s32 	%p87, %r600, 30;
	selp.b32 	%r626, 0, %r601, %p87;
	add.s32 	%r607, %r626, %r659;
	mov.b32 	%r608, 2;
	// begin inline asm
	shfl.sync.down.b32 %r606, %r607, %r608, %r624, %r625;
	// end inline asm
	setp.gt.s32 	%p88, %r600, 29;
	selp.b32 	%r627, 0, %r606, %p88;
	add.s32 	%r612, %r607, %r627;
	mov.b32 	%r613, 4;
	// begin inline asm
	shfl.sync.down.b32 %r611, %r612, %r613, %r624, %r625;
	// end inline asm
	setp.gt.s32 	%p89, %r600, 27;
	selp.b32 	%r628, 0, %r611, %p89;
	add.s32 	%r617, %r612, %r628;
	mov.b32 	%r618, 8;
	// begin inline asm
	shfl.sync.down.b32 %r616, %r617, %r618, %r624, %r625;
	// end inline asm
	setp.gt.s32 	%p90, %r600, 23;
	selp.b32 	%r629, 0, %r616, %p90;
	add.s32 	%r622, %r617, %r629;
	mov.b32 	%r623, 16;
	// begin inline asm
	shfl.sync.down.b32 %r621, %r622, %r623, %r624, %r625;
	// end inline asm
	setp.gt.s32 	%p91, %r600, 15;
	selp.b32 	%r630, 0, %r621, %p91;
	add.s32 	%r693, %r622, %r630;
	setp.ne.s32 	%p92, %r600, 0;
	@%p92 bra 	$L__BB70_13;
	shr.u32 	%r631, %r5, 3;
	and.b32  	%r632, %r631, 124;
	mov.u32 	%r633, _ZZN3cub18CUB_300001_SM_10006detail6reduce18DeviceReduceKernelINS2_10policy_hubIiyN4cuda3std3__44plusIiEEE10Policy1000EPiyS9_iNS7_10__identityEEEvT0_PT3_T1_NS0_13GridEvenShareISH_EET2_T4_E12temp_storage;
	add.s32 	%r634, %r633, %r632;
	st.shared.u32 	[%r634+8], %r693;
$L__BB70_13:
	bar.sync 	0;
	setp.ne.s32 	%p93, %r5, 0;
	@%p93 bra 	$L__BB70_69;
	ld.shared.u32 	%r635, [_ZZN3cub18CUB_300001_SM_10006detail6reduce18DeviceReduceKernelINS2_10policy_hubIiyN4cuda3std3__44plusIiEEE10Policy1000EPiyS9_iNS7_10__identityEEEvT0_PT3_T1_NS0_13GridEvenShareISH_EET2_T4_E12temp_storage+12];
	add.s32 	%r636, %r635, %r693;
	ld.shared.u32 	%r637, [_ZZN3cub18CUB_300001_SM_10006detail6reduce18DeviceReduceKernelINS2_10policy_hubIiyN4cuda3std3__44plusIiEEE10Policy1000EPiyS9_iNS7_10__identityEEEvT0_PT3_T1_NS0_13GridEvenShareISH_EET2_T4_E12temp_storage+16];
	add.s32 	%r638, %r636, %r637;
	ld.shared.u32 	%r639, [_ZZN3cub18CUB_300001_SM_10006detail6reduce18DeviceReduceKernelINS2_10policy_hubIiyN4cuda3std3__44plusIiEEE10Policy1000EPiyS9_iNS7_10__identityEEEvT0_PT3_T1_NS0_13GridEvenShareISH_EET2_T4_E12temp_storage+20];
	add.s32 	%r640, %r638, %r639;
	ld.shared.u32 	%r641, [_ZZN3cub18CUB_300001_SM_10006detail6reduce18DeviceReduceKernelINS2_10policy_hubIiyN4cuda3std3__44plusIiEEE10Policy1000EPiyS9_iNS7_10__identityEEEvT0_PT3_T1_NS0_13GridEvenShareISH_EET2_T4_E12temp_storage+24];
	add.s32 	%r642, %r640, %r641;
	ld.shared.u32 	%r643, [_ZZN3cub18CUB_300001_SM_10006detail6reduce18DeviceReduceKernelINS2_10policy_hubIiyN4cuda3std3__44plusIiEEE10Policy1000EPiyS9_iNS7_10__identityEEEvT0_PT3_T1_NS0_13GridEvenShareISH_EET2_T4_E12temp_storage+28];
	add.s32 	%r644, %r642, %r643;
	ld.shared.u32 	%r645, [_ZZN3cub18CUB_300001_SM_10006detail6reduce18DeviceReduceKernelINS2_10policy_hubIiyN4cuda3std3__44plusIiEEE10Policy1000EPiyS9_iNS7_10__identityEEEvT0_PT3_T1_NS0_13GridEvenShareISH_EET2_T4_E12temp_storage+32];
	add.s32 	%r646, %r644, %r645;
	ld.shared.u32 	%r647, [_ZZN3cub18CUB_300001_SM_10006detail6reduce18DeviceReduceKernelINS2_10policy_hubIiyN4cuda3std3__44plusIiEEE10Policy1000EPiyS9_iNS7_10__identityEEEvT0_PT3_T1_NS0_13GridEvenShareISH_EET2_T4_E12temp_storage+36];
	add.s32 	%r693, %r646, %r647;
	bra.uni 	$L__BB70_69;
$L__BB70_15:
	// begin inline asm
	mov.u32 %r537, %laneid;
	// end inline asm
	and.b32  	%r563, %r5, 992;
	add.s32 	%r564, %r563, 32;
	setp.gt.s32 	%p72, %r564, %r4;
	not.b32 	%r565, %r563;
	add.s32 	%r566, %r4, %r565;
	selp.b32 	%r561, %r566, 31, %p72;
	mov.b32 	%r540, 1;
	mov.b32 	%r562, -1;
	// begin inline asm
	shfl.sync.down.b32 %r538, %r659, %r540, %r561, %r562;
	// end inline asm
	setp.lt.s32 	%p73, %r537, %r561;
	selp.b32 	%r567, %r538, 0, %p73;
	add.s32 	%r544, %r567, %r659;
	mov.b32 	%r545, 2;
	// begin inline asm
	shfl.sync.down.b32 %r543, %r544, %r545, %r561, %r562;
	// end inline asm
	add.s32 	%r568, %r537, 2;
	setp.gt.s32 	%p74, %r568, %r561;
	selp.b32 	%r569, 0, %r543, %p74;
	add.s32 	%r549, %r544, %r569;
	mov.b32 	%r550, 4;
	// begin inline asm
	shfl.sync.down.b32 %r548, %r549, %r550, %r561, %r562;
	// end inline asm
	add.s32 	%r570, %r537, 4;
	setp.gt.s32 	%p75, %r570, %r561;
	selp.b32 	%r571, 0, %r548, %p75;
	add.s32 	%r554, %r549, %r571;
	mov.b32 	%r555, 8;
	// begin inline asm
	shfl.sync.down.b32 %r553, %r554, %r555, %r561, %r562;
	// end inline asm
	add.s32 	%r572, %r537, 8;
	setp.gt.s32 	%p76, %r572, %r561;
	selp.b32 	%r573, 0, %r553, %p76;
	add.s32 	%r559, %r554, %r573;
	mov.b32 	%r560, 16;
	// begin inline asm
	shfl.sync.down.b32 %r558, %r559, %r560, %r561, %r562;
	// end inline asm
	add.s32 	%r574, %r537, 16;
	setp.gt.s32 	%p77, %r574, %r561;
	selp.b32 	%r575, 0, %r558, %p77;
	add.s32 	%r693, %r559, %r575;
	setp.ne.s32 	%p78, %r537, 0;
	@%p78 bra 	$L__BB70_17;
	shr.u32 	%r576, %r5, 3;
	and.b32  	%r577, %r576, 124;
	mov.u32 	%r578, _ZZN3cub18CUB_300001_SM_10006detail6reduce18DeviceReduceKernelINS2_10policy_hubIiyN4cuda3std3__44plusIiEEE10Policy1000EPiyS9_iNS7_10__identityEEEvT0_PT3_T1_NS0_13GridEvenShareISH_EET2_T4_E12temp_storage;
	add.s32 	%r579, %r578, %r577;
	st.shared.u32 	[%r579+8], %r693;
$L__BB70_17:
	bar.sync 	0;
	setp.ne.s32 	%p79, %r5, 0;
	@%p79 bra 	$L__BB70_69;
	setp.gt.s32 	%p80, %r4, 32;
	ld.shared.u32 	%r580, [_ZZN3cub18CUB_300001_SM_10006detail6reduce18DeviceReduceKernelINS2_10policy_hubIiyN4cuda3std3__44plusIiEEE10Policy1000EPiyS9_iNS7_10__identityEEEvT0_PT3_T1_NS0_13GridEvenShareISH_EET2_T4_E12temp_storage+12];
	selp.b32 	%r581, %r580, 0, %p80;
	add.s32 	%r582, %r581, %r693;
	setp.gt.s32 	%p81, %r4, 64;
	ld.shared.u32 	%r583, [_ZZN3cub18CUB_300001_SM_10006detail6reduce18DeviceReduceKernelINS2_10policy_hubIiyN4cuda3std3__44plusIiEEE10Policy1000EPiyS9_iNS7_10__identityEEEvT0_PT3_T1_NS0_13GridEvenShareISH_EET2_T4_E12temp_storage+16];
	selp.b32 	%r584, %r583, 0, %p81;
	add.s32 	%r585, %r582, %r584;
	setp.gt.s32 	%p82, %r4, 96;
	ld.shared.u32 	%r586, [_ZZN3cub18CUB_300001_SM_10006detail6reduce18DeviceReduceKernelINS2_10policy_hubIiyN4cuda3std3__44plusIiEEE10Policy1000EPiyS9_iNS7_10__identityEEEvT0_PT3_T1_NS0_13GridEvenShareISH_EET2_T4_E12temp_storage+20];
	selp.b32 	%r587, %r586, 0, %p82;
	add.s32 	%r588, %r585, %r587;
	setp.gt.s32 	%p83, %r4, 128;
	ld.shared.u32 	%r589, [_ZZN3cub18CUB_300001_SM_10006detail6reduce18DeviceReduceKernelINS2_10policy_hubIiyN4cuda3std3__44plusIiEEE10Policy1000EPiyS9_iNS7_10__identityEEEvT0_PT3_T1_NS0_13GridEvenShareISH_EET2_T4_E12temp_storage+24];
	selp.b32 	%r590, %r589, 0, %p83;
	add.s32 	%r591, %r588, %r590;
	setp.gt.s32 	%p84, %r4, 160;
	ld.shared.u32 	%r592, [_ZZN3cub18CUB_300001_SM_10006detail6reduce18DeviceReduceKernelINS2_10policy_hubIiyN4cuda3std3__44plusIiEEE10Policy1000EPiyS9_iNS7_10__identityEEEvT0_PT3_T1_NS0_13GridEvenShareISH_EET2_T4_E12temp_storage+28];
	selp.b32 	%r593, %r592, 0, %p84;
	add.s32 	%r594, %r591, %r593;
	setp.gt.s32 	%p85, %r4, 192;
	ld.shared.u32 	%r595, [_ZZN3cub18CUB_300001_SM_10006detail6reduce18DeviceReduceKernelINS2_10policy_hubIiyN4cuda3std3__44plusIiEEE10Policy1000EPiyS9_iNS7_10__identityEEEvT0_PT3_T1_NS0_13GridEvenShareISH_EET2_T4_E12temp_storage+32];
	selp.b32 	%r596, %r595, 0, %p85;
	add.s32 	%r597, %r594, %r596;
	setp.gt.s32 	%p86, %r4, 224;
	ld.shared.u32 	%r598, [_ZZN3cub18CUB_300001_SM_10006detail6reduce18DeviceReduceKernelINS2_10policy_hubIiyN4cuda3std3__44plusIiEEE10Policy1000EPiyS9_iNS7_10__identityEEEvT0_PT3_T1_NS0_13GridEvenShareISH_EET2_T4_E12temp_storage+36];
	selp.b32 	%r599, %r598, 0, %p86;
	add.s32 	%r693, %r597, %r599;
	bra.uni 	$L__BB70_69;
$L__BB70_19:
	cvt.u32.u64 	%r379, %rd3;
	mov.u32 	%r30, %tid.x;
	shl.b32 	%r380, %r30, 2;
	add.s32 	%r381, %r379, %r380;
	mul.wide.u32 	%rd115, %r381, 4;
	add.s64 	%rd105, %rd39, %rd115;
	// begin inline asm
	ld.global.nc.v2.u64 {%rd103, %rd104}, [%rd105];
	// end inline asm
	mov.b64 	{%r382, %r383}, %rd104;
	mov.b64 	{%r384, %r385}, %rd103;
	add.s64 	%rd108, %rd105, 4096;
	// begin inline asm
	ld.global.nc.v2.u64 {%rd106, %rd107}, [%rd108];
	// end inline asm
	mov.b64 	{%r386, %r387}, %rd107;
	mov.b64 	{%r388, %r389}, %rd106;
	add.s64 	%rd111, %rd105, 8192;
	// begin inline asm
	ld.global.nc.v2.u64 {%rd109, %rd110}, [%rd111];
	// end inline asm
	mov.b64 	{%r390, %r391}, %rd110;
	mov.b64 	{%r392, %r393}, %rd109;
	add.s64 	%rd114, %rd105, 12288;
	// begin inline asm
	ld.global.nc.v2.u64 {%rd112, %rd113}, [%rd114];
	// end inline asm
	mov.b64 	{%r394, %r395}, %rd113;
	mov.b64 	{%r396, %r397}, %rd112;
	add.s32 	%r398, %r385, %r384;
	add.s32 	%r399, %r382, %r398;
	add.s32 	%r400, %r383, %r399;
	add.s32 	%r401, %r388, %r400;
	add.s32 	%r402, %r389, %r401;
	add.s32 	%r403, %r386, %r402;
	add.s32 	%r404, %r387, %r403;
	add.s32 	%r405, %r392, %r404;
	add.s32 	%r406, %r393, %r405;
	add.s32 	%r407, %r390, %r406;
	add.s32 	%r408, %r391, %r407;
	add.s32 	%r409, %r396, %r408;
	add.s32 	%r410, %r397, %r409;
	add.s32 	%r411, %r394, %r410;
	add.s32 	%r670, %r395, %r411;
	setp.lt.u64 	%p49, %rd4, %rd2;
	@%p49 bra 	$L__BB70_31;
	add.s64 	%rd164, %rd2, %rd3;
	cvt.u64.u32 	%rd116, %r30;
	add.s64 	%rd117, %rd164, %rd116;
	shl.b64 	%rd118, %rd117, 2;
	add.s64 	%rd163, %rd39, %rd118;
	mov.b32 	%r660, 0;
$L__BB70_21:
	add.s64 	%rd3, %rd3, %rd2;
	add.s64 	%rd119, %rd1, -4096;
	setp.gt.u64 	%p50, %rd3, %rd119;
	@%p50 bra 	$L__BB70_23;
	cvt.u64.u32 	%rd132, %r380;
	add.s64 	%rd133, %rd3, %rd132;
	shl.b64 	%rd134, %rd133, 2;
	add.s64 	%rd122, %rd39, %rd134;
	// begin inline asm
	ld.global.nc.v2.u64 {%rd120, %rd121}, [%rd122];
	// end inline asm
	mov.b64 	{%r414, %r415}, %rd121;
	mov.b64 	{%r416, %r417}, %rd120;
	add.s64 	%rd125, %rd122, 4096;
	// begin inline asm
	ld.global.nc.v2.u64 {%rd123, %rd124}, [%rd125];
	// end inline asm
	mov.b64 	{%r418, %r419}, %rd124;
	mov.b64 	{%r420, %r421}, %rd123;
	add.s64 	%rd128, %rd122, 8192;
	// begin inline asm
	ld.global.nc.v2.u64 {%rd126, %rd127}, [%rd128];
	// end inline asm
	mov.b64 	{%r422, %r423}, %rd127;
	mov.b64 	{%r424, %r425}, %rd126;
	add.s64 	%rd131, %rd122, 12288;
	// begin inline asm
	ld.global.nc.v2.u64 {%rd129, %rd130}, [%rd131];
	// end inline asm
	mov.b64 	{%r426, %r427}, %rd130;
	mov.b64 	{%r428, %r429}, %rd129;
	add.s32 	%r430, %r416, %r670;
	add.s32 	%r431, %r417, %r430;
	add.s32 	%r432, %r414, %r431;
	add.s32 	%r433, %r415, %r432;
	add.s32 	%r434, %r420, %r433;
	add.s32 	%r435, %r421, %r434;
	add.s32 	%r436, %r418, %r435;
	add.s32 	%r437, %r419, %r436;
	add.s32 	%r438, %r424, %r437;
	add.s32 	%r439, %r425, %r438;
	add.s32 	%r440, %r422, %r439;
	add.s32 	%r441, %r423, %r440;
	add.s32 	%r442, %r428, %r441;
	add.s32 	%r443, %r429, %r442;
	add.s32 	%r444, %r426, %r443;
	add.s32 	%r670, %r427, %r444;
	sub.s64 	%rd135, %rd1, %rd3;
	setp.lt.u64 	%p51, %rd135, %rd2;
	add.s32 	%r660, %r660, 1;
	add.s64 	%rd164, %rd164, %rd2;
	shl.b64 	%rd136, %rd2, 2;
	add.s64 	%rd163, %rd163, %rd136;
	@%p51 bra 	$L__BB70_31;
	bra.uni 	$L__BB70_21;
$L__BB70_23:
	setp.le.u64 	%p52, %rd1, %rd3;
	@%p52 bra 	$L__BB70_31;
	cvt.u32.u64 	%r445, %rd3;
	cvt.u32.u64 	%r446, %rd1;
	sub.s32 	%r36, %r446, %r445;
	setp.ge.s32 	%p53, %r30, %r36;
	@%p53 bra 	$L__BB70_31;
	cvt.u32.u64 	%r449, %rd2;
	not.b32 	%r451, %r30;
	add.s32 	%r452, %r451, %r446;
	add.s32 	%r453, %r449, %r379;
	sub.s32 	%r454, %r452, %r453;
	mul.lo.s32 	%r455, %r1, %r660;
	shl.b32 	%r456, %r455, 12;
	sub.s32 	%r37, %r454, %r456;
	shr.u32 	%r457, %r452, 8;
	add.s32 	%r38, %r457, 1;
	and.b32  	%r458, %r452, 768;
	setp.eq.s32 	%p54, %r458, 768;
	mov.u32 	%r665, %r30;
	@%p54 bra 	$L__BB70_28;
	and.b32  	%r459, %r38, 3;
	neg.s32 	%r662, %r459;
	mov.u32 	%r665, %r30;
$L__BB70_27:
	.pragma "nounroll";
	// begin inline asm
	ld.global.nc.u32 %r460, [%rd163];
	// end inline asm
	add.s32 	%r670, %r460, %r670;
	add.s32 	%r665, %r665, 256;
	add.s64 	%rd163, %rd163, 1024;
	add.s32 	%r662, %r662, 1;
	setp.ne.s32 	%p55, %r662, 0;
	@%p55 bra 	$L__BB70_27;
$L__BB70_28:
	setp.lt.u32 	%p56, %r37, 768;
	@%p56 bra 	$L__BB70_31;
	cvt.u64.u32 	%rd138, %r665;
	add.s64 	%rd139, %rd138, %rd164;
	shl.b64 	%rd140, %rd139, 2;
	add.s64 	%rd167, %rd39, %rd140;
$L__BB70_30:
	// begin inline asm
	ld.global.nc.u32 %r461, [%rd167];
	// end inline asm
	add.s32 	%r465, %r461, %r670;
	add.s64 	%rd142, %rd167, 1024;
	// begin inline asm
	ld.global.nc.u32 %r462, [%rd142];
	// end inline asm
	add.s32 	%r466, %r462, %r465;
	add.s64 	%rd143, %rd167, 2048;
	// begin inline asm
	ld.global.nc.u32 %r463, [%rd143];
	// end inline asm
	add.s32 	%r467, %r463, %r466;
	add.s64 	%rd144, %rd167, 3072;
	// begin inline asm
	ld.global.nc.u32 %r464, [%rd144];
	// end inline asm
	add.s32 	%r670, %r464, %r467;
	add.s32 	%r665, %r665, 1024;
	add.s64 	%rd167, %rd167, 4096;
	setp.lt.s32 	%p57, %r665, %r36;
	@%p57 bra 	$L__BB70_30;
$L__BB70_31:
	// begin inline asm
	mov.u32 %r468, %laneid;
	// end inline asm
	mov.b32 	%r471, 1;
	mov.b32 	%r492, 31;
	mov.b32 	%r493, -1;
	// begin inline asm
	shfl.sync.down.b32 %r469, %r670, %r471, %r492, %r493;
	// end inline asm
	setp.gt.s32 	%p58, %r468, 30;
	selp.b32 	%r494, 0, %r469, %p58;
	add.s32 	%r475, %r494, %r670;
	mov.b32 	%r476, 2;
	// begin inline asm
	shfl.sync.down.b32 %r474, %r475, %r476, %r492, %r493;
	// end inline asm
	setp.gt.s32 	%p59, %r468, 29;
	selp.b32 	%r495, 0, %r474, %p59;
	add.s32 	%r480, %r475, %r495;
	mov.b32 	%r481, 4;
	// begin inline asm
	shfl.sync.down.b32 %r479, %r480, %r481, %r492, %r493;
	// end inline asm
	setp.gt.s32 	%p60, %r468, 27;
	selp.b32 	%r496, 0, %r479, %p60;
	add.s32 	%r485, %r480, %r496;
	mov.b32 	%r486, 8;
	// begin inline asm
	shfl.sync.down.b32 %r484, %r485, %r486, %r492, %r493;
	// end inline asm
	setp.gt.s32 	%p61, %r468, 23;
	selp.b32 	%r497, 0, %r484, %p61;
	add.s32 	%r490, %r485, %r497;
	mov.b32 	%r491, 16;
	// begin inline asm
	shfl.sync.down.b32 %r489, %r490, %r491, %r492, %r493;
	// end inline asm
	setp.gt.s32 	%p62, %r468, 15;
	selp.b32 	%r498, 0, %r489, %p62;
	add.s32 	%r693, %r490, %r498;
	setp.ne.s32 	%p63, %r468, 0;
	@%p63 bra 	$L__BB70_33;
	shr.u32 	%r499, %r30, 3;
	and.b32  	%r500, %r499, 124;
	mov.u32 	%r501, _ZZN3cub18CUB_300001_SM_10006detail6reduce18DeviceReduceKernelINS2_10policy_hubIiyN4cuda3std3__44plusIiEEE10Policy1000EPiyS9_iNS7_10__identityEEEvT0_PT3_T1_NS0_13GridEvenShareISH_EET2_T4_E12temp_storage;
	add.s32 	%r502, %r501, %r500;
	st.shared.u32 	[%r502+8], %r693;
$L__BB70_33:
	bar.sync 	0;
	setp.ne.s32 	%p64, %r30, 0;
	@%p64 bra 	$L__BB70_69;
	ld.shared.u32 	%r503, [_ZZN3cub18CUB_300001_SM_10006detail6reduce18DeviceReduceKernelINS2_10policy_hubIiyN4cuda3std3__44plusIiEEE10Policy1000EPiyS9_iNS7_10__identityEEEvT0_PT3_T1_NS0_13GridEvenShareISH_EET2_T4_E12temp_storage+12];
	add.s32 	%r504, %r503, %r693;
	ld.shared.u32 	%r505, [_ZZN3cub18CUB_300001_SM_10006detail6reduce18DeviceReduceKernelINS2_10policy_hubIiyN4cuda3std3__44plusIiEEE10Policy1000EPiyS9_iNS7_10__identityEEEvT0_PT3_T1_NS0_13GridEvenShareISH_EET2_T4_E12temp_storage+16];
	add.s32 	%r506, %r504, %r505;
	ld.shared.u32 	%r507, [_ZZN3cub18CUB_300001_SM_10006detail6reduce18DeviceReduceKernelINS2_10policy_hubIiyN4cuda3std3__44plusIiEEE10Policy1000EPiyS9_iNS7_10__identityEEEvT0_PT3_T1_NS0_13GridEvenShareISH_EET2_T4_E12temp_storage+20];
	add.s32 	%r508, %r506, %r507;
	ld.shared.u32 	%r509, [_ZZN3cub18CUB_300001_SM_10006detail6reduce18DeviceReduceKernelINS2_10policy_hubIiyN4cuda3std3__44plusIiEEE10Policy1000EPiyS9_iNS7_10__identityEEEvT0_PT3_T1_NS0_13GridEvenShareISH_EET2_T4_E12temp_storage+24];
	add.s32 	%r510, %r508, %r509;
	ld.shared.u32 	%r511, [_ZZN3cub18CUB_300001_SM_10006detail6reduce18DeviceReduceKernelINS2_10policy_hubIiyN4cuda3std3__44plusIiEEE10Policy1000EPiyS9_iNS7_10__identityEEEvT0_PT3_T1_NS0_13GridEvenShareISH_EET2_T4_E12temp_storage+28];
	add.s32 	%r512, %r510, %r511;
	ld.shared.u32 	%r513, [_ZZN3cub18CUB_300001_SM_10006detail6reduce18DeviceReduceKernelINS2_10policy_hubIiyN4cuda3std3__44plusIiEEE10Policy1000EPiyS9_iNS7_10__identityEEEvT0_PT3_T1_NS0_13GridEvenShareISH_EET2_T4_E12temp_storage+32];
	add.s32 	%r514, %r512, %r513;
	ld.shared.u32 	%r515, [_ZZN3cub18CUB_300001_SM_10006detail6reduce18DeviceReduceKernelINS2_10policy_hubIiyN4cuda3std3__44plusIiEEE10Policy1000EPiyS9_iNS7_10__identityEEEvT0_PT3_T1_NS0_13GridEvenShareISH_EET2_T4_E12temp_storage+36];
	add.s32 	%r693, %r514, %r515;
	bra.uni 	$L__BB70_69;
$L__BB70_35:
	sub.s64 	%rd21, %rd1, %rd3;
	setp.gt.u64 	%p2, %rd21, 4095;
	@%p2 bra 	$L__BB70_53;
	cvt.u32.u64 	%r248, %rd3;
	cvt.u32.u64 	%r56, %rd1;
	sub.s32 	%r57, %r56, %r248;
	mov.u32 	%r58, %tid.x;
	setp.ge.s32 	%p19, %r58, %r57;
	mov.b32 	%r681, 0;
	mov.u32 	%r676, %r58;
	@%p19 bra 	$L__BB70_38;
	add.s32 	%r251, %r248, %r58;
	mul.wide.u32 	%rd91, %r251, 4;
	add.s64 	%rd90, %rd39, %rd91;
	// begin inline asm
	ld.global.nc.u32 %r681, [%rd90];
	// end inline asm
	add.s32 	%r676, %r58, 256;
$L__BB70_38:
	setp.ge.s32 	%p20, %r676, %r57;
	@%p20 bra 	$L__BB70_44;
	not.b32 	%r253, %r676;
	add.s32 	%r63, %r253, %r56;
	and.b32  	%r254, %r63, 768;
	setp.eq.s32 	%p21, %r254, 768;
	@%p21 bra 	$L__BB70_42;
	cvt.u64.u32 	%rd92, %r676;
	add.s64 	%rd93, %rd92, %rd3;
	shl.b64 	%rd94, %rd93, 2;
	add.s64 	%rd168, %rd39, %rd94;
	shr.u32 	%r255, %r63, 8;
	add.s32 	%r256, %r255, 1;
	and.b32  	%r257, %r256, 3;
	neg.s32 	%r673, %r257;
$L__BB70_41:
	.pragma "nounroll";
	// begin inline asm
	ld.global.nc.u32 %r258, [%rd168];
	// end inline asm
	add.s32 	%r681, %r258, %r681;
	add.s32 	%r676, %r676, 256;
	add.s64 	%rd168, %rd168, 1024;
	add.s32 	%r673, %r673, 1;
	setp.ne.s32 	%p22, %r673, 0;
	@%p22 bra 	$L__BB70_41;
$L__BB70_42:
	sub.s32 	%r260, %r63, %r248;
	setp.lt.u32 	%p23, %r260, 768;
	@%p23 bra 	$L__BB70_44;
$L__BB70_43:
	cvt.s64.s32 	%rd100, %r676;
	add.s64 	%rd101, %rd3, %rd100;
	shl.b64 	%rd102, %rd101, 2;
	add.s64 	%rd96, %rd39, %rd102;
	// begin inline asm
	ld.global.nc.u32 %r261, [%rd96];
	// end inline asm
	add.s32 	%r265, %r261, %r681;
	add.s64 	%rd97, %rd96, 1024;
	// begin inline asm
	ld.global.nc.u32 %r262, [%rd97];
	// end inline asm
	add.s32 	%r266, %r262, %r265;
	add.s64 	%rd98, %rd96, 2048;
	// begin inline asm
	ld.global.nc.u32 %r263, [%rd98];
	// end inline asm
	add.s32 	%r267, %r263, %r266;
	add.s64 	%rd99, %rd96, 3072;
	// begin inline asm
	ld.global.nc.u32 %r264, [%rd99];
	// end inline asm
	add.s32 	%r681, %r264, %r267;
	add.s32 	%r676, %r676, 1024;
	setp.lt.s32 	%p24, %r676, %r57;
	@%p24 bra 	$L__BB70_43;
$L__BB70_44:
	setp.lt.s32 	%p25, %r57, 256;
	@%p25 bra 	$L__BB70_49;
	// begin inline asm
	mov.u32 %r331, %laneid;
	// end inline asm
	mov.b32 	%r334, 1;
	mov.b32 	%r355, 31;
	mov.b32 	%r356, -1;
	// begin inline asm
	shfl.sync.down.b32 %r332, %r681, %r334, %r355, %r356;
	// end inline asm
	setp.gt.s32 	%p41, %r331, 30;
	selp.b32 	%r357, 0, %r332, %p41;
	add.s32 	%r338, %r357, %r681;
	mov.b32 	%r339, 2;
	// begin inline asm
	shfl.sync.down.b32 %r337, %r338, %r339, %r355, %r356;
	// end inline asm
	setp.gt.s32 	%p42, %r331, 29;
	selp.b32 	%r358, 0, %r337, %p42;
	add.s32 	%r343, %r338, %r358;
	mov.b32 	%r344, 4;
	// begin inline asm
	shfl.sync.down.b32 %r342, %r343, %r344, %r355, %r356;
	// end inline asm
	setp.gt.s32 	%p43, %r331, 27;
	selp.b32 	%r359, 0, %r342, %p43;
	add.s32 	%r348, %r343, %r359;
	mov.b32 	%r349, 8;
	// begin inline asm
	shfl.sync.down.b32 %r347, %r348, %r349, %r355, %r356;
	// end inline asm
	setp.gt.s32 	%p44, %r331, 23;
	selp.b32 	%r360, 0, %r347, %p44;
	add.s32 	%r353, %r348, %r360;
	mov.b32 	%r354, 16;
	// begin inline asm
	shfl.sync.down.b32 %r352, %r353, %r354, %r355, %r356;
	// end inline asm
	setp.gt.s32 	%p45, %r331, 15;
	selp.b32 	%r361, 0, %r352, %p45;
	add.s32 	%r693, %r353, %r361;
	setp.ne.s32 	%p46, %r331, 0;
	@%p46 bra 	$L__BB70_47;
	shr.u32 	%r362, %r58, 3;
	and.b32  	%r363, %r362, 124;
	mov.u32 	%r364, _ZZN3cub18CUB_300001_SM_10006detail6reduce18DeviceReduceKernelINS2_10policy_hubIiyN4cuda3std3__44plusIiEEE10Policy1000EPiyS9_iNS7_10__identityEEEvT0_PT3_T1_NS0_13GridEvenShareISH_EET2_T4_E12temp_storage;
	add.s32 	%r365, %r364, %r363;
	st.shared.u32 	[%r365+8], %r693;
$L__BB70_47:
	bar.sync 	0;
	setp.ne.s32 	%p47, %r58, 0;
	@%p47 bra 	$L__BB70_69;
	ld.shared.u32 	%r366, [_ZZN3cub18CUB_300001_SM_10006detail6reduce18DeviceReduceKernelINS2_10policy_hubIiyN4cuda3std3__44plusIiEEE10Policy1000EPiyS9_iNS7_10__identityEEEvT0_PT3_T1_NS0_13GridEvenShareISH_EET2_T4_E12temp_storage+12];
	add.s32 	%r367, %r366, %r693;
	ld.shared.u32 	%r368, [_ZZN3cub18CUB_300001_SM_10006detail6reduce18DeviceReduceKernelINS2_10policy_hubIiyN4cuda3std3__44plusIiEEE10Policy1000EPiyS9_iNS7_10__identityEEEvT0_PT3_T1_NS0_13GridEvenShareISH_EET2_T4_E12temp_storage+16];
	add.s32 	%r369, %r367, %r368;
	ld.shared.u32 	%r370, [_ZZN3cub18CUB_300001_SM_10006detail6reduce18DeviceReduceKernelINS2_10policy_hubIiyN4cuda3std3__44plusIiEEE10Policy1000EPiyS9_iNS7_10__identityEEEvT0_PT3_T1_NS0_13GridEvenShareISH_EET2_T4_E12temp_storage+20];
	add.s32 	%r371, %r369, %r370;
	ld.shared.u32 	%r372, [_ZZN3cub18CUB_300001_SM_10006detail6reduce18DeviceReduceKernelINS2_10policy_hubIiyN4cuda3std3__44plusIiEEE10Policy1000EPiyS9_iNS7_10__identityEEEvT0_PT3_T1_NS0_13GridEvenShareISH_EET2_T4_E12temp_storage+24];
	add.s32 	%r373, %r371, %r372;
	ld.shared.u32 	%r374, [_ZZN3cub18CUB_300001_SM_10006detail6reduce18DeviceReduceKernelINS2_10policy_hubIiyN4cuda3std3__44plusIiEEE10Policy1000EPiyS9_iNS7_10__identityEEEvT0_PT3_T1_NS0_13GridEvenShareISH_EET2_T4_E12temp_storage+28];
	add.s32 	%r375, %r373, %r374;
	ld.shared.u32 	%r376, [_ZZN3cub18CUB_300001_SM_10006detail6reduce18DeviceReduceKernelINS2_10policy_hubIiyN4cuda3std3__44plusIiEEE10Policy1000EPiyS9_iNS7_10__identityEEEvT0_PT3_T1_NS0_13GridEvenShareISH_EET2_T4_E12temp_storage+32];
	add.s32 	%r377, %r375, %r376;
	ld.shared.u32 	%r378, [_ZZN3cub18CUB_300001_SM_10006detail6reduce18DeviceReduceKernelINS2_10policy_hubIiyN4cuda3std3__44plusIiEEE10Policy1000EPiyS9_iNS7_10__identityEEEvT0_PT3_T1_NS0_13GridEvenShareISH_EET2_T4_E12temp_storage+36];
	add.s32 	%r693, %r377, %r378;
	bra.uni 	$L__BB70_69;
$L__BB70_49:
	// begin inline asm
	mov.u32 %r268, %laneid;
	// end inline asm
	and.b32  	%r294, %r58, 992;
	add.s32 	%r295, %r294, 32;
	setp.gt.s32 	%p26, %r295, %r57;
	not.b32 	%r296, %r294;
	add.s32 	%r297, %r57, %r296;
	selp.b32 	%r292, %r297, 31, %p26;
	mov.b32 	%r271, 1;
	mov.b32 	%r293, -1;
	// begin inline asm
	shfl.sync.down.b32 %r269, %r681, %r271, %r292, %r293;
	// end inline asm
	setp.lt.s32 	%p27, %r268, %r292;
	selp.b32 	%r298, %r269, 0, %p27;
	add.s32 	%r275, %r298, %r681;
	mov.b32 	%r276, 2;
	// begin inline asm
	shfl.sync.down.b32 %r274, %r275, %r276, %r292, %r293;
	// end inline asm
	add.s32 	%r299, %r268, 2;
	setp.gt.s32 	%p28, %r299, %r292;
	selp.b32 	%r300, 0, %r274, %p28;
	add.s32 	%r280, %r275, %r300;
	mov.b32 	%r281, 4;
	// begin inline asm
	shfl.sync.down.b32 %r279, %r280, %r281, %r292, %r293;
	// end inline asm
	add.s32 	%r301, %r268, 4;
	setp.gt.s32 	%p29, %r301, %r292;
	selp.b32 	%r302, 0, %r279, %p29;
	add.s32 	%r285, %r280, %r302;
	mov.b32 	%r286, 8;
	// begin inline asm
	shfl.sync.down.b32 %r284, %r285, %r286, %r292, %r293;
	// end inline asm
	add.s32 	%r303, %r268, 8;
	setp.gt.s32 	%p30, %r303, %r292;
	selp.b32 	%r304, 0, %r284, %p30;
	add.s32 	%r290, %r285, %r304;
	mov.b32 	%r291, 16;
	// begin inline asm
	shfl.sync.down.b32 %r289, %r290, %r291, %r292, %r293;
	// end inline asm
	add.s32 	%r305, %r268, 16;
	setp.gt.s32 	%p31, %r305, %r292;
	selp.b32 	%r306, 0, %r289, %p31;
	add.s32 	%r693, %r290, %r306;
	setp.ne.s32 	%p32, %r268, 0;
	@%p32 bra 	$L__BB70_51;
	shr.u32 	%r307, %r58, 3;
	and.b32  	%r308, %r307, 124;
	mov.u32 	%r309, _ZZN3cub18CUB_300001_SM_10006detail6reduce18DeviceReduceKernelINS2_10policy_hubIiyN4cuda3std3__44plusIiEEE10Policy1000EPiyS9_iNS7_10__identityEEEvT0_PT3_T1_NS0_13GridEvenShareISH_EET2_T4_E12temp_storage;
	add.s32 	%r310, %r309, %r308;
	st.shared.u32 	[%r310+8], %r693;
$L__BB70_51:
	bar.sync 	0;
	setp.ne.s32 	%p33, %r58, 0;
	@%p33 bra 	$L__BB70_69;
	setp.gt.s32 	%p34, %r57, 32;
	ld.shared.u32 	%r311, [_ZZN3cub18CUB_300001_SM_10006detail6reduce18DeviceReduceKernelINS2_10policy_hubIiyN4cuda3std3__44plusIiEEE10Policy1000EPiyS9_iNS7_10__identityEEEvT0_PT3_T1_NS0_13GridEvenShareISH_EET2_T4_E12temp_storage+12];
	selp.b32 	%r312, %r311, 0, %p34;
	add.s32 	%r313, %r312, %r693;
	setp.gt.s32 	%p35, %r57, 64;
	ld.shared.u32 	%r314, [_ZZN3cub18CUB_300001_SM_10006detail6reduce18DeviceReduceKernelINS2_10policy_hubIiyN4cuda3std3__44plusIiEEE10Policy1000EPiyS9_iNS7_10__identityEEEvT0_PT3_T1_NS0_13GridEvenShareISH_EET2_T4_E12temp_storage+16];
	selp.b32 	%r315, %r314, 0, %p35;
	add.s32 	%r316, %r313, %r315;
	setp.gt.s32 	%p36, %r57, 96;
	ld.shared.u32 	%r317, [_ZZN3cub18CUB_300001_SM_10006detail6reduce18DeviceReduceKernelINS2_10policy_hubIiyN4cuda3std3__44plusIiEEE10Policy1000EPiyS9_iNS7_10__identityEEEvT0_PT3_T1_NS0_13GridEvenShareISH_EET2_T4_E12temp_storage+20];
	selp.b32 	%r318, %r317, 0, %p36;
	add.s32 	%r319, %r316, %r318;
	setp.gt.s32 	%p37, %r57, 128;
	ld.shared.u32 	%r320, [_ZZN3cub18CUB_300001_SM_10006detail6reduce18DeviceReduceKernelINS2_10policy_hubIiyN4cuda3std3__44plusIiEEE10Policy1000EPiyS9_iNS7_10__identityEEEvT0_PT3_T1_NS0_13GridEvenShareISH_EET2_T4_E12temp_storage+24];
	selp.b32 	%r321, %r320, 0, %p37;
	add.s32 	%r322, %r319, %r321;
	setp.gt.s32 	%p38, %r57, 160;
	ld.shared.u32 	%r323, [_ZZN3cub18CUB_300001_SM_10006detail6reduce18DeviceReduceKernelINS2_10policy_hubIiyN4cuda3std3__44plusIiEEE10Policy1000EPiyS9_iNS7_10__identityEEEvT0_PT3_T1_NS0_13GridEvenShareISH_EET2_T4_E12temp_storage+28];
	selp.b32 	%r324, %r323, 0, %p38;
	add.s32 	%r325, %r322, %r324;
	setp.gt.s32 	%p39, %r57, 192;
	ld.shared.u32 	%r326, [_ZZN3cub18CUB_300001_SM_10006detail6reduce18DeviceReduceKernelINS2_10policy_hubIiyN4cuda3std3__44plusIiEEE10Policy1000EPiyS9_iNS7_10__identityEEEvT0_PT3_T1_NS0_13GridEvenShareISH_EET2_T4_E12temp_storage+32];
	selp.b32 	%r327, %r326, 0, %p39;
	add.s32 	%r328, %r325, %r327;
	setp.gt.s32 	%p40, %r57, 224;
	ld.shared.u32 	%r329, [_ZZN3cub18CUB_300001_SM_10006detail6reduce18DeviceReduceKernelINS2_10policy_hubIiyN4cuda3std3__44plusIiEEE10Policy1000EPiyS9_iNS7_10__identityEEEvT0_PT3_T1_NS0_13GridEvenShareISH_EET2_T4_E12temp_storage+36];
	selp.b32 	%r330, %r329, 0, %p40;
	add.s32 	%r693, %r328, %r330;
	bra.uni 	$L__BB70_69;
$L__BB70_53:
	cvt.u32.u64 	%r128, %rd3;
	mov.u32 	%r83, %tid.x;
	add.s32 	%r129, %r83, %r128;
	mul.wide.u32 	%rd58, %r129, 4;
	add.s64 	%rd42, %rd39, %rd58;
	// begin inline asm
	ld.global.nc.u32 %r112, [%rd42];
	// end inline asm
	add.s64 	%rd43, %rd42, 1024;
	// begin inline asm
	ld.global.nc.u32 %r113, [%rd43];
	// end inline asm
	add.s64 	%rd44, %rd42, 2048;
	// begin inline asm
	ld.global.nc.u32 %r114, [%rd44];
	// end inline asm
	add.s64 	%rd45, %rd42, 3072;
	// begin inline asm
	ld.global.nc.u32 %r115, [%rd45];
	// end inline asm
	add.s64 	%rd46, %rd42, 4096;
	// begin inline asm
	ld.global.nc.u32 %r116, [%rd46];
	// end inline asm
	add.s64 	%rd47, %rd42, 5120;
	// begin inline asm
	ld.global.nc.u32 %r117, [%rd47];
	// end inline asm
	add.s64 	%rd48, %rd42, 6144;
	// begin inline asm
	ld.global.nc.u32 %r118, [%rd48];
	// end inline asm
	add.s64 	%rd49, %rd42, 7168;
	// begin inline asm
	ld.global.nc.u32 %r119, [%rd49];
	// end inline asm
	add.s64 	%rd50, %rd42, 8192;
	// begin inline asm
	ld.global.nc.u32 %r120, [%rd50];
	// end inline asm
	add.s64 	%rd51, %rd42, 9216;
	// begin inline asm
	ld.global.nc.u32 %r121, [%rd51];
	// end inline asm
	add.s64 	%rd52, %rd42, 10240;
	// begin inline asm
	ld.global.nc.u32 %r122, [%rd52];
	// end inline asm
	add.s64 	%rd53, %rd42, 11264;
	// begin inline asm
	ld.global.nc.u32 %r123, [%rd53];
	// end inline asm
	add.s64 	%rd54, %rd42, 12288;
	// begin inline asm
	ld.global.nc.u32 %r124, [%rd54];
	// end inline asm
	add.s64 	%rd55, %rd42, 13312;
	// begin inline asm
	ld.global.nc.u32 %r125, [%rd55];
	// end inline asm
	add.s64 	%rd56, %rd42, 14336;
	// begin inline asm
	ld.global.nc.u32 %r126, [%rd56];
	// end inline asm
	add.s64 	%rd57, %rd42, 15360;
	// begin inline asm
	ld.global.nc.u32 %r127, [%rd57];
	// end inline asm
	add.s32 	%r130, %r113, %r112;
	add.s32 	%r131, %r114, %r130;
	add.s32 	%r132, %r115, %r131;
	add.s32 	%r133, %r116, %r132;
	add.s32 	%r134, %r117, %r133;
	add.s32 	%r135, %r118, %r134;
	add.s32 	%r136, %r119, %r135;
	add.s32 	%r137, %r120, %r136;
	add.s32 	%r138, %r121, %r137;
	add.s32 	%r139, %r122, %r138;
	add.s32 	%r140, %r123, %r139;
	add.s32 	%r141, %r124, %r140;
	add.s32 	%r142, %r125, %r141;
	add.s32 	%r143, %r126, %r142;
	add.s32 	%r692, %r127, %r143;
	setp.lt.u64 	%p3, %rd21, %rd2;
	@%p3 bra 	$L__BB70_65;
	cvt.u64.u32 	%rd25, %r83;
	add.s64 	%rd170, %rd2, %rd3;
	add.s64 	%rd59, %rd170, %rd25;
	shl.b64 	%rd60, %rd59, 2;
	add.s64 	%rd169, %rd39, %rd60;
	mov.b32 	%r682, 0;
$L__BB70_55:
	add.s64 	%rd3, %rd3, %rd2;
	add.s64 	%rd61, %rd1, -4096;
	setp.gt.u64 	%p4, %rd3, %rd61;
	@%p4 bra 	$L__BB70_57;
	add.s64 	%rd78, %rd3, %rd25;
	shl.b64 	%rd79, %rd78, 2;
	add.s64 	%rd62, %rd39, %rd79;
	// begin inline asm
	ld.global.nc.u32 %r145, [%rd62];
	// end inline asm
	add.s64 	%rd63, %rd62, 1024;
	// begin inline asm
	ld.global.nc.u32 %r146, [%rd63];
	// end inline asm
	add.s64 	%rd64, %rd62, 2048;
	// begin inline asm
	ld.global.nc.u32 %r147, [%rd64];
	// end inline asm
	add.s64 	%rd65, %rd62, 3072;
	// begin inline asm
	ld.global.nc.u32 %r148, [%rd65];
	// end inline asm
	add.s64 	%rd66, %rd62, 4096;
	// begin inline asm
	ld.global.nc.u32 %r149, [%rd66];
	// end inline asm
	add.s64 	%rd67, %rd62, 5120;
	// begin inline asm
	ld.global.nc.u32 %r150, [%rd67];
	// end inline asm
	add.s64 	%rd68, %rd62, 6144;
	// begin inline asm
	ld.global.nc.u32 %r151, [%rd68];
	// end inline asm
	add.s64 	%rd69, %rd62, 7168;
	// begin inline asm
	ld.global.nc.u32 %r152, [%rd69];
	// end inline asm
	add.s64 	%rd70, %rd62, 8192;
	// begin inline asm
	ld.global.nc.u32 %r153, [%rd70];
	// end inline asm
	add.s64 	%rd71, %rd62, 9216;
	// begin inline asm
	ld.global.nc.u32 %r154, [%rd71];
	// end inline asm
	add.s64 	%rd72, %rd62, 10240;
	// begin inline asm
	ld.global.nc.u32 %r155, [%rd72];
	// end inline asm
	add.s64 	%rd73, %rd62, 11264;
	// begin inline asm
	ld.global.nc.u32 %r156, [%rd73];
	// end inline asm
	add.s64 	%rd74, %rd62, 12288;
	// begin inline asm
	ld.global.nc.u32 %r157, [%rd74];
	// end inline asm
	add.s64 	%rd75, %rd62, 13312;
	// begin inline asm
	ld.global.nc.u32 %r158, [%rd75];
	// end inline asm
	add.s64 	%rd76, %rd62, 14336;
	// begin inline asm
	ld.global.nc.u32 %r159, [%rd76];
	// end inline asm
	add.s64 	%rd77, %rd62, 15360;
	// begin inline asm
	ld.global.nc.u32 %r160, [%rd77];
	// end inline asm
	add.s32 	%r161, %r145, %r692;
	add.s32 	%r162, %r146, %r161;
	add.s32 	%r163, %r147, %r162;
	add.s32 	%r164, %r148, %r163;
	add.s32 	%r165, %r149, %r164;
	add.s32 	%r166, %r150, %r165;
	add.s32 	%r167, %r151, %r166;
	add.s32 	%r168, %r152, %r167;
	add.s32 	%r169, %r153, %r168;
	add.s32 	%r170, %r154, %r169;
	add.s32 	%r171, %r155, %r170;
	add.s32 	%r172, %r156, %r171;
	add.s32 	%r173, %r157, %r172;
	add.s32 	%r174, %r158, %r173;
	add.s32 	%r175, %r159, %r174;
	add.s32 	%r692, %r160, %r175;
	sub.s64 	%rd80, %rd1, %rd3;
	setp.lt.u64 	%p5, %rd80, %rd2;
	add.s32 	%r682, %r682, 1;
	add.s64 	%rd170, %rd170, %rd2;
	shl.b64 	%rd81, %rd2, 2;
	add.s64 	%rd169, %rd169, %rd81;
	@%p5 bra 	$L__BB70_65;
	bra.uni 	$L__BB70_55;
$L__BB70_57:
	setp.le.u64 	%p6, %rd1, %rd3;
	@%p6 bra 	$L__BB70_65;
	cvt.u32.u64 	%r176, %rd3;
	cvt.u32.u64 	%r177, %rd1;
	sub.s32 	%r89, %r177, %r176;
	setp.ge.s32 	%p7, %r83, %r89;
	@%p7 bra 	$L__BB70_65;
	cvt.u32.u64 	%r180, %rd2;
	not.b32 	%r182, %r83;
	add.s32 	%r183, %r182, %r177;
	add.s32 	%r184, %r180, %r128;
	sub.s32 	%r185, %r183, %r184;
	mul.lo.s32 	%r186, %r1, %r682;
	shl.b32 	%r187, %r186, 12;
	sub.s32 	%r90, %r185, %r187;
	shr.u32 	%r188, %r183, 8;
	add.s32 	%r91, %r188, 1;
	and.b32  	%r189, %r183, 768;
	setp.eq.s32 	%p8, %r189, 768;
	mov.u32 	%r687, %r83;
	@%p8 bra 	$L__BB70_62;
	and.b32  	%r190, %r91, 3;
	neg.s32 	%r684, %r190;
	mov.u32 	%r687, %r83;
$L__BB70_61:
	.pragma "nounroll";
	// begin inline asm
	ld.global.nc.u32 %r191, [%rd169];
	// end inline asm
	add.s32 	%r692, %r191, %r692;
	add.s32 	%r687, %r687, 256;
	add.s64 	%rd169, %rd169, 1024;
	add.s32 	%r684, %r684, 1;
	setp.ne.s32 	%p9, %r684, 0;
	@%p9 bra 	$L__BB70_61;
$L__BB70_62:
	setp.lt.u32 	%p10, %r90, 768;
	@%p10 bra 	$L__BB70_65;
	cvt.u64.u32 	%rd83, %r687;
	add.s64 	%rd84, %rd83, %rd170;
	shl.b64 	%rd85, %rd84, 2;
	add.s64 	%rd173, %rd39, %rd85;
$L__BB70_64:
	// begin inline asm
	ld.global.nc.u32 %r192, [%rd173];
	// end inline asm
	add.s32 	%r196, %r192, %r692;
	add.s64 	%rd87, %rd173, 1024;
	// begin inline asm
	ld.global.nc.u32 %r193, [%rd87];
	// end inline asm
	add.s32 	%r197, %r193, %r196;
	add.s64 	%rd88, %rd173, 2048;
	// begin inline asm
	ld.global.nc.u32 %r194, [%rd88];
	// end inline asm
	add.s32 	%r198, %r194, %r197;
	add.s64 	%rd89, %rd173, 3072;
	// begin inline asm
	ld.global.nc.u32 %r195, [%rd89];
	// end inline asm
	add.s32 	%r692, %r195, %r198;
	add.s32 	%r687, %r687, 1024;
	add.s64 	%rd173, %rd173, 4096;
	setp.lt.s32 	%p11, %r687, %r89;
	@%p11 bra 	$L__BB70_64;
$L__BB70_65:
	// begin inline asm
	mov.u32 %r199, %laneid;
	// end inline asm
	mov.b32 	%r202, 1;
	mov.b32 	%r223, 31;
	mov.b32 	%r224, -1;
	// begin inline asm
	shfl.sync.down.b32 %r200, %r692, %r202, %r223, %r224;
	// end inline asm
	setp.gt.s32 	%p12, %r199, 30;
	selp.b32 	%r225, 0, %r200, %p12;
	add.s32 	%r206, %r225, %r692;
	mov.b32 	%r207, 2;
	// begin inline asm
	shfl.sync.down.b32 %r205, %r206, %r207, %r223, %r224;
	// end inline asm
	setp.gt.s32 	%p13, %r199, 29;
	selp.b32 	%r226, 0, %r205, %p13;
	add.s32 	%r211, %r206, %r226;
	mov.b32 	%r212, 4;
	// begin inline asm
	shfl.sync.down.b32 %r210, %r211, %r212, %r223, %r224;
	// end inline asm
	setp.gt.s32 	%p14, %r199, 27;
	selp.b32 	%r227, 0, %r210, %p14;
	add.s32 	%r216, %r211, %r227;
	mov.b32 	%r217, 8;
	// begin inline asm
	shfl.sync.down.b32 %r215, %r216, %r217, %r223, %r224;
	// end inline asm
	setp.gt.s32 	%p15, %r199, 23;
	selp.b32 	%r228, 0, %r215, %p15;
	add.s32 	%r221, %r216, %r228;
	mov.b32 	%r222, 16;
	// begin inline asm
	shfl.sync.down.b32 %r220, %r221, %r222, %r223, %r224;
	// end inline asm
	setp.gt.s32 	%p16, %r199, 15;
	selp.b32 	%r229, 0, %r220, %p16;
	add.s32 	%r693, %r221, %r229;
	setp.ne.s32 	%p17, %r199, 0;
	@%p17 bra 	$L__BB70_67;
	shr.u32 	%r230, %r83, 3;
	and.b32  	%r231, %r230, 124;
	mov.u32 	%r232, _ZZN3cub18CUB_300001_SM_10006detail6reduce18DeviceReduceKernelINS2_10policy_hubIiyN4cuda3std3__44plusIiEEE10Policy1000EPiyS9_iNS7_10__identityEEEvT0_PT3_T1_NS0_13GridEvenShareISH_EET2_T4_E12temp_storage;
	add.s32 	%r233, %r232, %r231;
	st.shared.u32 	[%r233+8], %r693;
$L__BB70_67:
	bar.sync 	0;
	setp.ne.s32 	%p18, %r83, 0;
	@%p18 bra 	$L__BB70_69;
	ld.shared.u32 	%r234, [_ZZN3cub18CUB_300001_SM_10006detail6reduce18DeviceReduceKernelINS2_10policy_hubIiyN4cuda3std3__44plusIiEEE10Policy1000EPiyS9_iNS7_10__identityEEEvT0_PT3_T1_NS0_13GridEvenShareISH_EET2_T4_E12temp_storage+12];
	add.s32 	%r235, %r234, %r693;
	ld.shared.u32 	%r236, [_ZZN3cub18CUB_300001_SM_10006detail6reduce18DeviceReduceKernelINS2_10policy_hubIiyN4cuda3std3__44plusIiEEE10Policy1000EPiyS9_iNS7_10__identityEEEvT0_PT3_T1_NS0_13GridEvenShareISH_EET2_T4_E12temp_storage+16];
	add.s32 	%r237, %r235, %r236;
	ld.shared.u32 	%r238, [_ZZN3cub18CUB_300001_SM_10006detail6reduce18DeviceReduceKernelINS2_10policy_hubIiyN4cuda3std3__44plusIiEEE10Policy1000EPiyS9_iNS7_10__identityEEEvT0_PT3_T1_NS0_13GridEvenShareISH_EET2_T4_E12temp_storage+20];
	add.s32 	%r239, %r237, %r238;
	ld.shared.u32 	%r240, [_ZZN3cub18CUB_300001_SM_10006detail6reduce18DeviceReduceKernelINS2_10policy_hubIiyN4cuda3std3__44plusIiEEE10Policy1000EPiyS9_iNS7_10__identityEEEvT0_PT3_T1_NS0_13GridEvenShareISH_EET2_T4_E12temp_storage+24];
	add.s32 	%r241, %r239, %r240;
	ld.shared.u32 	%r242, [_ZZN3cub18CUB_300001_SM_10006detail6reduce18DeviceReduceKernelINS2_10policy_hubIiyN4cuda3std3__44plusIiEEE10Policy1000EPiyS9_iNS7_10__identityEEEvT0_PT3_T1_NS0_13GridEvenShareISH_EET2_T4_E12temp_storage+28];
	add.s32 	%r243, %r241, %r242;
	ld.shared.u32 	%r244, [_ZZN3cub18CUB_300001_SM_10006detail6reduce18DeviceReduceKernelINS2_10policy_hubIiyN4cuda3std3__44plusIiEEE10Policy1000EPiyS9_iNS7_10__identityEEEvT0_PT3_T1_NS0_13GridEvenShareISH_EET2_T4_E12temp_storage+32];
	add.s32 	%r245, %r243, %r244;
	ld.shared.u32 	%r246, [_ZZN3cub18CUB_300001_SM_10006detail6reduce18DeviceReduceKernelINS2_10policy_hubIiyN4cuda3std3__44plusIiEEE10Policy1000EPiyS9_iNS7_10__identityEEEvT0_PT3_T1_NS0_13GridEvenShareISH_EET2_T4_E12temp_storage+36];
	add.s32 	%r693, %r245, %r246;
$L__BB70_69:
	mov.u32 	%r648, %tid.x;
	setp.ne.s32 	%p94, %r648, 0;
	@%p94 bra 	$L__BB70_71;
	ld.param.u64 	%rd161, [_ZN3cub18CUB_300001_SM_10006detail6reduce18DeviceReduceKernelINS2_10policy_hubIiyN4cuda3std3__44plusIiEEE10Policy1000EPiyS9_iNS7_10__identityEEEvT0_PT3_T1_NS0_13GridEvenShareISH_EET2_T4__param_1];
	cvta.to.global.u64 	%rd158, %rd161;
	mul.wide.u32 	%rd159, %r2, 4;
	add.s64 	%rd160, %rd158, %rd159;
	st.global.u32 	[%rd160], %r693;
$L__BB70_71:
	ret;

}
	// .globl	_ZN3cub18CUB_300001_SM_10006detail6reduce28DeviceReduceSingleTileKernelINS2_10policy_hubIiyN4cuda3std3__44plusIiEEE10Policy1000EPiSC_iS9_iiNS7_10__identityEEEvT0_T1_T2_T3_T4_T6_
.visible .entry _ZN3cub18CUB_300001_SM_10006detail6reduce28DeviceReduceSingleTileKernelINS2_10policy_hubIiyN4cuda3std3__44plusIiEEE10Policy1000EPiSC_iS9_iiNS7_10__identityEEEvT0_T1_T2_T3_T4_T6_(
	.param .u64 .ptr .align 1 _ZN3cub18CUB_300001_SM_10006detail6reduce28DeviceReduceSingleTileKernelINS2_10policy_hubIiyN4cuda3std3__44plusIiEEE10Policy1000EPiSC_iS9_iiNS7_10__identityEEEvT0_T1_T2_T3_T4_T6__param_0,
	.param .u64 .ptr .align 1 _ZN3cub18CUB_300001_SM_10006detail6reduce28DeviceReduceSingleTileKernelINS2_10policy_hubIiyN4cuda3std3__44plusIiEEE10Policy1000EPiSC_iS9_iiNS7_10__identityEEEvT0_T1_T2_T3_T4_T6__param_1,
	.param .u32 _ZN3cub18CUB_300001_SM_10006detail6reduce28DeviceReduceSingleTileKernelINS2_10policy_hubIiyN4cuda3std3__44plusIiEEE10Policy1000EPiSC_iS9_iiNS7_10__identityEEEvT0_T1_T2_T3_T4_T6__param_2,
	.param .align 1 .b8 _ZN3cub18CUB_300001_SM_10006detail6reduce28DeviceReduceSingleTileKernelINS2_10policy_hubIiyN4cuda3std3__44plusIiEEE10Policy1000EPiSC_iS9_iiNS7_10__identityEEEvT0_T1_T2_T3_T4_T6__param_3[1],
	.param .u32 _ZN3cub18CUB_300001_SM_10006detail6reduce28DeviceReduceSingleTileKernelINS2_10policy_hubIiyN4cuda3std3__44plusIiEEE10Policy1000EPiSC_iS9_iiNS7_10__identityEEEvT0_T1_T2_T3_T4_T6__param_4,
	.param .align 1 .b8 _ZN3cub18CUB_300001_SM_10006detail6reduce28DeviceReduceSingleTileKernelINS2_10policy_hubIiyN4cuda3std3__44plusIiEEE10Policy1000EPiSC_iS9_iiNS7_10__identityEEEvT0_T1_T2_T3_T4_T6__param_5[1]
)
.maxntid 256
.minnctapersm 1
{
	.reg .pred 	%p<97>;
	.reg .b32 	%r<687>;
	.reg .b64 	%rd<125>;
	// demoted variable
	.shared .align 4 .b8 _ZZN3cub18CUB_300001_SM_10006detail6reduce28DeviceReduceSingleTileKernelINS2_10policy_hubIiyN4cuda3std3__44plusIiEEE10Policy1000EPiSC_iS9_iiNS7_10__identityEEEvT0_T1_T2_T3_T4_T6_E12temp_storage[44];
	ld.param.u64 	%rd16, [_ZN3cub18CUB_300001_SM_10006detail6reduce28DeviceReduceSingleTileKernelINS2_10policy_hubIiyN4cuda3std3__44plusIiEEE10Policy1000EPiSC_iS9_iiNS7_10__identityEEEvT0_T1_T2_T3_T4_T6__param_0];
	ld.param.u64 	%rd17, [_ZN3cub18CUB_300001_SM_10006detail6reduce28DeviceReduceSingleTileKernelINS2_10policy_hubIiyN4cuda3std3__44plusIiEEE10Policy1000EPiSC_iS9_iiNS7_10__identityEEEvT0_T1_T2_T3_T4_T6__param_1];
	ld.param.u32 	%r120, [_ZN3cub18CUB_300001_SM_10006detail6reduce28DeviceReduceSingleTileKernelINS2_10policy_hubIiyN4cuda3std3__44plusIiEEE10Policy1000EPiSC_iS9_iiNS7_10__identityEEEvT0_T1_T2_T3_T4_T6__param_2];
	ld.param.u32 	%r121, [_ZN3cub18CUB_300001_SM_10006detail6reduce28DeviceReduceSingleTileKernelINS2_10policy_hubIiyN4cuda3std3__44plusIiEEE10Policy1000EPiSC_iS9_iiNS7_10__identityEEEvT0_T1_T2_T3_T4_T6__param_4];
	cvta.to.global.u64 	%rd1, %rd17;
	setp.ne.s32 	%p1, %r120, 0;
	@%p1 bra 	$L__BB71_3;
	mov.u32 	%r633, %tid.x;
	setp.ne.s32 	%p96, %r633, 0;
	@%p96 bra 	$L__BB71_74;
	st.global.u32 	[%rd1], %r121;
	bra.uni 	$L__BB71_74;
$L__BB71_3:
	and.b64  	%rd18, %rd16, 15;
	setp.ne.s64 	%p2, %rd18, 0;
	@%p2 bra 	$L__BB71_38;
	setp.gt.s32 	%p49, %r120, 4095;
	@%p49 bra 	$L__BB71_22;
	mov.u32 	%r1, %tid.x;
	setp.ge.s32 	%p66, %r1, %r120;
	mov.b32 	%r644, 0;
	mov.u32 	%r639, %r1;
	@%p66 bra 	$L__BB71_7;
	mul.wide.u32 	%rd113, %r1, 4;
	add.s64 	%rd112, %rd16, %rd113;
	// begin inline asm
	ld.global.nc.u32 %r644, [%rd112];
	// end inline asm
	add.s32 	%r639, %r1, 256;
$L__BB71_7:
	setp.ge.s32 	%p67, %r639, %r120;
	@%p67 bra 	$L__BB71_13;
	not.b32 	%r507, %r639;
	add.s32 	%r6, %r120, %r507;
	and.b32  	%r508, %r6, 768;
	setp.eq.s32 	%p68, %r508, 768;
	@%p68 bra 	$L__BB71_11;
	mul.wide.u32 	%rd114, %r639, 4;
	add.s64 	%rd121, %rd16, %rd114;
	shr.u32 	%r509, %r6, 8;
	add.s32 	%r510, %r509, 1;
	and.b32  	%r511, %r510, 3;
	neg.s32 	%r636, %r511;
$L__BB71_10:
	.pragma "nounroll";
	// begin inline asm
	ld.global.nc.u32 %r512, [%rd121];
	// end inline asm
	add.s32 	%r644, %r512, %r644;
	add.s32 	%r639, %r639, 256;
	add.s64 	%rd121, %rd121, 1024;
	add.s32 	%r636, %r636, 1;
	setp.ne.s32 	%p69, %r636, 0;
	@%p69 bra 	$L__BB71_10;
$L__BB71_11:
	setp.lt.u32 	%p70, %r6, 768;
	@%p70 bra 	$L__BB71_13;
$L__BB71_12:
	mul.wide.s32 	%rd120, %r639, 4;
	add.s64 	%rd116, %rd16, %rd120;
	// begin inline asm
	ld.global.nc.u32 %r513, [%rd116];
	// end inline asm
	add.s32 	%r517, %r513, %r644;
	add.s64 	%rd117, %rd116, 1024;
	// begin inline asm
	ld.global.nc.u32 %r514, [%rd117];
	// end inline asm
	add.s32 	%r518, %r514, %r517;
	add.s64 	%rd118, %rd116, 2048;
	// begin inline asm
	ld.global.nc.u32 %r515, [%rd118];
	// end inline asm
	add.s32 	%r519, %r515, %r518;
	add.s64 	%rd119, %rd116, 3072;
	// begin inline asm
	ld.global.nc.u32 %r516, [%rd119];
	// end inline asm
	add.s32 	%r644, %r516, %r519;
	add.s32 	%r639, %r639, 1024;
	setp.lt.s32 	%p71, %r639, %r120;
	@%p71 bra 	$L__BB71_12;
$L__BB71_13:
	setp.lt.s32 	%p72, %r120, 256;
	@%p72 bra 	$L__BB71_18;
	// begin inline asm
	mov.u32 %r583, %laneid;
	// end inline asm
	mov.b32 	%r586, 1;
	mov.b32 	%r607, 31;
	mov.b32 	%r608, -1;
	// begin inline asm
	shfl.sync.down.b32 %r584, %r644, %r586, %r607, %r608;
	// end inline asm
	setp.gt.s32 	%p88, %r583, 30;
	selp.b32 	%r609, 0, %r584, %p88;
	add.s32 	%r590, %r609, %r644;
	mov.b32 	%r591, 2;
	// begin inline asm
	shfl.sync.down.b32 %r589, %r590, %r591, %r607, %r608;
	// end inline asm
	setp.gt.s32 	%p89, %r583, 29;
	selp.b32 	%r610, 0, %r589, %p89;
	add.s32 	%r595, %r590, %r610;
	mov.b32 	%r596, 4;
	// begin inline asm
	shfl.sync.down.b32 %r594, %r595, %r596, %r607, %r608;
	// end inline asm
	setp.gt.s32 	%p90, %r583, 27;
	selp.b32 	%r611, 0, %r594, %p90;
	add.s32 	%r600, %r595, %r611;
	mov.b32 	%r601, 8;
	// begin inline asm
	shfl.sync.down.b32 %r599, %r600, %r601, %r607, %r608;
	// end inline asm
	setp.gt.s32 	%p91, %r583, 23;
	selp.b32 	%r612, 0, %r599, %p91;
	add.s32 	%r605, %r600, %r612;
	mov.b32 	%r606, 16;
	// begin inline asm
	shfl.sync.down.b32 %r604, %r605, %r606, %r607, %r608;
	// end inline asm
	setp.gt.s32 	%p92, %r583, 15;
	selp.b32 	%r613, 0, %r604, %p92;
	add.s32 	%r686, %r605, %r613;
	setp.ne.s32 	%p93, %r583, 0;
	@%p93 bra 	$L__BB71_16;
	shr.u32 	%r614, %r1, 3;
	and.b32  	%r615, %r614, 124;
	mov.u32 	%r616, _ZZN3cub18CUB_300001_SM_10006detail6reduce28DeviceReduceSingleTileKernelINS2_10policy_hubIiyN4cuda3std3__44plusIiEEE10Policy1000EPiSC_iS9_iiNS7_10__identityEEEvT0_T1_T2_T3_T4_T6_E12temp_storage;
	add.s32 	%r617, %r616, %r615;
	st.shared.u32 	[%r617+8], %r686;
$L__BB71_16:
	bar.sync 	0;
	setp.ne.s32 	%p94, %r1, 0;
	@%p94 bra 	$L__BB71_72;
	ld.shared.u32 	%r618, [_ZZN3cub18CUB_300001_SM_10006detail6reduce28DeviceReduceSingleTileKernelINS2_10policy_hubIiyN4cuda3std3__44plusIiEEE10Policy1000EPiSC_iS9_iiNS7_10__identityEEEvT0_T1_T2_T3_T4_T6_E12temp_storage+12];
	add.s32 	%r619, %r618, %r686;
	ld.shared.u32 	%r620, [_ZZN3cub18CUB_300001_SM_10006detail6reduce28DeviceReduceSingleTileKernelINS2_10policy_hubIiyN4cuda3std3__44plusIiEEE10Policy1000EPiSC_iS9_iiNS7_10__identityEEEvT0_T1_T2_T3_T4_T6_E12temp_storage+16];
	add.s32 	%r621, %r619, %r620;
	ld.shared.u32 	%r622, [_ZZN3cub18CUB_300001_SM_10006detail6reduce28DeviceReduceSingleTileKernelINS2_10policy_hubIiyN4cuda3std3__44plusIiEEE10Policy1000EPiSC_iS9_iiNS7_10__identityEEEvT0_T1_T2_T3_T4_T6_E12temp_storage+20];
	add.s32 	%r623, %r621, %r622;
	ld.shared.u32 	%r624, [_ZZN3cub18CUB_300001_SM_10006detail6reduce28DeviceReduceSingleTileKernelINS2_10policy_hubIiyN4cuda3std3__44plusIiEEE10Policy1000EPiSC_iS9_iiNS7_10__identityEEEvT0_T1_T2_T3_T4_T6_E12temp_storage+24];
	add.s32 	%r625, %r623, %r624;
	ld.shared.u32 	%r626, [_ZZN3cub18CUB_300001_SM_10006detail6reduce28DeviceReduceSingleTileKernelINS2_10policy_hubIiyN4cuda3std3__44plusIiEEE10Policy1000EPiSC_iS9_iiNS7_10__identityEEEvT0_T1_T2_T3_T4_T6_E12temp_storage+28];
	add.s32 	%r627, %r625, %r626;
	ld.shared.u32 	%r628, [_ZZN3cub18CUB_300001_SM_10006detail6reduce28DeviceReduceSingleTileKernelINS2_10policy_hubIiyN4cuda3std3__44plusIiEEE10Policy1000EPiSC_iS9_iiNS7_10__identityEEEvT0_T1_T2_T3_T4_T6_E12temp_storage+32];
	add.s32 	%r629, %r627, %r628;
	ld.shared.u32 	%r630, [_ZZN3cub18CUB_300001_SM_10006detail6reduce28DeviceReduceSingleTileKernelINS2_10policy_hubIiyN4cuda3std3__44plusIiEEE10Policy1000EPiSC_iS9_iiNS7_10__identityEEEvT0_T1_T2_T3_T4_T6_E12temp_storage+36];
	add.s32 	%r686, %r629, %r630;
	bra.uni 	$L__BB71_72;
$L__BB71_18:
	// begin inline asm
	mov.u32 %r520, %laneid;
	// end inline asm
	and.b32  	%r546, %r1, 992;
	add.s32 	%r547, %r546, 32;
	setp.gt.s32 	%p73, %r547, %r120;
	not.b32 	%r548, %r546;
	add.s32 	%r549, %r120, %r548;
	selp.b32 	%r544, %r549, 31, %p73;
	mov.b32 	%r523, 1;
	mov.b32 	%r545, -1;
	// begin inline asm
	shfl.sync.down.b32 %r521, %r644, %r523, %r544, %r545;
	// end inline asm
	setp.lt.s32 	%p74, %r520, %r544;
	selp.b32 	%r550, %r521, 0, %p74;
	add.s32 	%r527, %r550, %r644;
	mov.b32 	%r528, 2;
	// begin inline asm
	shfl.sync.down.b32 %r526, %r527, %r528, %r544, %r545;
	// end inline asm
	add.s32 	%r551, %r520, 2;
	setp.gt.s32 	%p75, %r551, %r544;
	selp.b32 	%r552, 0, %r526, %p75;
	add.s32 	%r532, %r527, %r552;
	mov.b32 	%r533, 4;
	// begin inline asm
	shfl.sync.down.b32 %r531, %r532, %r533, %r544, %r545;
	// end inline asm
	add.s32 	%r553, %r520, 4;
	setp.gt.s32 	%p76, %r553, %r544;
	selp.b32 	%r554, 0, %r531, %p76;
	add.s32 	%r537, %r532, %r554;
	mov.b32 	%r538, 8;
	// begin inline asm
	shfl.sync.down.b32 %r536, %r537, %r538, %r544, %r545;
	// end inline asm
	add.s32 	%r555, %r520, 8;
	setp.gt.s32 	%p77, %r555, %r544;
	selp.b32 	%r556, 0, %r536, %p77;
	add.s32 	%r542, %r537, %r556;
	mov.b32 	%r543, 16;
	// begin inline asm
	shfl.sync.down.b32 %r541, %r542, %r543, %r544, %r545;
	// end inline asm
	add.s32 	%r557, %r520, 16;
	setp.gt.s32 	%p78, %r557, %r544;
	selp.b32 	%r558, 0, %r541, %p78;
	add.s32 	%r686, %r542, %r558;
	setp.ne.s32 	%p79, %r520, 0;
	@%p79 bra 	$L__BB71_20;
	shr.u32 	%r559, %r1, 3;
	and.b32  	%r560, %r559, 124;
	mov.u32 	%r561, _ZZN3cub18CUB_300001_SM_10006detail6reduce28DeviceReduceSingleTileKernelINS2_10policy_hubIiyN4cuda3std3__44plusIiEEE10Policy1000EPiSC_iS9_iiNS7_10__identityEEEvT0_T1_T2_T3_T4_T6_E12temp_storage;
	add.s32 	%r562, %r561, %r560;
	st.shared.u32 	[%r562+8], %r686;
$L__BB71_20:
	bar.sync 	0;
	setp.ne.s32 	%p80, %r1, 0;
	@%p80 bra 	$L__BB71_72;
	setp.gt.s32 	%p81, %r120, 32;
	ld.shared.u32 	%r563, [_ZZN3cub18CUB_300001_SM_10006detail6reduce28DeviceReduceSingleTileKernelINS2_10policy_hubIiyN4cuda3std3__44plusIiEEE10Policy1000EPiSC_iS9_iiNS7_10__identityEEEvT0_T1_T2_T3_T4_T6_E12temp_storage+12];
	selp.b32 	%r564, %r563, 0, %p81;
	add.s32 	%r565, %r564, %r686;
	setp.gt.s32 	%p82, %r120, 64;
	ld.shared.u32 	%r566, [_ZZN3cub18CUB_300001_SM_10006detail6reduce28DeviceReduceSingleTileKernelINS2_10policy_hubIiyN4cuda3std3__44plusIiEEE10Policy1000EPiSC_iS9_iiNS7_10__identityEEEvT0_T1_T2_T3_T4_T6_E12temp_storage+16];
	selp.b32 	%r567, %r566, 0, %p82;
	add.s32 	%r568, %r565, %r567;
	setp.gt.s32 	%p83, %r120, 96;
	ld.shared.u32 	%r569, [_ZZN3cub18CUB_300001_SM_10006detail6reduce28DeviceReduceSingleTileKernelINS2_10policy_hubIiyN4cuda3std3__44plusIiEEE10Policy1000EPiSC_iS9_iiNS7_10__identityEEEvT0_T1_T2_T3_T4_T6_E12temp_storage+20];
	selp.b32 	%r570, %r569, 0, %p83;
	add.s32 	%r571, %r568, %r570;
	setp.gt.s32 	%p84, %r120, 128;
	ld.shared.u32 	%r572, [_ZZN3cub18CUB_300001_SM_10006detail6reduce28DeviceReduceSingleTileKernelINS2_10policy_hubIiyN4cuda3std3__44plusIiEEE10Policy1000EPiSC_iS9_iiNS7_10__identityEEEvT0_T1_T2_T3_T4_T6_E12temp_storage+24];
	selp.b32 	%r573, %r572, 0, %p84;
	add.s32 	%r574, %r571, %r573;
	setp.gt.s32 	%p85, %r120, 160;
	ld.shared.u32 	%r575, [_ZZN3cub18CUB_300001_SM_10006detail6reduce28DeviceReduceSingleTileKernelINS2_10policy_hubIiyN4cuda3std3__44plusIiEEE10Policy1000EPiSC_iS9_iiNS7_10__identityEEEvT0_T1_T2_T3_T4_T6_E12temp_storage+28];
	selp.b32 	%r576, %r575, 0, %p85;
	add.s32 	%r577, %r574, %r576;
	setp.gt.s32 	%p86, %r120, 192;
	ld.shared.u32 	%r578, [_ZZN3cub18CUB_300001_SM_10006detail6reduce28DeviceReduceSingleTileKernelINS2_10policy_hubIiyN4cuda3std3__44plusIiEEE10Policy1000EPiSC_iS9_iiNS7_10__identityEEEvT0_T1_T2_T3_T4_T6_E12temp_storage+32];
	selp.b32 	%r579, %r578, 0, %p86;
	add.s32 	%r580, %r577, %r579;
	setp.gt.s32 	%p87, %r120, 224;
	ld.shared.u32 	%r581, [_ZZN3cub18CUB_300001_SM_10006detail6reduce28DeviceReduceSingleTileKernelINS2_10policy_hubIiyN4cuda3std3__44plusIiEEE10Policy1000EPiSC_iS9_iiNS7_10__identityEEEvT0_T1_T2_T3_T4_T6_E12temp_storage+36];
	selp.b32 	%r582, %r581, 0, %p87;
	add.s32 	%r686, %r580, %r582;
	bra.uni 	$L__BB71_72;
$L__BB71_22:
	mov.u32 	%r26, %tid.x;
	shl.b32 	%r377, %r26, 2;
	mul.wide.u32 	%rd86, %r377, 4;
	add.s64 	%rd76, %rd16, %rd86;
	// begin inline asm
	ld.global.nc.v2.u64 {%rd74, %rd75}, [%rd76];
	// end inline asm
	mov.b64 	{%r378, %r379}, %rd75;
	mov.b64 	{%r380, %r381}, %rd74;
	add.s64 	%rd79, %rd76, 4096;
	// begin inline asm
	ld.global.nc.v2.u64 {%rd77, %rd78}, [%rd79];
	// end inline asm
	mov.b64 	{%r382, %r383}, %rd78;
	mov.b64 	{%r384, %r385}, %rd77;
	add.s64 	%rd82, %rd76, 8192;
	// begin inline asm
	ld.global.nc.v2.u64 {%rd80, %rd81}, [%rd82];
	// end inline asm
	mov.b64 	{%r386, %r387}, %rd81;
	mov.b64 	{%r388, %r389}, %rd80;
	add.s64 	%rd85, %rd76, 12288;
	// begin inline asm
	ld.global.nc.v2.u64 {%rd83, %rd84}, [%rd85];
	// end inline asm
	mov.b64 	{%r390, %r391}, %rd84;
	mov.b64 	{%r392, %r393}, %rd83;
	add.s32 	%r394, %r381, %r380;
	add.s32 	%r395, %r378, %r394;
	add.s32 	%r396, %r379, %r395;
	add.s32 	%r397, %r384, %r396;
	add.s32 	%r398, %r385, %r397;
	add.s32 	%r399, %r382, %r398;
	add.s32 	%r400, %r383, %r399;
	add.s32 	%r401, %r388, %r400;
	add.s32 	%r402, %r389, %r401;
	add.s32 	%r403, %r386, %r402;
	add.s32 	%r404, %r387, %r403;
	add.s32 	%r405, %r392, %r404;
	add.s32 	%r406, %r393, %r405;
	add.s32 	%r407, %r390, %r406;
	add.s32 	%r659, %r391, %r407;
	setp.lt.u32 	%p50, %r120, 8192;
	mov.b32 	%r648, 4096;
	@%p50 bra 	$L__BB71_26;
	add.s32 	%r28, %r120, -4096;
	mov.b32 	%r648, 4096;
$L__BB71_24:
	mul.wide.s32 	%rd99, %r648, 4;
	add.s64 	%rd89, %rd76, %rd99;
	// begin inline asm
	ld.global.nc.v2.u64 {%rd87, %rd88}, [%rd89];
	// end inline asm
	mov.b64 	{%r409, %r410}, %rd88;
	mov.b64 	{%r411, %r412}, %rd87;
	add.s64 	%rd92, %rd89, 4096;
	// begin inline asm
	ld.global.nc.v2.u64 {%rd90, %rd91}, [%rd92];
	// end inline asm
	mov.b64 	{%r413, %r414}, %rd91;
	mov.b64 	{%r415, %r416}, %rd90;
	add.s64 	%rd95, %rd89, 8192;
	// begin inline asm
	ld.global.nc.v2.u64 {%rd93, %rd94}, [%rd95];
	// end inline asm
	mov.b64 	{%r417, %r418}, %rd94;
	mov.b64 	{%r419, %r420}, %rd93;
	add.s64 	%rd98, %rd89, 12288;
	// begin inline asm
	ld.global.nc.v2.u64 {%rd96, %rd97}, [%rd98];
	// end inline asm
	mov.b64 	{%r421, %r422}, %rd97;
	mov.b64 	{%r423, %r424}, %rd96;
	add.s32 	%r425, %r411, %r659;
	add.s32 	%r426, %r412, %r425;
	add.s32 	%r427, %r409, %r426;
	add.s32 	%r428, %r410, %r427;
	add.s32 	%r429, %r415, %r428;
	add.s32 	%r430, %r416, %r429;
	add.s32 	%r431, %r413, %r430;
	add.s32 	%r432, %r414, %r431;
	add.s32 	%r433, %r419, %r432;
	add.s32 	%r434, %r420, %r433;
	add.s32 	%r435, %r417, %r434;
	add.s32 	%r436, %r418, %r435;
	add.s32 	%r437, %r423, %r436;
	add.s32 	%r438, %r424, %r437;
	add.s32 	%r439, %r421, %r438;
	add.s32 	%r659, %r422, %r439;
	sub.s32 	%r440, %r120, %r648;
	setp.lt.s32 	%p51, %r440, 4096;
	@%p51 bra 	$L__BB71_34;
	add.s32 	%r648, %r648, 4096;
	setp.le.s32 	%p52, %r648, %r28;
	@%p52 bra 	$L__BB71_24;
$L__BB71_26:
	setp.le.s32 	%p53, %r120, %r648;
	@%p53 bra 	$L__BB71_34;
	sub.s32 	%r35, %r120, %r648;
	setp.ge.s32 	%p54, %r26, %r35;
	@%p54 bra 	$L__BB71_34;
	not.b32 	%r442, %r26;
	add.s32 	%r443, %r120, %r442;
	sub.s32 	%r36, %r443, %r648;
	and.b32  	%r444, %r36, 768;
	setp.eq.s32 	%p55, %r444, 768;
	mov.u32 	%r653, %r26;
	@%p55 bra 	$L__BB71_31;
	add.s32 	%r650, %r26, %r648;
	shr.u32 	%r445, %r36, 8;
	add.s32 	%r446, %r445, 1;
	and.b32  	%r447, %r446, 3;
	neg.s32 	%r649, %r447;
	mov.u32 	%r653, %r26;
$L__BB71_30:
	.pragma "nounroll";
	mul.wide.u32 	%rd101, %r650, 4;
	add.s64 	%rd100, %rd16, %rd101;
	// begin inline asm
	ld.global.nc.u32 %r448, [%rd100];
	// end inline asm
	add.s32 	%r659, %r448, %r659;
	add.s32 	%r653, %r653, 256;
	add.s32 	%r650, %r650, 256;
	add.s32 	%r649, %r649, 1;
	setp.ne.s32 	%p56, %r649, 0;
	@%p56 bra 	$L__BB71_30;
$L__BB71_31:
	setp.lt.u32 	%p57, %r36, 768;
	@%p57 bra 	$L__BB71_34;
	cvt.u64.u32 	%rd102, %r653;
	cvt.u64.u32 	%rd103, %r648;
	add.s64 	%rd104, %rd102, %rd103;
	shl.b64 	%rd105, %rd104, 2;
	add.s64 	%rd106, %rd105, %rd16;
	add.s64 	%rd122, %rd106, 2048;
	add.s32 	%r656, %r653, %r648;
$L__BB71_33:
	mul.wide.u32 	%rd111, %r656, 4;
	add.s64 	%rd107, %rd16, %rd111;
	// begin inline asm
	ld.global.nc.u32 %r449, [%rd107];
	// end inline asm
	add.s32 	%r453, %r449, %r659;
	add.s64 	%rd108, %rd122, -1024;
	// begin inline asm
	ld.global.nc.u32 %r450, [%rd108];
	// end inline asm
	add.s32 	%r454, %r450, %r453;
	// begin inline asm
	ld.global.nc.u32 %r451, [%rd122];
	// end inline asm
	add.s32 	%r455, %r451, %r454;
	add.s64 	%rd110, %rd122, 1024;
	// begin inline asm
	ld.global.nc.u32 %r452, [%rd110];
	// end inline asm
	add.s32 	%r659, %r452, %r455;
	add.s32 	%r653, %r653, 1024;
	add.s64 	%rd122, %rd122, 4096;
	add.s32 	%r656, %r656, 1024;
	setp.lt.s32 	%p58, %r653, %r35;
	@%p58 bra 	$L__BB71_33;
$L__BB71_34:
	// begin inline asm
	mov.u32 %r456, %laneid;
	// end inline asm
	mov.b32 	%r459, 1;
	mov.b32 	%r480, 31;
	mov.b32 	%r481, -1;
	// begin inline asm
	shfl.sync.down.b32 %r457, %r659, %r459, %r480, %r481;
	// end inline asm
	setp.gt.s32 	%p59, %r456, 30;
	selp.b32 	%r482, 0, %r457, %p59;
	add.s32 	%r463, %r482, %r659;
	mov.b32 	%r464, 2;
	// begin inline asm
	shfl.sync.down.b32 %r462, %r463, %r464, %r480, %r481;
	// end inline asm
	setp.gt.s32 	%p60, %r456, 29;
	selp.b32 	%r483, 0, %r462, %p60;
	add.s32 	%r468, %r463, %r483;
	mov.b32 	%r469, 4;
	// begin inline asm
	shfl.sync.down.b32 %r467, %r468, %r469, %r480, %r481;
	// end inline asm
	setp.gt.s32 	%p61, %r456, 27;
	selp.b32 	%r484, 0, %r467, %p61;
	add.s32 	%r473, %r468, %r484;
	mov.b32 	%r474, 8;
	// begin inline asm
	shfl.sync.down.b32 %r472, %r473, %r474, %r480, %r481;
	// end inline asm
	setp.gt.s32 	%p62, %r456, 23;
	selp.b32 	%r485, 0, %r472, %p62;
	add.s32 	%r478, %r473, %r485;
	mov.b32 	%r479, 16;
	// begin inline asm
	shfl.sync.down.b32 %r477, %r478, %r479, %r480, %r481;
	// end inline asm
	setp.gt.s32 	%p63, %r456, 15;
	selp.b32 	%r486, 0, %r477, %p63;
	add.s32 	%r686, %r478, %r486;
	setp.ne.s32 	%p64, %r456, 0;
	@%p64 bra 	$L__BB71_36;
	shr.u32 	%r487, %r26, 3;
	and.b32  	%r488, %r487, 124;
	mov.u32 	%r489, _ZZN3cub18CUB_300001_SM_10006detail6reduce28DeviceReduceSingleTileKernelINS2_10policy_hubIiyN4cuda3std3__44plusIiEEE10Policy1000EPiSC_iS9_iiNS7_10__identityEEEvT0_T1_T2_T3_T4_T6_E12temp_storage;
	add.s32 	%r490, %r489, %r488;
	st.shared.u32 	[%r490+8], %r686;
$L__BB71_36:
	bar.sync 	0;
	setp.ne.s32 	%p65, %r26, 0;
	@%p65 bra 	$L__BB71_72;
	ld.shared.u32 	%r491, [_ZZN3cub18CUB_300001_SM_10006detail6reduce28DeviceReduceSingleTileKernelINS2_10policy_hubIiyN4cuda3std3__44plusIiEEE10Policy1000EPiSC_iS9_iiNS7_10__identityEEEvT0_T1_T2_T3_T4_T6_E12temp_storage+12];
	add.s32 	%r492, %r491, %r686;
	ld.shared.u32 	%r493, [_ZZN3cub18CUB_300001_SM_10006detail6reduce28DeviceReduceSingleTileKernelINS2_10policy_hubIiyN4cuda3std3__44plusIiEEE10Policy1000EPiSC_iS9_iiNS7_10__identityEEEvT0_T1_T2_T3_T4_T6_E12temp_storage+16];
	add.s32 	%r494, %r492, %r493;
	ld.shared.u32 	%r495, [_ZZN3cub18CUB_300001_SM_10006detail6reduce28DeviceReduceSingleTileKernelINS2_10policy_hubIiyN4cuda3std3__44plusIiEEE10Policy1000EPiSC_iS9_iiNS7_10__identityEEEvT0_T1_T2_T3_T4_T6_E12temp_storage+20];
	add.s32 	%r496, %r494, %r495;
	ld.shared.u32 	%r497, [_ZZN3cub18CUB_300001_SM_10006detail6reduce28DeviceReduceSingleTileKernelINS2_10policy_hubIiyN4cuda3std3__44plusIiEEE10Policy1000EPiSC_iS9_iiNS7_10__identityEEEvT0_T1_T2_T3_T4_T6_E12temp_storage+24];
	add.s32 	%r498, %r496, %r497;
	ld.shared.u32 	%r499, [_ZZN3cub18CUB_300001_SM_10006detail6reduce28DeviceReduceSingleTileKernelINS2_10policy_hubIiyN4cuda3std3__44plusIiEEE10Policy1000EPiSC_iS9_iiNS7_10__identityEEEvT0_T1_T2_T3_T4_T6_E12temp_storage+28];
	add.s32 	%r500, %r498, %r499;
	ld.shared.u32 	%r501, [_ZZN3cub18CUB_300001_SM_10006detail6reduce28DeviceReduceSingleTileKernelINS2_10policy_hubIiyN4cuda3std3__44plusIiEEE10Policy1000EPiSC_iS9_iiNS7_10__identityEEEvT0_T1_T2_T3_T4_T6_E12temp_storage+32];
	add.s32 	%r502, %r500, %r501;
	ld.shared.u32 	%r503, [_ZZN3cub18CUB_300001_SM_10006detail6reduce28DeviceReduceSingleTileKernelINS2_10policy_hubIiyN4cuda3std3__44plusIiEEE10Policy1000EPiSC_iS9_iiNS7_10__identityEEEvT0_T1_T2_T3_T4_T6_E12temp_storage+36];
	add.s32 	%r686, %r502, %r503;
	bra.uni 	$L__BB71_72;
$L__BB71_38:
	setp.gt.s32 	%p3, %r120, 4095;
	@%p3 bra 	$L__BB71_56;
	mov.u32 	%r60, %tid.x;
	setp.ge.s32 	%p20, %r60, %r120;
	mov.b32 	%r670, 0;
	mov.u32 	%r665, %r60;
	@%p20 bra 	$L__BB71_41;
	mul.wide.u32 	%rd66, %r60, 4;
	add.s64 	%rd65, %rd16, %rd66;
	// begin inline asm
	ld.global.nc.u32 %r670, [%rd65];
	// end inline asm
	add.s32 	%r665, %r60, 256;
$L__BB71_41:
	setp.ge.s32 	%p21, %r665, %r120;
	@%p21 bra 	$L__BB71_47;
	not.b32 	%r252, %r665;
	add.s32 	%r65, %r120, %r252;
	and.b32  	%r253, %r65, 768;
	setp.eq.s32 	%p22, %r253, 768;
	@%p22 bra 	$L__BB71_45;
	mul.wide.u32 	%rd67, %r665, 4;
	add.s64 	%rd123, %rd16, %rd67;
	shr.u32 	%r254, %r65, 8;
	add.s32 	%r255, %r254, 1;
	and.b32  	%r256, %r255, 3;
	neg.s32 	%r662, %r256;
$L__BB71_44:
	.pragma "nounroll";
	// begin inline asm
	ld.global.nc.u32 %r257, [%rd123];
	// end inline asm
	add.s32 	%r670, %r257, %r670;
	add.s32 	%r665, %r665, 256;
	add.s64 	%rd123, %rd123, 1024;
	add.s32 	%r662, %r662, 1;
	setp.ne.s32 	%p23, %r662, 0;
	@%p23 bra 	$L__BB71_44;
$L__BB71_45:
	setp.lt.u32 	%p24, %r65, 768;
	@%p24 bra 	$L__BB71_47;
$L__BB71_46:
	mul.wide.s32 	%rd73, %r665, 4;
	add.s64 	%rd69, %rd16, %rd73;
	// begin inline asm
	ld.global.nc.u32 %r258, [%rd69];
	// end inline asm
	add.s32 	%r262, %r258, %r670;
	add.s64 	%rd70, %rd69, 1024;
	// begin inline asm
	ld.global.nc.u32 %r259, [%rd70];
	// end inline asm
	add.s32 	%r263, %r259, %r262;
	add.s64 	%rd71, %rd69, 2048;
	// begin inline asm
	ld.global.nc.u32 %r260, [%rd71];
	// end inline asm
	add.s32 	%r264, %r260, %r263;
	add.s64 	%rd72, %rd69, 3072;
	// begin inline asm
	ld.global.nc.u32 %r261, [%rd72];
	// end inline asm
	add.s32 	%r670, %r261, %r264;
	add.s32 	%r665, %r665, 1024;
	setp.lt.s32 	%p25, %r665, %r120;
	@%p25 bra 	$L__BB71_46;
$L__BB71_47:
	setp.lt.s32 	%p26, %r120, 256;
	@%p26 bra 	$L__BB71_52;
	// begin inline asm
	mov.u32 %r328, %laneid;
	// end inline asm
	mov.b32 	%r331, 1;
	mov.b32 	%r352, 31;
	mov.b32 	%r353, -1;
	// begin inline asm
	shfl.sync.down.b32 %r329, %r670, %r331, %r352, %r353;
	// end inline asm
	setp.gt.s32 	%p42, %r328, 30;
	selp.b32 	%r354, 0, %r329, %p42;
	add.s32 	%r335, %r354, %r670;
	mov.b32 	%r336, 2;
	// begin inline asm
	shfl.sync.down.b32 %r334, %r335, %r336, %r352, %r353;
	// end inline asm
	setp.gt.s32 	%p43, %r328, 29;
	selp.b32 	%r355, 0, %r334, %p43;
	add.s32 	%r340, %r335, %r355;
	mov.b32 	%r341, 4;
	// begin inline asm
	shfl.sync.down.b32 %r339, %r340, %r341, %r352, %r353;
	// end inline asm
	setp.gt.s32 	%p44, %r328, 27;
	selp.b32 	%r356, 0, %r339, %p44;
	add.s32 	%r345, %r340, %r356;
	mov.b32 	%r346, 8;
	// begin inline asm
	shfl.sync.down.b32 %r344, %r345, %r346, %r352, %r353;
	// end inline asm
	setp.gt.s32 	%p45, %r328, 23;
	selp.b32 	%r357, 0, %r344, %p45;
	add.s32 	%r350, %r345, %r357;
	mov.b32 	%r351, 16;
	// begin inline asm
	shfl.sync.down.b32 %r349, %r350, %r351, %r352, %r353;
	// end inline asm
	setp.gt.s32 	%p46, %r328, 15;
	selp.b32 	%r358, 0, %r349, %p46;
	add.s32 	%r686, %r350, %r358;
	setp.ne.s32 	%p47, %r328, 0;
	@%p47 bra 	$L__BB71_50;
	shr.u32 	%r359, %r60, 3;
	and.b32  	%r360, %r359, 124;
	mov.u32 	%r361, _ZZN3cub18CUB_300001_SM_10006detail6reduce28DeviceReduceSingleTileKernelINS2_10policy_hubIiyN4cuda3std3__44plusIiEEE10Policy1000EPiSC_iS9_iiNS7_10__identityEEEvT0_T1_T2_T3_T4_T6_E12temp_storage;
	add.s32 	%r362, %r361, %r360;
	st.shared.u32 	[%r362+8], %r686;
$L__BB71_50:
	bar.sync 	0;
	setp.ne.s32 	%p48, %r60, 0;
	@%p48 bra 	$L__BB71_72;
	ld.shared.u32 	%r363, [_ZZN3cub18CUB_300001_SM_10006detail6reduce28DeviceReduceSingleTileKernelINS2_10policy_hubIiyN4cuda3std3__44plusIiEEE10Policy1000EPiSC_iS9_iiNS7_10__identityEEEvT0_T1_T2_T3_T4_T6_E12temp_storage+12];
	add.s32 	%r364, %r363, %r686;
	ld.shared.u32 	%r365, [_ZZN3cub18CUB_300001_SM_10006detail6reduce28DeviceReduceSingleTileKernelINS2_10policy_hubIiyN4cuda3std3__44plusIiEEE10Policy1000EPiSC_iS9_iiNS7_10__identityEEEvT0_T1_T2_T3_T4_T6_E12temp_storage+16];
	add.s32 	%r366, %r364, %r365;
	ld.shared.u32 	%r367, [_ZZN3cub18CUB_300001_SM_10006detail6reduce28DeviceReduceSingleTileKernelINS2_10policy_hubIiyN4cuda3std3__44plusIiEEE10Policy1000EPiSC_iS9_iiNS7_10__identityEEEvT0_T1_T2_T3_T4_T6_E12temp_storage+20];
	add.s32 	%r368, %r366, %r367;
	ld.shared.u32 	%r369, [_ZZN3cub18CUB_300001_SM_10006detail6reduce28DeviceReduceSingleTileKernelINS2_10policy_hubIiyN4cuda3std3__44plusIiEEE10Policy1000EPiSC_iS9_iiNS7_10__identityEEEvT0_T1_T2_T3_T4_T6_E12temp_storage+24];
	add.s32 	%r370, %r368, %r369;
	ld.shared.u32 	%r371, [_ZZN3cub18CUB_300001_SM_10006detail6reduce28DeviceReduceSingleTileKernelINS2_10policy_hubIiyN4cuda3std3__44plusIiEEE10Policy1000EPiSC_iS9_iiNS7_10__identityEEEvT0_T1_T2_T3_T4_T6_E12temp_storage+28];
	add.s32 	%r372, %r370, %r371;
	ld.shared.u32 	%r373, [_ZZN3cub18CUB_300001_SM_10006detail6reduce28DeviceReduceSingleTileKernelINS2_10policy_hubIiyN4cuda3std3__44plusIiEEE10Policy1000EPiSC_iS9_iiNS7_10__identityEEEvT0_T1_T2_T3_T4_T6_E12temp_storage+32];
	add.s32 	%r374, %r372, %r373;
	ld.shared.u32 	%r375, [_ZZN3cub18CUB_300001_SM_10006detail6reduce28DeviceReduceSingleTileKernelINS2_10policy_hubIiyN4cuda3std3__44plusIiEEE10Policy1000EPiSC_iS9_iiNS7_10__identityEEEvT0_T1_T2_T3_T4_T6_E12temp_storage+36];
	add.s32 	%r686, %r374, %r375;
	bra.uni 	$L__BB71_72;
$L__BB71_52:
	// begin inline asm
	mov.u32 %r265, %laneid;
	// end inline asm
	and.b32  	%r291, %r60, 992;
	add.s32 	%r292, %r291, 32;
	setp.gt.s32 	%p27, %r292, %r120;
	not.b32 	%r293, %r291;
	add.s32 	%r294, %r120, %r293;
	selp.b32 	%r289, %r294, 31, %p27;
	mov.b32 	%r268, 1;
	mov.b32 	%r290, -1;
	// begin inline asm
	shfl.sync.down.b32 %r266, %r670, %r268, %r289, %r290;
	// end inline asm
	setp.lt.s32 	%p28, %r265, %r289;
	selp.b32 	%r295, %r266, 0, %p28;
	add.s32 	%r272, %r295, %r670;
	mov.b32 	%r273, 2;
	// begin inline asm
	shfl.sync.down.b32 %r271, %r272, %r273, %r289, %r290;
	// end inline asm
	add.s32 	%r296, %r265, 2;
	setp.gt.s32 	%p29, %r296, %r289;
	selp.b32 	%r297, 0, %r271, %p29;
	add.s32 	%r277, %r272, %r297;
	mov.b32 	%r278, 4;
	// begin inline asm
	shfl.sync.down.b32 %r276, %r277, %r278, %r289, %r290;
	// end inline asm
	add.s32 	%r298, %r265, 4;
	setp.gt.s32 	%p30, %r298, %r289;
	selp.b32 	%r299, 0, %r276, %p30;
	add.s32 	%r282, %r277, %r299;
	mov.b32 	%r283, 8;
	// begin inline asm
	shfl.sync.down.b32 %r281, %r282, %r283, %r289, %r290;
	// end inline asm
	add.s32 	%r300, %r265, 8;
	setp.gt.s32 	%p31, %r300, %r289;
	selp.b32 	%r301, 0, %r281, %p31;
	add.s32 	%r287, %r282, %r301;
	mov.b32 	%r288, 16;
	// begin inline asm
	shfl.sync.down.b32 %r286, %r287, %r288, %r289, %r290;
	// end inline asm
	add.s32 	%r302, %r265, 16;
	setp.gt.s32 	%p32, %r302, %r289;
	selp.b32 	%r303, 0, %r286, %p32;
	add.s32 	%r686, %r287, %r303;
	setp.ne.s32 	%p33, %r265, 0;
	@%p33 bra 	$L__BB71_54;
	shr.u32 	%r304, %r60, 3;
	and.b32  	%r305, %r304, 124;
	mov.u32 	%r306, _ZZN3cub18CUB_300001_SM_10006detail6reduce28DeviceReduceSingleTileKernelINS2_10policy_hubIiyN4cuda3std3__44plusIiEEE10Policy1000EPiSC_iS9_iiNS7_10__identityEEEvT0_T1_T2_T3_T4_T6_E12temp_storage;
	add.s32 	%r307, %r306, %r305;
	st.shared.u32 	[%r307+8], %r686;
$L__BB71_54:
	bar.sync 	0;
	setp.ne.s32 	%p34, %r60, 0;
	@%p34 bra 	$L__BB71_72;
	setp.gt.s32 	%p35, %r120, 32;
	ld.shared.u32 	%r308, [_ZZN3cub18CUB_300001_SM_10006detail6reduce28DeviceReduceSingleTileKernelINS2_10policy_hubIiyN4cuda3std3__44plusIiEEE10Policy1000EPiSC_iS9_iiNS7_10__identityEEEvT0_T1_T2_T3_T4_T6_E12temp_storage+12];
	selp.b32 	%r309, %r308, 0, %p35;
	add.s32 	%r310, %r309, %r686;
	setp.gt.s32 	%p36, %r120, 64;
	ld.shared.u32 	%r311, [_ZZN3cub18CUB_300001_SM_10006detail6reduce28DeviceReduceSingleTileKernelINS2_10policy_hubIiyN4cuda3std3__44plusIiEEE10Policy1000EPiSC_iS9_iiNS7_10__identityEEEvT0_T1_T2_T3_T4_T6_E12temp_storage+16];
	selp.b32 	%r312, %r311, 0, %p36;
	add.s32 	%r313, %r310, %r312;
	setp.gt.s32 	%p37, %r120, 96;
	ld.shared.u32 	%r314, [_ZZN3cub18CUB_300001_SM_10006detail6reduce28DeviceReduceSingleTileKernelINS2_10policy_hubIiyN4cuda3std3__44plusIiEEE10Policy1000EPiSC_iS9_iiNS7_10__identityEEEvT0_T1_T2_T3_T4_T6_E12temp_storage+20];
	selp.b32 	%r315, %r314, 0, %p37;
	add.s32 	%r316, %r313, %r315;
	setp.gt.s32 	%p38, %r120, 128;
	ld.shared.u32 	%r317, [_ZZN3cub18CUB_300001_SM_10006detail6reduce28DeviceReduceSingleTileKernelINS2_10policy_hubIiyN4cuda3std3__44plusIiEEE10Policy1000EPiSC_iS9_iiNS7_10__identityEEEvT0_T1_T2_T3_T4_T6_E12temp_storage+24];
	selp.b32 	%r318, %r317, 0, %p38;
	add.s32 	%r319, %r316, %r318;
	setp.gt.s32 	%p39, %r120, 160;
	ld.shared.u32 	%r320, [_ZZN3cub18CUB_300001_SM_10006detail6reduce28DeviceReduceSingleTileKernelINS2_10policy_hubIiyN4cuda3std3__44plusIiEEE10Policy1000EPiSC_iS9_iiNS7_10__identityEEEvT0_T1_T2_T3_T4_T6_E12temp_storage+28];
	selp.b32 	%r321, %r320, 0, %p39;
	add.s32 	%r322, %r319, %r321;
	setp.gt.s32 	%p40, %r120, 192;
	ld.shared.u32 	%r323, [_ZZN3cub18CUB_300001_SM_10006detail6reduce28DeviceReduceSingleTileKernelINS2_10policy_hubIiyN4cuda3std3__44plusIiEEE10Policy1000EPiSC_iS9_iiNS7_10__identityEEEvT0_T1_T2_T3_T4_T6_E12temp_storage+32];
	selp.b32 	%r324, %r323, 0, %p40;
	add.s32 	%r325, %r322, %r324;
	setp.gt.s32 	%p41, %r120, 224;
	ld.shared.u32 	%r326, [_ZZN3cub18CUB_300001_SM_10006detail6reduce28DeviceReduceSingleTileKernelINS2_10policy_hubIiyN4cuda3std3__44plusIiEEE10Policy1000EPiSC_iS9_iiNS7_10__identityEEEvT0_T1_T2_T3_T4_T6_E12temp_storage+36];
	selp.b32 	%r327, %r326, 0, %p41;
	add.s32 	%r686, %r325, %r327;
	bra.uni 	$L__BB71_72;
$L__BB71_56:
	mov.u32 	%r85, %tid.x;
	mul.wide.u32 	%rd35, %r85, 4;
	add.s64 	%rd19, %rd16, %rd35;
	// begin inline asm
	ld.global.nc.u32 %r122, [%rd19];
	// end inline asm
	add.s64 	%rd20, %rd19, 1024;
	// begin inline asm
	ld.global.nc.u32 %r123, [%rd20];
	// end inline asm
	add.s64 	%rd21, %rd19, 2048;
	// begin inline asm
	ld.global.nc.u32 %r124, [%rd21];
	// end inline asm
	add.s64 	%rd22, %rd19, 3072;
	// begin inline asm
	ld.global.nc.u32 %r125, [%rd22];
	// end inline asm
	add.s64 	%rd23, %rd19, 4096;
	// begin inline asm
	ld.global.nc.u32 %r126, [%rd23];
	// end inline asm
	add.s64 	%rd24, %rd19, 5120;
	// begin inline asm
	ld.global.nc.u32 %r127, [%rd24];
	// end inline asm
	add.s64 	%rd25, %rd19, 6144;
	// begin inline asm
	ld.global.nc.u32 %r128, [%rd25];
	// end inline asm
	add.s64 	%rd26, %rd19, 7168;
	// begin inline asm
	ld.global.nc.u32 %r129, [%rd26];
	// end inline asm
	add.s64 	%rd27, %rd19, 8192;
	// begin inline asm
	ld.global.nc.u32 %r130, [%rd27];
	// end inline asm
	add.s64 	%rd28, %rd19, 9216;
	// begin inline asm
	ld.global.nc.u32 %r131, [%rd28];
	// end inline asm
	add.s64 	%rd29, %rd19, 10240;
	// begin inline asm
	ld.global.nc.u32 %r132, [%rd29];
	// end inline asm
	add.s64 	%rd30, %rd19, 11264;
	// begin inline asm
	ld.global.nc.u32 %r133, [%rd30];
	// end inline asm
	add.s64 	%rd31, %rd19, 12288;
	// begin inline asm
	ld.global.nc.u32 %r134, [%rd31];
	// end inline asm
	add.s64 	%rd32, %rd19, 13312;
	// begin inline asm
	ld.global.nc.u32 %r135, [%rd32];
	// end inline asm
	add.s64 	%rd33, %rd19, 14336;
	// begin inline asm
	ld.global.nc.u32 %r136, [%rd33];
	// end inline asm
	add.s64 	%rd34, %rd19, 15360;
	// begin inline asm
	ld.global.nc.u32 %r137, [%rd34];
	// end inline asm
	add.s32 	%r139, %r123, %r122;
	add.s32 	%r140, %r124, %r139;
	add.s32 	%r141, %r125, %r140;
	add.s32 	%r142, %r126, %r141;
	add.s32 	%r143, %r127, %r142;
	add.s32 	%r144, %r128, %r143;
	add.s32 	%r145, %r129, %r144;
	add.s32 	%r146, %r130, %r145;
	add.s32 	%r147, %r131, %r146;
	add.s32 	%r148, %r132, %r147;
	add.s32 	%r149, %r133, %r148;
	add.s32 	%r150, %r134, %r149;
	add.s32 	%r151, %r135, %r150;
	add.s32 	%r152, %r136, %r151;
	add.s32 	%r685, %r137, %r152;
	setp.lt.u32 	%p4, %r120, 8192;
	mov.b32 	%r674, 4096;
	@%p4 bra 	$L__BB71_60;
	add.s32 	%r87, %r120, -4096;
	mov.b32 	%r674, 4096;
$L__BB71_58:
	mul.wide.s32 	%rd52, %r674, 4;
	add.s64 	%rd36, %rd19, %rd52;
	// begin inline asm
	ld.global.nc.u32 %r154, [%rd36];
	// end inline asm
	add.s64 	%rd37, %rd36, 1024;
	// begin inline asm
	ld.global.nc.u32 %r155, [%rd37];
	// end inline asm
	add.s64 	%rd38, %rd36, 2048;
	// begin inline asm
	ld.global.nc.u32 %r156, [%rd38];
	// end inline asm
	add.s64 	%rd39, %rd36, 3072;
	// begin inline asm
	ld.global.nc.u32 %r157, [%rd39];
	// end inline asm
	add.s64 	%rd40, %rd36, 4096;
	// begin inline asm
	ld.global.nc.u32 %r158, [%rd40];
	// end inline asm
	add.s64 	%rd41, %rd36, 5120;
	// begin inline asm
	ld.global.nc.u32 %r159, [%rd41];
	// end inline asm
	add.s64 	%rd42, %rd36, 6144;
	// begin inline asm
	ld.global.nc.u32 %r160, [%rd42];
	// end inline asm
	add.s64 	%rd43, %rd36, 7168;
	// begin inline asm
	ld.global.nc.u32 %r161, [%rd43];
	// end inline asm
	add.s64 	%rd44, %rd36, 8192;
	// begin inline asm
	ld.global.nc.u32 %r162, [%rd44];
	// end inline asm
	add.s64 	%rd45, %rd36, 9216;
	// begin inline asm
	ld.global.nc.u32 %r163, [%rd45];
	// end inline asm
	add.s64 	%rd46, %rd36, 10240;
	// begin inline asm
	ld.global.nc.u32 %r164, [%rd46];
	// end inline asm
	add.s64 	%rd47, %rd36, 11264;
	// begin inline asm
	ld.global.nc.u32 %r165, [%rd47];
	// end inline asm
	add.s64 	%rd48, %rd36, 12288;
	// begin inline asm
	ld.global.nc.u32 %r166, [%rd48];
	// end inline asm
	add.s64 	%rd49, %rd36, 13312;
	// begin inline asm
	ld.global.nc.u32 %r167, [%rd49];
	// end inline asm
	add.s64 	%rd50, %rd36, 14336;
	// begin inline asm
	ld.global.nc.u32 %r168, [%rd50];
	// end inline asm
	add.s64 	%rd51, %rd36, 15360;
	// begin inline asm
	ld.global.nc.u32 %r169, [%rd51];
	// end inline asm
	add.s32 	%r170, %r154, %r685;
	add.s32 	%r171, %r155, %r170;
	add.s32 	%r172, %r156, %r171;
	add.s32 	%r173, %r157, %r172;
	add.s32 	%r174, %r158, %r173;
	add.s32 	%r175, %r159, %r174;
	add.s32 	%r176, %r160, %r175;
	add.s32 	%r177, %r161, %r176;
	add.s32 	%r178, %r162, %r177;
	add.s32 	%r179, %r163, %r178;
	add.s32 	%r180, %r164, %r179;
	add.s32 	%r181, %r165, %r180;
	add.s32 	%r182, %r166, %r181;
	add.s32 	%r183, %r167, %r182;
	add.s32 	%r184, %r168, %r183;
	add.s32 	%r685, %r169, %r184;
	sub.s32 	%r185, %r120, %r674;
	setp.lt.s32 	%p5, %r185, 4096;
	@%p5 bra 	$L__BB71_68;
	add.s32 	%r674, %r674, 4096;
	setp.le.s32 	%p6, %r674, %r87;
	@%p6 bra 	$L__BB71_58;
$L__BB71_60:
	setp.le.s32 	%p7, %r120, %r674;
	@%p7 bra 	$L__BB71_68;
	sub.s32 	%r94, %r120, %r674;
	setp.ge.s32 	%p8, %r85, %r94;
	@%p8 bra 	$L__BB71_68;
	not.b32 	%r187, %r85;
	add.s32 	%r188, %r120, %r187;
	sub.s32 	%r95, %r188, %r674;
	and.b32  	%r189, %r95, 768;
	setp.eq.s32 	%p9, %r189, 768;
	mov.u32 	%r679, %r85;
	@%p9 bra 	$L__BB71_65;
	add.s32 	%r676, %r85, %r674;
	shr.u32 	%r190, %r95, 8;
	add.s32 	%r191, %r190, 1;
	and.b32  	%r192, %r191, 3;
	neg.s32 	%r675, %r192;
	mov.u32 	%r679, %r85;
$L__BB71_64:
	.pragma "nounroll";
	mul.wide.u32 	%rd54, %r676, 4;
	add.s64 	%rd53, %rd16, %rd54;
	// begin inline asm
	ld.global.nc.u32 %r193, [%rd53];
	// end inline asm
	add.s32 	%r685, %r193, %r685;
	add.s32 	%r679, %r679, 256;
	add.s32 	%r676, %r676, 256;
	add.s32 	%r675, %r675, 1;
	setp.ne.s32 	%p10, %r675, 0;
	@%p10 bra 	$L__BB71_64;
$L__BB71_65:
	setp.lt.u32 	%p11, %r95, 768;
	@%p11 bra 	$L__BB71_68;
	cvt.u64.u32 	%rd55, %r679;
	cvt.u64.u32 	%rd56, %r674;
	add.s64 	%rd57, %rd55, %rd56;
	shl.b64 	%rd58, %rd57, 2;
	add.s64 	%rd59, %rd58, %rd16;
	add.s64 	%rd124, %rd59, 2048;
	add.s32 	%r682, %r679, %r674;
$L__BB71_67:
	mul.wide.u32 	%rd64, %r682, 4;
	add.s64 	%rd60, %rd16, %rd64;
	// begin inline asm
	ld.global.nc.u32 %r194, [%rd60];
	// end inline asm
	add.s32 	%r198, %r194, %r685;
	add.s64 	%rd61, %rd124, -1024;
	// begin inline asm
	ld.global.nc.u32 %r195, [%rd61];
	// end inline asm
	add.s32 	%r199, %r195, %r198;
	// begin inline asm
	ld.global.nc.u32 %r196, [%rd124];
	// end inline asm
	add.s32 	%r200, %r196, %r199;
	add.s64 	%rd63, %rd124, 1024;
	// begin inline asm
	ld.global.nc.u32 %r197, [%rd63];
	// end inline asm
	add.s32 	%r685, %r197, %r200;
	add.s32 	%r679, %r679, 1024;
	add.s64 	%rd124, %rd124, 4096;
	add.s32 	%r682, %r682, 1024;
	setp.lt.s32 	%p12, %r679, %r94;
	@%p12 bra 	$L__BB71_67;
$L__BB71_68:
	// begin inline asm
	mov.u32 %r201, %laneid;
	// end inline asm
	mov.b32 	%r204, 1;
	mov.b32 	%r225, 31;
	mov.b32 	%r226, -1;
	// begin inline asm
	shfl.sync.down.b32 %r202, %r685, %r204, %r225, %r226;
	// end inline asm
	setp.gt.s32 	%p13, %r201, 30;
	selp.b32 	%r227, 0, %r202, %p13;
	add.s32 	%r208, %r227, %r685;
	mov.b32 	%r209, 2;
	// begin inline asm
	shfl.sync.down.b32 %r207, %r208, %r209, %r225, %r226;
	// end inline asm
	setp.gt.s32 	%p14, %r201, 29;
	selp.b32 	%r228, 0, %r207, %p14;
	add.s32 	%r213, %r208, %r228;
	mov.b32 	%r214, 4;
	// begin inline asm
	shfl.sync.down.b32 %r212, %r213, %r214, %r225, %r226;
	// end inline asm
	setp.gt.s32 	%p15, %r201, 27;
	selp.b32 	%r229, 0, %r212, %p15;
	add.s32 	%r218, %r213, %r229;
	mov.b32 	%r219, 8;
	// begin inline asm
	shfl.sync.down.b32 %r217, %r218, %r219, %r225, %r226;
	// end inline asm
	setp.gt.s32 	%p16, %r201, 23;
	selp.b32 	%r230, 0, %r217, %p16;
	add.s32 	%r223, %r218, %r230;
	mov.b32 	%r224, 16;
	// begin inline asm
	shfl.sync.down.b32 %r222, %r223, %r224, %r225, %r226;
	// end inline asm
	setp.gt.s32 	%p17, %r201, 15;
	selp.b32 	%r231, 0, %r222, %p17;
	add.s32 	%r686, %r223, %r231;
	setp.ne.s32 	%p18, %r201, 0;
	@%p18 bra 	$L__BB71_70;
	shr.u32 	%r232, %r85, 3;
	and.b32  	%r233, %r232, 124;
	mov.u32 	%r234, _ZZN3cub18CUB_300001_SM_10006detail6reduce28DeviceReduceSingleTileKernelINS2_10policy_hubIiyN4cuda3std3__44plusIiEEE10Policy1000EPiSC_iS9_iiNS7_10__identityEEEvT0_T1_T2_T3_T4_T6_E12temp_storage;
	add.s32 	%r235, %r234, %r233;
	st.shared.u32 	[%r235+8], %r686;
$L__BB71_70:
	bar.sync 	0;
	setp.ne.s32 	%p19, %r85, 0;
	@%p19 bra 	$L__BB71_72;
	ld.shared.u32 	%r236, [_ZZN3cub18CUB_300001_SM_10006detail6reduce28DeviceReduceSingleTileKernelINS2_10policy_hubIiyN4cuda3std3__44plusIiEEE10Policy1000EPiSC_iS9_iiNS7_10__identityEEEvT0_T1_T2_T3_T4_T6_E12temp_storage+12];
	add.s32 	%r237, %r236, %r686;
	ld.shared.u32 	%r238, [_ZZN3cub18CUB_300001_SM_10006detail6reduce28DeviceReduceSingleTileKernelINS2_10policy_hubIiyN4cuda3std3__44plusIiEEE10Policy1000EPiSC_iS9_iiNS7_10__identityEEEvT0_T1_T2_T3_T4_T6_E12temp_storage+16];
	add.s32 	%r239, %r237, %r238;
	ld.shared.u32 	%r240, [_ZZN3cub18CUB_300001_SM_10006detail6reduce28DeviceReduceSingleTileKernelINS2_10policy_hubIiyN4cuda3std3__44plusIiEEE10Policy1000EPiSC_iS9_iiNS7_10__identityEEEvT0_T1_T2_T3_T4_T6_E12temp_storage+20];
	add.s32 	%r241, %r239, %r240;
	ld.shared.u32 	%r242, [_ZZN3cub18CUB_300001_SM_10006detail6reduce28DeviceReduceSingleTileKernelINS2_10policy_hubIiyN4cuda3std3__44plusIiEEE10Policy1000EPiSC_iS9_iiNS7_10__identityEEEvT0_T1_T2_T3_T4_T6_E12temp_storage+24];
	add.s32 	%r243, %r241, %r242;
	ld.shared.u32 	%r244, [_ZZN3cub18CUB_300001_SM_10006detail6reduce28DeviceReduceSingleTileKernelINS2_10policy_hubIiyN4cuda3std3__44plusIiEEE10Policy1000EPiSC_iS9_iiNS7_10__identityEEEvT0_T1_T2_T3_T4_T6_E12temp_storage+28];
	add.s32 	%r245, %r243, %r244;
	ld.shared.u32 	%r246, [_ZZN3cub18CUB_300001_SM_10006detail6reduce28DeviceReduceSingleTileKernelINS2_10policy_hubIiyN4cuda3std3__44plusIiEEE10Policy1000EPiSC_iS9_iiNS7_10__identityEEEvT0_T1_T2_T3_T4_T6_E12temp_storage+32];
	add.s32 	%r247, %r245, %r246;
	ld.shared.u32 	%r248, [_ZZN3cub18CUB_300001_SM_10006detail6reduce28DeviceReduceSingleTileKernelINS2_10policy_hubIiyN4cuda3std3__44plusIiEEE10Policy1000EPiSC_iS9_iiNS7_10__identityEEEvT0_T1_T2_T3_T4_T6_E12temp_storage+36];
	add.s32 	%r686, %r247, %r248;
$L__BB71_72:
	mov.u32 	%r631, %tid.x;
	setp.ne.s32 	%p95, %r631, 0;
	@%p95 bra 	$L__BB71_74;
	add.s32 	%r632, %r686, %r121;
	st.global.u32 	[%rd1], %r632;
$L__BB71_74:
	ret;

}


// ===== COMPILED SASS (sm_100) =====

	.target	sm_100

	.elftype	@"ET_EXEC"


//--------------------- .note.nv.tkinfo           --------------------------
	.section	.note.nv.tkinfo,"",@"SHT_NOTE"
	.sectionflags	@"SHF_NOTE_NV_TKINFO"
	.tkinfo
        /*0018*/ 	.word	0x00000002
        /*0030*/ 	.string	""
        /*0030*/ 	.string	"ptxas"
        /*0030*/ 	.string	"Cuda compilation tools, release 13.0, V13.0.88"
        /*0030*/ 	.string	"Build cuda_13.0.r13.0/compiler.36424714_0"
        /*0030*/ 	.string	"-arch sm_100 -m 64 "



//--------------------- .note.nv.cuinfo           --------------------------
	.section	.note.nv.cuinfo,"",@"SHT_NOTE"
	.sectionflags	@"SHF_NOTE_NV_CUINFO"
        /*0018*/ 	.short	0x0002
        /*001a*/ 	.short	0x0064
        /*001c*/ 	.short	0x0082
	.zero		2


//--------------------- .nv.info                  --------------------------
	.section	.nv.info,"",@"SHT_CUDA_INFO"
	.align	4


	//----- nvinfo : EIATTR_REGCOUNT
	.align		4
        /*0000*/ 	.byte	0x04, 0x2f
        /*0002*/ 	.short	(.L_46 - .L_45)
	.align		4
.L_45:
        /*0004*/ 	.word	index@(_Z16initProperTablesPfS_S_PiS0_iii)
        /*0008*/ 	.word	0x00000028


	//----- nvinfo : EIATTR_FRAME_SIZE
	.align		4
.L_46:
        /*000c*/ 	.byte	0x04, 0x11
        /*000e*/ 	.short	(.L_48 - .L_47)
	.align		4
.L_47:
        /*0010*/ 	.word	index@(_Z16initProperTablesPfS_S_PiS0_iii)
        /*0014*/ 	.word	0x00000000


	//----- nvinfo : EIATTR_REGCOUNT
	.align		4
.L_48:
        /*0018*/ 	.byte	0x04, 0x2f
        /*001a*/ 	.short	(.L_50 - .L_49)
	.align		4
.L_49:
        /*001c*/ 	.word	index@(_Z10divNewTab2ILi1EEvPfS0_Pii)
        /*0020*/ 	.word	0x00000010


	//----- nvinfo : EIATTR_FRAME_SIZE
	.align		4
.L_50:
        /*0024*/ 	.byte	0x04, 0x11
        /*0026*/ 	.short	(.L_52 - .L_51)
	.align		4
.L_51:
        /*0028*/ 	.word	index@($__internal_31_$__cuda_sm3x_div_rn_noftz_f32_slowpath)
        /*002c*/ 	.word	0x00000000


	//----- nvinfo : EIATTR_FRAME_SIZE
	.align		4
.L_52:
        /*0030*/ 	.byte	0x04, 0x11
        /*0032*/ 	.short	(.L_54 - .L_53)
	.align		4
.L_53:
        /*0034*/ 	.word	index@(_Z10divNewTab2ILi1EEvPfS0_Pii)
        /*0038*/ 	.word	0x00000000


	//----- nvinfo : EIATTR_REGCOUNT
	.align		4
.L_54:
        /*003c*/ 	.byte	0x04, 0x2f
        /*003e*/ 	.short	(.L_56 - .L_55)
	.align		4
.L_55:
        /*0040*/ 	.word	index@(_Z22calculateBestDistance2ILi1EEvPfS0_S0_PiS1_S1_ii)
        /*0044*/ 	.word	0x00000020


	//----- nvinfo : EIATTR_FRAME_SIZE
	.align		4
.L_56:
        /*0048*/ 	.byte	0x04, 0x11
        /*004a*/ 	.short	(.L_58 - .L_57)
	.align		4
.L_57:
        /*004c*/ 	.word	index@(_Z22calculateBestDistance2ILi1EEvPfS0_S0_PiS1_S1_ii)
        /*0050*/ 	.word	0x00000000


	//----- nvinfo : EIATTR_REGCOUNT
	.align		4
.L_58:
        /*0054*/ 	.byte	0x04, 0x2f
        /*0056*/ 	.short	(.L_60 - .L_59)
	.align		4
.L_59:
        /*0058*/ 	.word	index@(_Z10divNewTab2ILi2EEvPfS0_Pii)
        /*005c*/ 	.word	0x00000010


	//----- nvinfo : EIATTR_FRAME_SIZE
	.align		4
.L_60:
        /*0060*/ 	.byte	0x04, 0x11
        /*0062*/ 	.short	(.L_62 - .L_61)
	.align		4
.L_61:
        /*0064*/ 	.word	index@($__internal_30_$__cuda_sm3x_div_rn_noftz_f32_slowpath)
        /*0068*/ 	.word	0x00000000


	//----- nvinfo : EIATTR_FRAME_SIZE
	.align		4
.L_62:
        /*006c*/ 	.byte	0x04, 0x11
        /*006e*/ 	.short	(.L_64 - .L_63)
	.align		4
.L_63:
        /*0070*/ 	.word	index@(_Z10divNewTab2ILi2EEvPfS0_Pii)
        /*0074*/ 	.word	0x00000000


	//----- nvinfo : EIATTR_REGCOUNT
	.align		4
.L_64:
        /*0078*/ 	.byte	0x04, 0x2f
        /*007a*/ 	.short	(.L_66 - .L_65)
	.align		4
.L_65:
        /*007c*/ 	.word	index@(_Z22calculateBestDistance2ILi2EEvPfS0_S0_PiS1_S1_ii)
        /*0080*/ 	.word	0x00000020


	//----- nvinfo : EIATTR_FRAME_SIZE
	.align		4
.L_66:
        /*0084*/ 	.byte	0x04, 0x11
        /*0086*/ 	.short	(.L_68 - .L_67)
	.align		4
.L_67:
        /*0088*/ 	.word	index@(_Z22calculateBestDistance2ILi2EEvPfS0_S0_PiS1_S1_ii)
        /*008c*/ 	.word	0x00000000


	//----- nvinfo : EIATTR_REGCOUNT
	.align		4
.L_68:
        /*0090*/ 	.byte	0x04, 0x2f
        /*0092*/ 	.short	(.L_70 - .L_69)
	.align		4
.L_69:
        /*0094*/ 	.word	index@(_Z10divNewTab2ILi3EEvPfS0_Pii)
        /*0098*/ 	.word	0x00000010


	//----- nvinfo : EIATTR_FRAME_SIZE
	.align		4
.L_70:
        /*009c*/ 	.byte	0x04, 0x11
        /*009e*/ 	.short	(.L_72 - .L_71)
	.align		4
.L_71:
        /*00a0*/ 	.word	index@($__internal_29_$__cuda_sm3x_div_rn_noftz_f32_slowpath)
        /*00a4*/ 	.word	0x00000000


	//----- nvinfo : EIATTR_FRAME_SIZE
	.align		4
.L_72:
        /*00a8*/ 	.byte	0x04, 0x11
        /*00aa*/ 	.short	(.L_74 - .L_73)
	.align		4
.L_73:
        /*00ac*/ 	.word	index@(_Z10divNewTab2ILi3EEvPfS0_Pii)
        /*00b0*/ 	.word	0x00000000


	//----- nvinfo : EIATTR_REGCOUNT
	.align		4
.L_74:
        /*00b4*/ 	.byte	0x04, 0x2f
        /*00b6*/ 	.short	(.L_76 - .L_75)
	.align		4
.L_75:
        /*00b8*/ 	.word	index@(_Z22calculateBestDistance2ILi3EEvPfS0_S0_PiS1_S1_ii)
        /*00bc*/ 	.word	0x00000020


	//----- nvinfo : EIATTR_FRAME_SIZE
	.align		4
.L_76:
        /*00c0*/ 	.byte	0x04, 0x11
        /*00c2*/ 	.short	(.L_78 - .L_77)
	.align		4
.L_77:
        /*00c4*/ 	.word	index@(_Z22calculateBestDistance2ILi3EEvPfS0_S0_PiS1_S1_ii)
        /*00c8*/ 	.word	0x00000000


	//----- nvinfo : EIATTR_REGCOUNT
	.align		4
.L_78:
        /*00cc*/ 	.byte	0x04, 0x2f
        /*00ce*/ 	.short	(.L_80 - .L_79)
	.align		4
.L_79:
        /*00d0*/ 	.word	index@(_Z10divNewTab2ILi4EEvPfS0_Pii)
        /*00d4*/ 	.word	0x00000010


	//----- nvinfo : EIATTR_FRAME_SIZE
	.align		4
.L_80:
        /*00d8*/ 	.byte	0x04, 0x11
        /*00da*/ 	.short	(.L_82 - .L_81)
	.align		4
.L_81:
        /*00dc*/ 	.word	index@($__internal_28_$__cuda_sm3x_div_rn_noftz_f32_slowpath)
        /*00e0*/ 	.word	0x00000000


	//----- nvinfo : EIATTR_FRAME_SIZE
	.align		4
.L_82:
        /*00e4*/ 	.byte	0x04, 0x11
        /*00e6*/ 	.short	(.L_84 - .L_83)
	.align		4
.L_83:
        /*00e8*/ 	.word	index@(_Z10divNewTab2ILi4EEvPfS0_Pii)
        /*00ec*/ 	.word	0x00000000


	//----- nvinfo : EIATTR_REGCOUNT
	.align		4
.L_84:
        /*00f0*/ 	.byte	0x04, 0x2f
        /*00f2*/ 	.short	(.L_86 - .L_85)
	.align		4
.L_85:
        /*00f4*/ 	.word	index@(_Z22calculateBestDistance2ILi4EEvPfS0_S0_PiS1_S1_ii)
        /*00f8*/ 	.word	0x00000020


	//----- nvinfo : EIATTR_FRAME_SIZE
	.align		4
.L_86:
        /*00fc*/ 	.byte	0x04, 0x11
        /*00fe*/ 	.short	(.L_88 - .L_87)
	.align		4
.L_87:
        /*0100*/ 	.word	index@(_Z22calculateBestDistance2ILi4EEvPfS0_S0_PiS1_S1_ii)
        /*0104*/ 	.word	0x00000000


	//----- nvinfo : EIATTR_REGCOUNT
	.align		4
.L_88:
        /*0108*/ 	.byte	0x04, 0x2f
        /*010a*/ 	.short	(.L_90 - .L_89)
	.align		4
.L_89:
        /*010c*/ 	.word	index@(_Z10divNewTab2ILi5EEvPfS0_Pii)
        /*0110*/ 	.word	0x00000010


	//----- nvinfo : EIATTR_FRAME_SIZE
	.align		4
.L_90:
        /*0114*/ 	.byte	0x04, 0x11
        /*0116*/ 	.short	(.L_92 - .L_91)
	.align		4
.L_91:
        /*0118*/ 	.word	index@($__internal_27_$__cuda_sm3x_div_rn_noftz_f32_slowpath)
        /*011c*/ 	.word	0x00000000


	//----- nvinfo : EIATTR_FRAME_SIZE
	.align		4
.L_92:
        /*0120*/ 	.byte	0x04, 0x11
        /*0122*/ 	.short	(.L_94 - .L_93)
	.align		4
.L_93:
        /*0124*/ 	.word	index@(_Z10divNewTab2ILi5EEvPfS0_Pii)
        /*0128*/ 	.word	0x00000000


	//----- nvinfo : EIATTR_REGCOUNT
	.align		4
.L_94:
        /*012c*/ 	.byte	0x04, 0x2f
        /*012e*/ 	.short	(.L_96 - .L_95)
	.align		4
.L_95:
        /*0130*/ 	.word	index@(_Z22calculateBestDistance2ILi5EEvPfS0_S0_PiS1_S1_ii)
        /*0134*/ 	.word	0x00000020


	//----- nvinfo : EIATTR_FRAME_SIZE
	.align		4
.L_96:
        /*0138*/ 	.byte	0x04, 0x11
        /*013a*/ 	.short	(.L_98 - .L_97)
	.align		4
.L_97:
        /*013c*/ 	.word	index@(_Z22calculateBestDistance2ILi5EEvPfS0_S0_PiS1_S1_ii)
        /*0140*/ 	.word	0x00000000


	//----- nvinfo : EIATTR_REGCOUNT
	.align		4
.L_98:
        /*0144*/ 	.byte	0x04, 0x2f
        /*0146*/ 	.short	(.L_100 - .L_99)
	.align		4
.L_99:
        /*0148*/ 	.word	index@(_Z10divNewTab2ILi6EEvPfS0_Pii)
        /*014c*/ 	.word	0x00000010


	//----- nvinfo : EIATTR_FRAME_SIZE
	.align		4
.L_100:
        /*0150*/ 	.byte	0x04, 0x11
        /*0152*/ 	.short	(.L_102 - .L_101)
	.align		4
.L_101:
        /*0154*/ 	.word	index@($__internal_26_$__cuda_sm3x_div_rn_noftz_f32_slowpath)
        /*0158*/ 	.word	0x00000000


	//----- nvinfo : EIATTR_FRAME_SIZE
	.align		4
.L_102:
        /*015c*/ 	.byte	0x04, 0x11
        /*015e*/ 	.short	(.L_104 - .L_103)
	.align		4
.L_103:
        /*0160*/ 	.word	index@(_Z10divNewTab2ILi6EEvPfS0_Pii)
        /*0164*/ 	.word	0x00000000


	//----- nvinfo : EIATTR_REGCOUNT
	.align		4
.L_104:
        /*0168*/ 	.byte	0x04, 0x2f
        /*016a*/ 	.short	(.L_106 - .L_105)
	.align		4
.L_105:
        /*016c*/ 	.word	index@(_Z22calculateBestDistance2ILi6EEvPfS0_S0_PiS1_S1_ii)
        /*0170*/ 	.word	0x00000020


	//----- nvinfo : EIATTR_FRAME_SIZE
	.align		4
.L_106:
        /*0174*/ 	.byte	0x04, 0x11
        /*0176*/ 	.short	(.L_108 - .L_107)
	.align		4
.L_107:
        /*0178*/ 	.word	index@(_Z22calculateBestDistance2ILi6EEvPfS0_S0_PiS1_S1_ii)
        /*017c*/ 	.word	0x00000000


	//----- nvinfo : EIATTR_REGCOUNT
	.align		4
.L_108:
        /*0180*/ 	.byte	0x04, 0x2f
        /*0182*/ 	.short	(.L_110 - .L_109)
	.align		4
.L_109:
        /*0184*/ 	.word	index@(_Z10divNewTab2ILi7EEvPfS0_Pii)
        /*0188*/ 	.word	0x00000010


	//----- nvinfo : EIATTR_FRAME_SIZE
	.align		4
.L_110:
        /*018c*/ 	.byte	0x04, 0x11
        /*018e*/ 	.short	(.L_112 - .L_111)
	.align		4
.L_111:
        /*0190*/ 	.word	index@($__internal_25_$__cuda_sm3x_div_rn_noftz_f32_slowpath)
        /*0194*/ 	.word	0x00000000


	//----- nvinfo : EIATTR_FRAME_SIZE
	.align		4
.L_112:
        /*0198*/ 	.byte	0x04, 0x11
        /*019a*/ 	.short	(.L_114 - .L_113)
	.align		4
.L_113:
        /*019c*/ 	.word	index@(_Z10divNewTab2ILi7EEvPfS0_Pii)
        /*01a0*/ 	.word	0x00000000


	//----- nvinfo : EIATTR_REGCOUNT
	.align		4
.L_114:
        /*01a4*/ 	.byte	0x04, 0x2f
        /*01a6*/ 	.short	(.L_116 - .L_115)
	.align		4
.L_115:
        /*01a8*/ 	.word	index@(_Z22calculateBestDistance2ILi7EEvPfS0_S0_PiS1_S1_ii)
        /*01ac*/ 	.word	0x00000020


	//----- nvinfo : EIATTR_FRAME_SIZE
	.align		4
.L_116:
        /*01b0*/ 	.byte	0x04, 0x11
        /*01b2*/ 	.short	(.L_118 - .L_117)
	.align		4
.L_117:
        /*01b4*/ 	.word	index@(_Z22calculateBestDistance2ILi7EEvPfS0_S0_PiS1_S1_ii)
        /*01b8*/ 	.word	0x00000000


	//----- nvinfo : EIATTR_REGCOUNT
	.align		4
.L_118:
        /*01bc*/ 	.byte	0x04, 0x2f
        /*01be*/ 	.short	(.L_120 - .L_119)
	.align		4
.L_119:
        /*01c0*/ 	.word	index@(_Z10divNewTab2ILi8EEvPfS0_Pii)
        /*01c4*/ 	.word	0x00000010


	//----- nvinfo : EIATTR_FRAME_SIZE
	.align		4
.L_120:
        /*01c8*/ 	.byte	0x04, 0x11
        /*01ca*/ 	.short	(.L_122 - .L_121)
	.align		4
.L_121:
        /*01cc*/ 	.word	index@($__internal_24_$__cuda_sm3x_div_rn_noftz_f32_slowpath)
        /*01d0*/ 	.word	0x00000000


	//----- nvinfo : EIATTR_FRAME_SIZE
	.align		4
.L_122:
        /*01d4*/ 	.byte	0x04, 0x11
        /*01d6*/ 	.short	(.L_124 - .L_123)
	.align		4
.L_123:
        /*01d8*/ 	.word	index@(_Z10divNewTab2ILi8EEvPfS0_Pii)
        /*01dc*/ 	.word	0x00000000


	//----- nvinfo : EIATTR_REGCOUNT
	.align		4
.L_124:
        /*01e0*/ 	.byte	0x04, 0x2f
        /*01e2*/ 	.short	(.L_126 - .L_125)
	.align		4
.L_125:
        /*01e4*/ 	.word	index@(_Z22calculateBestDistance2ILi8EEvPfS0_S0_PiS1_S1_ii)
        /*01e8*/ 	.word	0x00000028


	//----- nvinfo : EIATTR_FRAME_SIZE
	.align		4
.L_126:
        /*01ec*/ 	.byte	0x04, 0x11
        /*01ee*/ 	.short	(.L_128 - .L_127)
	.align		4
.L_127:
        /*01f0*/ 	.word	index@(_Z22calculateBestDistance2ILi8EEvPfS0_S0_PiS1_S1_ii)
        /*01f4*/ 	.word	0x00000000


	//----- nvinfo : EIATTR_REGCOUNT
	.align		4
.L_128:
        /*01f8*/ 	.byte	0x04, 0x2f
        /*01fa*/ 	.short	(.L_130 - .L_129)
	.align		4
.L_129:
        /*01fc*/ 	.word	index@(_Z10divNewTab2ILi9EEvPfS0_Pii)
        /*0200*/ 	.word	0x00000010


	//----- nvinfo : EIATTR_FRAME_SIZE
	.align		4
.L_130:
        /*0204*/ 	.byte	0x04, 0x11
        /*0206*/ 	.short	(.L_132 - .L_131)
	.align		4
.L_131:
        /*0208*/ 	.word	index@($__internal_23_$__cuda_sm3x_div_rn_noftz_f32_slowpath)
        /*020c*/ 	.word	0x00000000


	//----- nvinfo : EIATTR_FRAME_SIZE
	.align		4
.L_132:
        /*0210*/ 	.byte	0x04, 0x11
        /*0212*/ 	.short	(.L_134 - .L_133)
	.align		4
.L_133:
        /*0214*/ 	.word	index@(_Z10divNewTab2ILi9EEvPfS0_Pii)
        /*0218*/ 	.word	0x00000000


	//----- nvinfo : EIATTR_REGCOUNT
	.align		4
.L_134:
        /*021c*/ 	.byte	0x04, 0x2f
        /*021e*/ 	.short	(.L_136 - .L_135)
	.align		4
.L_135:
        /*0220*/ 	.word	index@(_Z22calculateBestDistance2ILi9EEvPfS0_S0_PiS1_S1_ii)
        /*0224*/ 	.word	0x00000030


	//----- nvinfo : EIATTR_FRAME_SIZE
	.align		4
.L_136:
        /*0228*/ 	.byte	0x04, 0x11
        /*022a*/ 	.short	(.L_138 - .L_137)
	.align		4
.L_137:
        /*022c*/ 	.word	index@(_Z22calculateBestDistance2ILi9EEvPfS0_S0_PiS1_S1_ii)
        /*0230*/ 	.word	0x00000000


	//----- nvinfo : EIATTR_REGCOUNT
	.align		4
.L_138:
        /*0234*/ 	.byte	0x04, 0x2f
        /*0236*/ 	.short	(.L_140 - .L_139)
	.align		4
.L_139:
        /*0238*/ 	.word	index@(_Z10divNewTab2ILi10EEvPfS0_Pii)
        /*023c*/ 	.word	0x00000010


	//----- nvinfo : EIATTR_FRAME_SIZE
	.align		4
.L_140:
        /*0240*/ 	.byte	0x04, 0x11
        /*0242*/ 	.short	(.L_142 - .L_141)
	.align		4
.L_141:
        /*0244*/ 	.word	index@($__internal_22_$__cuda_sm3x_div_rn_noftz_f32_slowpath)
        /*0248*/ 	.word	0x00000000


	//----- nvinfo : EIATTR_FRAME_SIZE
	.align		4
.L_142:
        /*024c*/ 	.byte	0x04, 0x11
        /*024e*/ 	.short	(.L_144 - .L_143)
	.align		4
.L_143:
        /*0250*/ 	.word	index@(_Z10divNewTab2ILi10EEvPfS0_Pii)
        /*0254*/ 	.word	0x00000000


	//----- nvinfo : EIATTR_REGCOUNT
	.align		4
.L_144:
        /*0258*/ 	.byte	0x04, 0x2f
        /*025a*/ 	.short	(.L_146 - .L_145)
	.align		4
.L_145:
        /*025c*/ 	.word	index@(_Z22calculateBestDistance2ILi10EEvPfS0_S0_PiS1_S1_ii)
        /*0260*/ 	.word	0x00000030


	//----- nvinfo : EIATTR_FRAME_SIZE
	.align		4
.L_146:
        /*0264*/ 	.byte	0x04, 0x11
        /*0266*/ 	.short	(.L_148 - .L_147)
	.align		4
.L_147:
        /*0268*/ 	.word	index@(_Z22calculateBestDistance2ILi10EEvPfS0_S0_PiS1_S1_ii)
        /*026c*/ 	.word	0x00000000


	//----- nvinfo : EIATTR_REGCOUNT
	.align		4
.L_148:
        /*0270*/ 	.byte	0x04, 0x2f
        /*0272*/ 	.short	(.L_150 - .L_149)
	.align		4
.L_149:
        /*0274*/ 	.word	index@(_Z10divNewTab2ILi11EEvPfS0_Pii)
        /*0278*/ 	.word	0x00000010


	//----- nvinfo : EIATTR_FRAME_SIZE
	.align		4
.L_150:
        /*027c*/ 	.byte	0x04, 0x11
        /*027e*/ 	.short	(.L_152 - .L_151)
	.align		4
.L_151:
        /*0280*/ 	.word	index@($__internal_21_$__cuda_sm3x_div_rn_noftz_f32_slowpath)
        /*0284*/ 	.word	0x00000000


	//----- nvinfo : EIATTR_FRAME_SIZE
	.align		4
.L_152:
        /*0288*/ 	.byte	0x04, 0x11
        /*028a*/ 	.short	(.L_154 - .L_153)
	.align		4
.L_153:
        /*028c*/ 	.word	index@(_Z10divNewTab2ILi11EEvPfS0_Pii)
        /*0290*/ 	.word	0x00000000


	//----- nvinfo : EIATTR_REGCOUNT
	.align		4
.L_154:
        /*0294*/ 	.byte	0x04, 0x2f
        /*0296*/ 	.short	(.L_156 - .L_155)
	.align		4
.L_155:
        /*0298*/ 	.word	index@(_Z22calculateBestDistance2ILi11EEvPfS0_S0_PiS1_S1_ii)
        /*029c*/ 	.word	0x00000038


	//----- nvinfo : EIATTR_FRAME_SIZE
	.align		4
.L_156:
        /*02a0*/ 	.byte	0x04, 0x11
        /*02a2*/ 	.short	(.L_158 - .L_157)
	.align		4
.L_157:
        /*02a4*/ 	.word	index@(_Z22calculateBestDistance2ILi11EEvPfS0_S0_PiS1_S1_ii)
        /*02a8*/ 	.word	0x00000000


	//----- nvinfo : EIATTR_REGCOUNT
	.align		4
.L_158:
        /*02ac*/ 	.byte	0x04, 0x2f
        /*02ae*/ 	.short	(.L_160 - .L_159)
	.align		4
.L_159:
        /*02b0*/ 	.word	index@(_Z10divNewTab2ILi12EEvPfS0_Pii)
        /*02b4*/ 	.word	0x00000010


	//----- nvinfo : EIATTR_FRAME_SIZE
	.align		4
.L_160:
        /*02b8*/ 	.byte	0x04, 0x11
        /*02ba*/ 	.short	(.L_162 - .L_161)
	.align		4
.L_161:
        /*02bc*/ 	.word	index@($__internal_20_$__cuda_sm3x_div_rn_noftz_f32_slowpath)
        /*02c0*/ 	.word	0x00000000


	//----- nvinfo : EIATTR_FRAME_SIZE
	.align		4
.L_162:
        /*02c4*/ 	.byte	0x04, 0x11
        /*02c6*/ 	.short	(.L_164 - .L_163)
	.align		4
.L_163:
        /*02c8*/ 	.word	index@(_Z10divNewTab2ILi12EEvPfS0_Pii)
        /*02cc*/ 	.word	0x00000000


	//----- nvinfo : EIATTR_REGCOUNT
	.align		4
.L_164:
        /*02d0*/ 	.byte	0x04, 0x2f
        /*02d2*/ 	.short	(.L_166 - .L_165)
	.align		4
.L_165:
        /*02d4*/ 	.word	index@(_Z22calculateBestDistance2ILi12EEvPfS0_S0_PiS1_S1_ii)
        /*02d8*/ 	.word	0x00000038


	//----- nvinfo : EIATTR_FRAME_SIZE
	.align		4
.L_166:
        /*02dc*/ 	.byte	0x04, 0x11
        /*02de*/ 	.short	(.L_168 - .L_167)
	.align		4
.L_167:
        /*02e0*/ 	.word	index@(_Z22calculateBestDistance2ILi12EEvPfS0_S0_PiS1_S1_ii)
        /*02e4*/ 	.word	0x00000000


	//----- nvinfo : EIATTR_REGCOUNT
	.align		4
.L_168:
        /*02e8*/ 	.byte	0x04, 0x2f
        /*02ea*/ 	.short	(.L_170 - .L_169)
	.align		4
.L_169:
        /*02ec*/ 	.word	index@(_Z10divNewTab2ILi13EEvPfS0_Pii)
        /*02f0*/ 	.word	0x00000010


	//----- nvinfo : EIATTR_FRAME_SIZE
	.align		4
.L_170:
        /*02f4*/ 	.byte	0x04, 0x11
        /*02f6*/ 	.short	(.L_172 - .L_171)
	.align		4
.L_171:
        /*02f8*/ 	.word	index@($__internal_19_$__cuda_sm3x_div_rn_noftz_f32_slowpath)
        /*02fc*/ 	.word	0x00000000


	//----- nvinfo : EIATTR_FRAME_SIZE
	.align		4
.L_172:
        /*0300*/ 	.byte	0x04, 0x11
        /*0302*/ 	.short	(.L_174 - .L_173)
	.align		4
.L_173:
        /*0304*/ 	.word	index@(_Z10divNewTab2ILi13EEvPfS0_Pii)
        /*0308*/ 	.word	0x00000000


	//----- nvinfo : EIATTR_REGCOUNT
	.align		4
.L_174:
        /*030c*/ 	.byte	0x04, 0x2f
        /*030e*/ 	.short	(.L_176 - .L_175)
	.align		4
.L_175:
        /*0310*/ 	.word	index@(_Z22calculateBestDistance2ILi13EEvPfS0_S0_PiS1_S1_ii)
        /*0314*/ 	.word	0x00000038


	//----- nvinfo : EIATTR_FRAME_SIZE
	.align		4
.L_176:
        /*0318*/ 	.byte	0x04, 0x11
        /*031a*/ 	.short	(.L_178 - .L_177)
	.align		4
.L_177:
        /*031c*/ 	.word	index@(_Z22calculateBestDistance2ILi13EEvPfS0_S0_PiS1_S1_ii)
        /*0320*/ 	.word	0x00000000


	//----- nvinfo : EIATTR_REGCOUNT
	.align		4
.L_178:
        /*0324*/ 	.byte	0x04, 0x2f
        /*0326*/ 	.short	(.L_180 - .L_179)
	.align		4
.L_179:
        /*0328*/ 	.word	index@(_Z10divNewTab2ILi14EEvPfS0_Pii)
        /*032c*/ 	.word	0x00000010


	//----- nvinfo : EIATTR_FRAME_SIZE
	.align		4
.L_180:
        /*0330*/ 	.byte	0x04, 0x11
        /*0332*/ 	.short	(.L_182 - .L_181)
	.align		4
.L_181:
        /*0334*/ 	.word	index@($__internal_18_$__cuda_sm3x_div_rn_noftz_f32_slowpath)
        /*0338*/ 	.word	0x00000000


	//----- nvinfo : EIATTR_FRAME_SIZE
	.align		4
.L_182:
        /*033c*/ 	.byte	0x04, 0x11
        /*033e*/ 	.short	(.L_184 - .L_183)
	.align		4
.L_183:
        /*0340*/ 	.word	index@(_Z10divNewTab2ILi14EEvPfS0_Pii)
        /*0344*/ 	.word	0x00000000


	//----- nvinfo : EIATTR_REGCOUNT
	.align		4
.L_184:
        /*0348*/ 	.byte	0x04, 0x2f
        /*034a*/ 	.short	(.L_186 - .L_185)
	.align		4
.L_185:
        /*034c*/ 	.word	index@(_Z22calculateBestDistance2ILi14EEvPfS0_S0_PiS1_S1_ii)
        /*0350*/ 	.word	0x00000038


	//----- nvinfo : EIATTR_FRAME_SIZE
	.align		4
.L_186:
        /*0354*/ 	.byte	0x04, 0x11
        /*0356*/ 	.short	(.L_188 - .L_187)
	.align		4
.L_187:
        /*0358*/ 	.word	index@(_Z22calculateBestDistance2ILi14EEvPfS0_S0_PiS1_S1_ii)
        /*035c*/ 	.word	0x00000000


	//----- nvinfo : EIATTR_REGCOUNT
	.align		4
.L_188:
        /*0360*/ 	.byte	0x04, 0x2f
        /*0362*/ 	.short	(.L_190 - .L_189)
	.align		4
.L_189:
        /*0364*/ 	.word	index@(_Z10divNewTab2ILi15EEvPfS0_Pii)
        /*0368*/ 	.word	0x00000010


	//----- nvinfo : EIATTR_FRAME_SIZE
	.align		4
.L_190:
        /*036c*/ 	.byte	0x04, 0x11
        /*036e*/ 	.short	(.L_192 - .L_191)
	.align		4
.L_191:
        /*0370*/ 	.word	index@($__internal_17_$__cuda_sm3x_div_rn_noftz_f32_slowpath)
        /*0374*/ 	.word	0x00000000


	//----- nvinfo : EIATTR_FRAME_SIZE
	.align		4
.L_192:
        /*0378*/ 	.byte	0x04, 0x11
        /*037a*/ 	.short	(.L_194 - .L_193)
	.align		4
.L_193:
        /*037c*/ 	.word	index@(_Z10divNewTab2ILi15EEvPfS0_Pii)
        /*0380*/ 	.word	0x00000000


	//----- nvinfo : EIATTR_REGCOUNT
	.align		4
.L_194:
        /*0384*/ 	.byte	0x04, 0x2f
        /*0386*/ 	.short	(.L_196 - .L_195)
	.align		4
.L_195:
        /*0388*/ 	.word	index@(_Z22calculateBestDistance2ILi15EEvPfS0_S0_PiS1_S1_ii)
        /*038c*/ 	.word	0x00000050


	//----- nvinfo : EIATTR_FRAME_SIZE
	.align		4
.L_196:
        /*0390*/ 	.byte	0x04, 0x11
        /*0392*/ 	.short	(.L_198 - .L_197)
	.align		4
.L_197:
        /*0394*/ 	.word	index@(_Z22calculateBestDistance2ILi15EEvPfS0_S0_PiS1_S1_ii)
        /*0398*/ 	.word	0x00000000


	//----- nvinfo : EIATTR_REGCOUNT
	.align		4
.L_198:
        /*039c*/ 	.byte	0x04, 0x2f
        /*039e*/ 	.short	(.L_200 - .L_199)
	.align		4
.L_199:
        /*03a0*/ 	.word	index@(_Z10divNewTab2ILi16EEvPfS0_Pii)
        /*03a4*/ 	.word	0x00000010


	//----- nvinfo : EIATTR_FRAME_SIZE
	.align		4
.L_200:
        /*03a8*/ 	.byte	0x04, 0x11
        /*03aa*/ 	.short	(.L_202 - .L_201)
	.align		4
.L_201:
        /*03ac*/ 	.word	index@($__internal_16_$__cuda_sm3x_div_rn_noftz_f32_slowpath)
        /*03b0*/ 	.word	0x00000000


	//----- nvinfo : EIATTR_FRAME_SIZE
	.align		4
.L_202:
        /*03b4*/ 	.byte	0x04, 0x11
        /*03b6*/ 	.short	(.L_204 - .L_203)
	.align		4
.L_203:
        /*03b8*/ 	.word	index@(_Z10divNewTab2ILi16EEvPfS0_Pii)
        /*03bc*/ 	.word	0x00000000


	//----- nvinfo : EIATTR_REGCOUNT
	.align		4
.L_204:
        /*03c0*/ 	.byte	0x04, 0x2f
        /*03c2*/ 	.short	(.L_206 - .L_205)
	.align		4
.L_205:
        /*03c4*/ 	.word	index@(_Z22calculateBestDistance2ILi16EEvPfS0_S0_PiS1_S1_ii)
        /*03c8*/ 	.word	0x00000050


	//----- nvinfo : EIATTR_FRAME_SIZE
	.align		4
.L_206:
        /*03cc*/ 	.byte	0x04, 0x11
        /*03ce*/ 	.short	(.L_208 - .L_207)
	.align		4
.L_207:
        /*03d0*/ 	.word	index@(_Z22calculateBestDistance2ILi16EEvPfS0_S0_PiS1_S1_ii)
        /*03d4*/ 	.word	0x00000000


	//----- nvinfo : EIATTR_REGCOUNT
	.align		4
.L_208:
        /*03d8*/ 	.byte	0x04, 0x2f
        /*03da*/ 	.short	(.L_210 - .L_209)
	.align		4
.L_209:
        /*03dc*/ 	.word	index@(_Z10divNewTab2ILi17EEvPfS0_Pii)
        /*03e0*/ 	.word	0x00000010


	//----- nvinfo : EIATTR_FRAME_SIZE
	.align		4
.L_210:
        /*03e4*/ 	.byte	0x04, 0x11
        /*03e6*/ 	.short	(.L_212 - .L_211)
	.align		4
.L_211:
        /*03e8*/ 	.word	index@($__internal_15_$__cuda_sm3x_div_rn_noftz_f32_slowpath)
        /*03ec*/ 	.word	0x00000000


	//----- nvinfo : EIATTR_FRAME_SIZE
	.align		4
.L_212:
        /*03f0*/ 	.byte	0x04, 0x11
        /*03f2*/ 	.short	(.L_214 - .L_213)
	.align		4
.L_213:
        /*03f4*/ 	.word	index@(_Z10divNewTab2ILi17EEvPfS0_Pii)
        /*03f8*/ 	.word	0x00000000


	//----- nvinfo : EIATTR_REGCOUNT
	.align		4
.L_214:
        /*03fc*/ 	.byte	0x04, 0x2f
        /*03fe*/ 	.short	(.L_216 - .L_215)
	.align		4
.L_215:
        /*0400*/ 	.word	index@(_Z22calculateBestDistance2ILi17EEvPfS0_S0_PiS1_S1_ii)
        /*0404*/ 	.word	0x00000060


	//----- nvinfo : EIATTR_FRAME_SIZE
	.align		4
.L_216:
        /*0408*/ 	.byte	0x04, 0x11
        /*040a*/ 	.short	(.L_218 - .L_217)
	.align		4
.L_217:
        /*040c*/ 	.word	index@(_Z22calculateBestDistance2ILi17EEvPfS0_S0_PiS1_S1_ii)
        /*0410*/ 	.word	0x00000000


	//----- nvinfo : EIATTR_REGCOUNT
	.align		4
.L_218:
        /*0414*/ 	.byte	0x04, 0x2f
        /*0416*/ 	.short	(.L_220 - .L_219)
	.align		4
.L_219:
        /*0418*/ 	.word	index@(_Z10divNewTab2ILi18EEvPfS0_Pii)
        /*041c*/ 	.word	0x00000010


	//----- nvinfo : EIATTR_FRAME_SIZE
	.align		4
.L_220:
        /*0420*/ 	.byte	0x04, 0x11
        /*0422*/ 	.short	(.L_222 - .L_221)
	.align		4
.L_221:
        /*0424*/ 	.word	index@($__internal_14_$__cuda_sm3x_div_rn_noftz_f32_slowpath)
        /*0428*/ 	.word	0x00000000


	//----- nvinfo : EIATTR_FRAME_SIZE
	.align		4
.L_222:
        /*042c*/ 	.byte	0x04, 0x11
        /*042e*/ 	.short	(.L_224 - .L_223)
	.align		4
.L_223:
        /*0430*/ 	.word	index@(_Z10divNewTab2ILi18EEvPfS0_Pii)
        /*0434*/ 	.word	0x00000000


	//----- nvinfo : EIATTR_REGCOUNT
	.align		4
.L_224:
        /*0438*/ 	.byte	0x04, 0x2f
        /*043a*/ 	.short	(.L_226 - .L_225)
	.align		4
.L_225:
        /*043c*/ 	.word	index@(_Z22calculateBestDistance2ILi18EEvPfS0_S0_PiS1_S1_ii)
        /*0440*/ 	.word	0x00000060


	//----- nvinfo : EIATTR_FRAME_SIZE
	.align		4
.L_226:
        /*0444*/ 	.byte	0x04, 0x11
        /*0446*/ 	.short	(.L_228 - .L_227)
	.align		4
.L_227:
        /*0448*/ 	.word	index@(_Z22calculateBestDistance2ILi18EEvPfS0_S0_PiS1_S1_ii)
        /*044c*/ 	.word	0x00000000


	//----- nvinfo : EIATTR_REGCOUNT
	.align		4
.L_228:
        /*0450*/ 	.byte	0x04, 0x2f
        /*0452*/ 	.short	(.L_230 - .L_229)
	.align		4
.L_229:
        /*0454*/ 	.word	index@(_Z10divNewTab2ILi19EEvPfS0_Pii)
        /*0458*/ 	.word	0x00000010


	//----- nvinfo : EIATTR_FRAME_SIZE
	.align		4
.L_230:
        /*045c*/ 	.byte	0x04, 0x11
        /*045e*/ 	.short	(.L_232 - .L_231)
	.align		4
.L_231:
        /*0460*/ 	.word	index@($__internal_13_$__cuda_sm3x_div_rn_noftz_f32_slowpath)
        /*0464*/ 	.word	0x00000000


	//----- nvinfo : EIATTR_FRAME_SIZE
	.align		4
.L_232:
        /*0468*/ 	.byte	0x04, 0x11
        /*046a*/ 	.short	(.L_234 - .L_233)
	.align		4
.L_233:
        /*046c*/ 	.word	index@(_Z10divNewTab2ILi19EEvPfS0_Pii)
        /*0470*/ 	.word	0x00000000


	//----- nvinfo : EIATTR_REGCOUNT
	.align		4
.L_234:
        /*0474*/ 	.byte	0x04, 0x2f
        /*0476*/ 	.short	(.L_236 - .L_235)
	.align		4
.L_235:
        /*0478*/ 	.word	index@(_Z22calculateBestDistance2ILi19EEvPfS0_S0_PiS1_S1_ii)
        /*047c*/ 	.word	0x00000060


	//----- nvinfo : EIATTR_FRAME_SIZE
	.align		4
.L_236:
        /*0480*/ 	.byte	0x04, 0x11
        /*0482*/ 	.short	(.L_238 - .L_237)
	.align		4
.L_237:
        /*0484*/ 	.word	index@(_Z22calculateBestDistance2ILi19EEvPfS0_S0_PiS1_S1_ii)
        /*0488*/ 	.word	0x00000000


	//----- nvinfo : EIATTR_REGCOUNT
	.align		4
.L_238:
        /*048c*/ 	.byte	0x04, 0x2f
        /*048e*/ 	.short	(.L_240 - .L_239)
	.align		4
.L_239:
        /*0490*/ 	.word	index@(_Z10divNewTab2ILi20EEvPfS0_Pii)
        /*0494*/ 	.word	0x00000010


	//----- nvinfo : EIATTR_FRAME_SIZE
	.align		4
.L_240:
        /*0498*/ 	.byte	0x04, 0x11
        /*049a*/ 	.short	(.L_242 - .L_241)
	.align		4
.L_241:
        /*049c*/ 	.word	index@($__internal_12_$__cuda_sm3x_div_rn_noftz_f32_slowpath)
        /*04a0*/ 	.word	0x00000000


	//----- nvinfo : EIATTR_FRAME_SIZE
	.align		4
.L_242:
        /*04a4*/ 	.byte	0x04, 0x11
        /*04a6*/ 	.short	(.L_244 - .L_243)
	.align		4
.L_243:
        /*04a8*/ 	.word	index@(_Z10divNewTab2ILi20EEvPfS0_Pii)
        /*04ac*/ 	.word	0x00000000


	//----- nvinfo : EIATTR_REGCOUNT
	.align		4
.L_244:
        /*04b0*/ 	.byte	0x04, 0x2f
        /*04b2*/ 	.short	(.L_246 - .L_245)
	.align		4
.L_245:
        /*04b4*/ 	.word	index@(_Z22calculateBestDistance2ILi20EEvPfS0_S0_PiS1_S1_ii)
        /*04b8*/ 	.word	0x00000050


	//----- nvinfo : EIATTR_FRAME_SIZE
	.align		4
.L_246:
        /*04bc*/ 	.byte	0x04, 0x11
        /*04be*/ 	.short	(.L_248 - .L_247)
	.align		4
.L_247:
        /*04c0*/ 	.word	index@(_Z22calculateBestDistance2ILi20EEvPfS0_S0_PiS1_S1_ii)
        /*04c4*/ 	.word	0x00000000


	//----- nvinfo : EIATTR_REGCOUNT
	.align		4
.L_248:
        /*04c8*/ 	.byte	0x04, 0x2f
        /*04ca*/ 	.short	(.L_250 - .L_249)
	.align		4
.L_249:
        /*04cc*/ 	.word	index@(_Z10divNewTab2ILi21EEvPfS0_Pii)
        /*04d0*/ 	.word	0x00000010


	//----- nvinfo : EIATTR_FRAME_SIZE
	.align		4
.L_250:
        /*04d4*/ 	.byte	0x04, 0x11
        /*04d6*/ 	.short	(.L_252 - .L_251)
	.align		4
.L_251:
        /*04d8*/ 	.word	index@($__internal_11_$__cuda_sm3x_div_rn_noftz_f32_slowpath)
        /*04dc*/ 	.word	0x00000000


	//----- nvinfo : EIATTR_FRAME_SIZE
	.align		4
.L_252:
        /*04e0*/ 	.byte	0x04, 0x11
        /*04e2*/ 	.short	(.L_254 - .L_253)
	.align		4
.L_253:
        /*04e4*/ 	.word	index@(_Z10divNewTab2ILi21EEvPfS0_Pii)
        /*04e8*/ 	.word	0x00000000


	//----- nvinfo : EIATTR_REGCOUNT
	.align		4
.L_254:
        /*04ec*/ 	.byte	0x04, 0x2f
        /*04ee*/ 	.short	(.L_256 - .L_255)
	.align		4
.L_255:
        /*04f0*/ 	.word	index@(_Z22calculateBestDistance2ILi21EEvPfS0_S0_PiS1_S1_ii)
        /*04f4*/ 	.word	0x00000050


	//----- nvinfo : EIATTR_FRAME_SIZE
	.align		4
.L_256:
        /*04f8*/ 	.byte	0x04, 0x11
        /*04fa*/ 	.short	(.L_258 - .L_257)
	.align		4
.L_257:
        /*04fc*/ 	.word	index@(_Z22calculateBestDistance2ILi21EEvPfS0_S0_PiS1_S1_ii)
        /*0500*/ 	.word	0x00000000


	//----- nvinfo : EIATTR_REGCOUNT
	.align		4
.L_258:
        /*0504*/ 	.byte	0x04, 0x2f
        /*0506*/ 	.short	(.L_260 - .L_259)
	.align		4
.L_259:
        /*0508*/ 	.word	index@(_Z10divNewTab2ILi22EEvPfS0_Pii)
        /*050c*/ 	.word	0x00000010


	//----- nvinfo : EIATTR_FRAME_SIZE
	.align		4
.L_260:
        /*0510*/ 	.byte	0x04, 0x11
        /*0512*/ 	.short	(.L_262 - .L_261)
	.align		4
.L_261:
        /*0514*/ 	.word	index@($__internal_10_$__cuda_sm3x_div_rn_noftz_f32_slowpath)
        /*0518*/ 	.word	0x00000000


	//----- nvinfo : EIATTR_FRAME_SIZE
	.align		4
.L_262:
        /*051c*/ 	.byte	0x04, 0x11
        /*051e*/ 	.short	(.L_264 - .L_263)
	.align		4
.L_263:
        /*0520*/ 	.word	index@(_Z10divNewTab2ILi22EEvPfS0_Pii)
        /*0524*/ 	.word	0x00000000


	//----- nvinfo : EIATTR_REGCOUNT
	.align		4
.L_264:
        /*0528*/ 	.byte	0x04, 0x2f
        /*052a*/ 	.short	(.L_266 - .L_265)
	.align		4
.L_265:
        /*052c*/ 	.word	index@(_Z22calculateBestDistance2ILi22EEvPfS0_S0_PiS1_S1_ii)
        /*0530*/ 	.word	0x00000050


	//----- nvinfo : EIATTR_FRAME_SIZE
	.align		4
.L_266:
        /*0534*/ 	.byte	0x04, 0x11
        /*0536*/ 	.short	(.L_268 - .L_267)
	.align		4
.L_267:
        /*0538*/ 	.word	index@(_Z22calculateBestDistance2ILi22EEvPfS0_S0_PiS1_S1_ii)
        /*053c*/ 	.word	0x00000000


	//----- nvinfo : EIATTR_REGCOUNT
	.align		4
.L_268:
        /*0540*/ 	.byte	0x04, 0x2f
        /*0542*/ 	.short	(.L_270 - .L_269)
	.align		4
.L_269:
        /*0544*/ 	.word	index@(_Z10divNewTab2ILi23EEvPfS0_Pii)
        /*0548*/ 	.word	0x00000010


	//----- nvinfo : EIATTR_FRAME_SIZE
	.align		4
.L_270:
        /*054c*/ 	.byte	0x04, 0x11
        /*054e*/ 	.short	(.L_272 - .L_271)
	.align		4
.L_271:
        /*0550*/ 	.word	index@($__internal_9_$__cuda_sm3x_div_rn_noftz_f32_slowpath)
        /*0554*/ 	.word	0x00000000


	//----- nvinfo : EIATTR_FRAME_SIZE
	.align		4
.L_272:
        /*0558*/ 	.byte	0x04, 0x11
        /*055a*/ 	.short	(.L_274 - .L_273)
	.align		4
.L_273:
        /*055c*/ 	.word	index@(_Z10divNewTab2ILi23EEvPfS0_Pii)
        /*0560*/ 	.word	0x00000000


	//----- nvinfo : EIATTR_REGCOUNT
	.align		4
.L_274:
        /*0564*/ 	.byte	0x04, 0x2f
        /*0566*/ 	.short	(.L_276 - .L_275)
	.align		4
.L_275:
        /*0568*/ 	.word	index@(_Z22calculateBestDistance2ILi23EEvPfS0_S0_PiS1_S1_ii)
        /*056c*/ 	.word	0x00000060


	//----- nvinfo : EIATTR_FRAME_SIZE
	.align		4
.L_276:
        /*0570*/ 	.byte	0x04, 0x11
        /*0572*/ 	.short	(.L_278 - .L_277)
	.align		4
.L_277:
        /*0574*/ 	.word	index@(_Z22calculateBestDistance2ILi23EEvPfS0_S0_PiS1_S1_ii)
        /*0578*/ 	.word	0x00000000


	//----- nvinfo : EIATTR_REGCOUNT
	.align		4
.L_278:
        /*057c*/ 	.byte	0x04, 0x2f
        /*057e*/ 	.short	(.L_280 - .L_279)
	.align		4
.L_279:
        /*0580*/ 	.word	index@(_Z10divNewTab2ILi24EEvPfS0_Pii)
        /*0584*/ 	.word	0x00000010


	//----- nvinfo : EIATTR_FRAME_SIZE
	.align		4
.L_280:
        /*0588*/ 	.byte	0x04, 0x11
        /*058a*/ 	.short	(.L_282 - .L_281)
	.align		4
.L_281:
        /*058c*/ 	.word	index@($__internal_8_$__cuda_sm3x_div_rn_noftz_f32_slowpath)
        /*0590*/ 	.word	0x00000000


	//----- nvinfo : EIATTR_FRAME_SIZE
	.align		4
.L_282:
        /*0594*/ 	.byte	0x04, 0x11
        /*0596*/ 	.short	(.L_284 - .L_283)
	.align		4
.L_283:
        /*0598*/ 	.word	index@(_Z10divNewTab2ILi24EEvPfS0_Pii)
        /*059c*/ 	.word	0x00000000


	//----- nvinfo : EIATTR_REGCOUNT
	.align		4
.L_284:
        /*05a0*/ 	.byte	0x04, 0x2f
        /*05a2*/ 	.short	(.L_286 - .L_285)
	.align		4
.L_285:
        /*05a4*/ 	.word	index@(_Z22calculateBestDistance2ILi24EEvPfS0_S0_PiS1_S1_ii)
        /*05a8*/ 	.word	0x00000060


	//----- nvinfo : EIATTR_FRAME_SIZE
	.align		4
.L_286:
        /*05ac*/ 	.byte	0x04, 0x11
        /*05ae*/ 	.short	(.L_288 - .L_287)
	.align		4
.L_287:
        /*05b0*/ 	.word	index@(_Z22calculateBestDistance2ILi24EEvPfS0_S0_PiS1_S1_ii)
        /*05b4*/ 	.word	0x00000000


	//----- nvinfo : EIATTR_REGCOUNT
	.align		4
.L_288:
        /*05b8*/ 	.byte	0x04, 0x2f
        /*05ba*/ 	.short	(.L_290 - .L_289)
	.align		4
.L_289:
        /*05bc*/ 	.word	index@(_Z10divNewTab2ILi25EEvPfS0_Pii)
        /*05c0*/ 	.word	0x00000010


	//----- nvinfo : EIATTR_FRAME_SIZE
	.align		4
.L_290:
        /*05c4*/ 	.byte	0x04, 0x11
        /*05c6*/ 	.short	(.L_292 - .L_291)
	.align		4
.L_291:
        /*05c8*/ 	.word	index@($__internal_7_$__cuda_sm3x_div_rn_noftz_f32_slowpath)
        /*05cc*/ 	.word	0x00000000


	//----- nvinfo : EIATTR_FRAME_SIZE
	.align		4
.L_292:
        /*05d0*/ 	.byte	0x04, 0x11
        /*05d2*/ 	.short	(.L_294 - .L_293)
	.align		4
.L_293:
        /*05d4*/ 	.word	index@(_Z10divNewTab2ILi25EEvPfS0_Pii)
        /*05d8*/ 	.word	0x00000000


	//----- nvinfo : EIATTR_REGCOUNT
	.align		4
.L_294:
        /*05dc*/ 	.byte	0x04, 0x2f
        /*05de*/ 	.short	(.L_296 - .L_295)
	.align		4
.L_295:
        /*05e0*/ 	.word	index@(_Z22calculateBestDistance2ILi25EEvPfS0_S0_PiS1_S1_ii)
        /*05e4*/ 	.word	0x00000060


	//----- nvinfo : EIATTR_FRAME_SIZE
	.align		4
.L_296:
        /*05e8*/ 	.byte	0x04, 0x11
        /*05ea*/ 	.short	(.L_298 - .L_297)
	.align		4
.L_297:
        /*05ec*/ 	.word	index@(_Z22calculateBestDistance2ILi25EEvPfS0_S0_PiS1_S1_ii)
        /*05f0*/ 	.word	0x00000000


	//----- nvinfo : EIATTR_REGCOUNT
	.align		4
.L_298:
        /*05f4*/ 	.byte	0x04, 0x2f
        /*05f6*/ 	.short	(.L_300 - .L_299)
	.align		4
.L_299:
        /*05f8*/ 	.word	index@(_Z10divNewTab2ILi26EEvPfS0_Pii)
        /*05fc*/ 	.word	0x00000010


	//----- nvinfo : EIATTR_FRAME_SIZE
	.align		4
.L_300:
        /*0600*/ 	.byte	0x04, 0x11
        /*0602*/ 	.short	(.L_302 - .L_301)
	.align		4
.L_301:
        /*0604*/ 	.word	index@($__internal_6_$__cuda_sm3x_div_rn_noftz_f32_slowpath)
        /*0608*/ 	.word	0x00000000


	//----- nvinfo : EIATTR_FRAME_SIZE
	.align		4
.L_302:
        /*060c*/ 	.byte	0x04, 0x11
        /*060e*/ 	.short	(.L_304 - .L_303)
	.align		4
.L_303:
        /*0610*/ 	.word	index@(_Z10divNewTab2ILi26EEvPfS0_Pii)
        /*0614*/ 	.word	0x00000000


	//----- nvinfo : EIATTR_REGCOUNT
	.align		4
.L_304:
        /*0618*/ 	.byte	0x04, 0x2f
        /*061a*/ 	.short	(.L_306 - .L_305)
	.align		4
.L_305:
        /*061c*/ 	.word	index@(_Z22calculateBestDistance2ILi26EEvPfS0_S0_PiS1_S1_ii)
        /*0620*/ 	.word	0x00000028


	//----- nvinfo : EIATTR_FRAME_SIZE
	.align		4
.L_306:
        /*0624*/ 	.byte	0x04, 0x11
        /*0626*/ 	.short	(.L_308 - .L_307)
	.align		4
.L_307:
        /*0628*/ 	.word	index@(_Z22calculateBestDistance2ILi26EEvPfS0_S0_PiS1_S1_ii)
        /*062c*/ 	.word	0x00000000


	//----- nvinfo : EIATTR_REGCOUNT
	.align		4
.L_308:
        /*0630*/ 	.byte	0x04, 0x2f
        /*0632*/ 	.short	(.L_310 - .L_309)
	.align		4
.L_309:
        /*0634*/ 	.word	index@(_Z10divNewTab2ILi27EEvPfS0_Pii)
        /*0638*/ 	.word	0x00000010


	//----- nvinfo : EIATTR_FRAME_SIZE
	.align		4
.L_310:
        /*063c*/ 	.byte	0x04, 0x11
        /*063e*/ 	.short	(.L_312 - .L_311)
	.align		4
.L_311:
        /*0640*/ 	.word	index@($__internal_5_$__cuda_sm3x_div_rn_noftz_f32_slowpath)
        /*0644*/ 	.word	0x00000000


	//----- nvinfo : EIATTR_FRAME_SIZE
	.align		4
.L_312:
        /*0648*/ 	.byte	0x04, 0x11
        /*064a*/ 	.short	(.L_314 - .L_313)
	.align		4
.L_313:
        /*064c*/ 	.word	index@(_Z10divNewTab2ILi27EEvPfS0_Pii)
        /*0650*/ 	.word	0x00000000


	//----- nvinfo : EIATTR_REGCOUNT
	.align		4
.L_314:
        /*0654*/ 	.byte	0x04, 0x2f
        /*0656*/ 	.short	(.L_316 - .L_315)
	.align		4
.L_315:
        /*0658*/ 	.word	index@(_Z22calculateBestDistance2ILi27EEvPfS0_S0_PiS1_S1_ii)
        /*065c*/ 	.word	0x00000080


	//----- nvinfo : EIATTR_FRAME_SIZE
	.align		4
.L_316:
        /*0660*/ 	.byte	0x04, 0x11
        /*0662*/ 	.short	(.L_318 - .L_317)
	.align		4
.L_317:
        /*0664*/ 	.word	index@(_Z22calculateBestDistance2ILi27EEvPfS0_S0_PiS1_S1_ii)
        /*0668*/ 	.word	0x00000000


	//----- nvinfo : EIATTR_REGCOUNT
	.align		4
.L_318:
        /*066c*/ 	.byte	0x04, 0x2f
        /*066e*/ 	.short	(.L_320 - .L_319)
	.align		4
.L_319:
        /*0670*/ 	.word	index@(_Z10divNewTab2ILi28EEvPfS0_Pii)
        /*0674*/ 	.word	0x00000010


	//----- nvinfo : EIATTR_FRAME_SIZE
	.align		4
.L_320:
        /*0678*/ 	.byte	0x04, 0x11
        /*067a*/ 	.short	(.L_322 - .L_321)
	.align		4
.L_321:
        /*067c*/ 	.word	index@($__internal_4_$__cuda_sm3x_div_rn_noftz_f32_slowpath)
        /*0680*/ 	.word	0x00000000


	//----- nvinfo : EIATTR_FRAME_SIZE
	.align		4
.L_322:
        /*0684*/ 	.byte	0x04, 0x11
        /*0686*/ 	.short	(.L_324 - .L_323)
	.align		4
.L_323:
        /*0688*/ 	.word	index@(_Z10divNewTab2ILi28EEvPfS0_Pii)
        /*068c*/ 	.word	0x00000000


	//----- nvinfo : EIATTR_REGCOUNT
	.align		4
.L_324:
        /*0690*/ 	.byte	0x04, 0x2f
        /*0692*/ 	.short	(.L_326 - .L_325)
	.align		4
.L_325:
        /*0694*/ 	.word	index@(_Z22calculateBestDistance2ILi28EEvPfS0_S0_PiS1_S1_ii)
        /*0698*/ 	.word	0x00000080


	//----- nvinfo : EIATTR_FRAME_SIZE
	.align		4
.L_326:
        /*069c*/ 	.byte	0x04, 0x11
        /*069e*/ 	.short	(.L_328 - .L_327)
	.align		4
.L_327:
        /*06a0*/ 	.word	index@(_Z22calculateBestDistance2ILi28EEvPfS0_S0_PiS1_S1_ii)
        /*06a4*/ 	.word	0x00000000


	//----- nvinfo : EIATTR_REGCOUNT
	.align		4
.L_328:
        /*06a8*/ 	.byte	0x04, 0x2f
        /*06aa*/ 	.short	(.L_330 - .L_329)
	.align		4
.L_329:
        /*06ac*/ 	.word	index@(_Z10divNewTab2ILi29EEvPfS0_Pii)
        /*06b0*/ 	.word	0x00000010


	//----- nvinfo : EIATTR_FRAME_SIZE
	.align		4
.L_330:
        /*06b4*/ 	.byte	0x04, 0x11
        /*06b6*/ 	.short	(.L_332 - .L_331)
	.align		4
.L_331:
        /*06b8*/ 	.word	index@($__internal_3_$__cuda_sm3x_div_rn_noftz_f32_slowpath)
        /*06bc*/ 	.word	0x00000000


	//----- nvinfo : EIATTR_FRAME_SIZE
	.align		4
.L_332:
        /*06c0*/ 	.byte	0x04, 0x11
        /*06c2*/ 	.short	(.L_334 - .L_333)
	.align		4
.L_333:
        /*06c4*/ 	.word	index@(_Z10divNewTab2ILi29EEvPfS0_Pii)
        /*06c8*/ 	.word	0x00000000


	//----- nvinfo : EIATTR_REGCOUNT
	.align		4
.L_334:
        /*06cc*/ 	.byte	0x04, 0x2f
        /*06ce*/ 	.short	(.L_336 - .L_335)
	.align		4
.L_335:
        /*06d0*/ 	.word	index@(_Z22calculateBestDistance2ILi29EEvPfS0_S0_PiS1_S1_ii)
        /*06d4*/ 	.word	0x000000a8


	//----- nvinfo : EIATTR_FRAME_SIZE
	.align		4
.L_336:
        /*06d8*/ 	.byte	0x04, 0x11
        /*06da*/ 	.short	(.L_338 - .L_337)
	.align		4
.L_337:
        /*06dc*/ 	.word	index@(_Z22calculateBestDistance2ILi29EEvPfS0_S0_PiS1_S1_ii)
        /*06e0*/ 	.word	0x00000000


	//----- nvinfo : EIATTR_REGCOUNT
	.align		4
.L_338:
        /*06e4*/ 	.byte	0x04, 0x2f
        /*06e6*/ 	.short	(.L_340 - .L_339)
	.align		4
.L_339:
        /*06e8*/ 	.word	index@(_Z10divNewTab2ILi30EEvPfS0_Pii)
        /*06ec*/ 	.word	0x00000010


	//----- nvinfo : EIATTR_FRAME_SIZE
	.align		4
.L_340:
        /*06f0*/ 	.byte	0x04, 0x11
        /*06f2*/ 	.short	(.L_342 - .L_341)
	.align		4
.L_341:
        /*06f4*/ 	.word	index@($__internal_2_$__cuda_sm3x_div_rn_noftz_f32_slowpath)
        /*06f8*/ 	.word	0x00000000


	//----- nvinfo : EIATTR_FRAME_SIZE
	.align		4
.L_342:
        /*06fc*/ 	.byte	0x04, 0x11
        /*06fe*/ 	.short	(.L_344 - .L_343)
	.align		4
.L_343:
        /*0700*/ 	.word	index@(_Z10divNewTab2ILi30EEvPfS0_Pii)
        /*0704*/ 	.word	0x00000000


	//----- nvinfo : EIATTR_REGCOUNT
	.align		4
.L_344:
        /*0708*/ 	.byte	0x04, 0x2f
        /*070a*/ 	.short	(.L_346 - .L_345)
	.align		4
.L_345:
        /*070c*/ 	.word	index@(_Z22calculateBestDistance2ILi30EEvPfS0_S0_PiS1_S1_ii)
        /*0710*/ 	.word	0x00000030


	//----- nvinfo : EIATTR_FRAME_SIZE
	.align		4
.L_346:
        /*0714*/ 	.byte	0x04, 0x11
        /*0716*/ 	.short	(.L_348 - .L_347)
	.align		4
.L_347:
        /*0718*/ 	.word	index@(_Z22calculateBestDistance2ILi30EEvPfS0_S0_PiS1_S1_ii)
        /*071c*/ 	.word	0x00000000


	//----- nvinfo : EIATTR_REGCOUNT
	.align		4
.L_348:
        /*0720*/ 	.byte	0x04, 0x2f
        /*0722*/ 	.short	(.L_350 - .L_349)
	.align		4
.L_349:
        /*0724*/ 	.word	index@(_Z10divNewTab2ILi31EEvPfS0_Pii)
        /*0728*/ 	.word	0x00000010


	//----- nvinfo : EIATTR_FRAME_SIZE
	.align		4
.L_350:
        /*072c*/ 	.byte	0x04, 0x11
        /*072e*/ 	.short	(.L_352 - .L_351)
	.align		4
.L_351:
        /*0730*/ 	.word	index@($__internal_1_$__cuda_sm3x_div_rn_noftz_f32_slowpath)
        /*0734*/ 	.word	0x00000000


	//----- nvinfo : EIATTR_FRAME_SIZE
	.align		4
.L_352:
        /*0738*/ 	.byte	0x04, 0x11
        /*073a*/ 	.short	(.L_354 - .L_353)
	.align		4
.L_353:
        /*073c*/ 	.word	index@(_Z10divNewTab2ILi31EEvPfS0_Pii)
        /*0740*/ 	.word	0x00000000


	//----- nvinfo : EIATTR_REGCOUNT
	.align		4
.L_354:
        /*0744*/ 	.byte	0x04, 0x2f
        /*0746*/ 	.short	(.L_356 - .L_355)
	.align		4
.L_355:
        /*0748*/ 	.word	index@(_Z22calculateBestDistance2ILi31EEvPfS0_S0_PiS1_S1_ii)
        /*074c*/ 	.word	0x00000050


	//----- nvinfo : EIATTR_FRAME_SIZE
	.align		4
.L_356:
        /*0750*/ 	.byte	0x04, 0x11
        /*0752*/ 	.short	(.L_358 - .L_357)
	.align		4
.L_357:
        /*0754*/ 	.word	index@(_Z22calculateBestDistance2ILi31EEvPfS0_S0_PiS1_S1_ii)
        /*0758*/ 	.word	0x00000000


	//----- nvinfo : EIATTR_REGCOUNT
	.align		4
.L_358:
        /*075c*/ 	.byte	0x04, 0x2f
        /*075e*/ 	.short	(.L_360 - .L_359)
	.align		4
.L_359:
        /*0760*/ 	.word	index@(_Z10divNewTab2ILi32EEvPfS0_Pii)
        /*0764*/ 	.word	0x00000010


	//----- nvinfo : EIATTR_FRAME_SIZE
	.align		4
.L_360:
        /*0768*/ 	.byte	0x04, 0x11
        /*076a*/ 	.short	(.L_362 - .L_361)
	.align		4
.L_361:
        /*076c*/ 	.word	index@($__internal_0_$__cuda_sm3x_div_rn_noftz_f32_slowpath)
        /*0770*/ 	.word	0x00000000


	//----- nvinfo : EIATTR_FRAME_SIZE
	.align		4
.L_362:
        /*0774*/ 	.byte	0x04, 0x11
        /*0776*/ 	.short	(.L_364 - .L_363)
	.align		4
.L_363:
        /*0778*/ 	.word	index@(_Z10divNewTab2ILi32EEvPfS0_Pii)
        /*077c*/ 	.word	0x00000000


	//----- nvinfo : EIATTR_REGCOUNT
	.align		4
.L_364:
        /*0780*/ 	.byte	0x04, 0x2f
        /*0782*/ 	.short	(.L_366 - .L_365)
	.align		4
.L_365:
        /*0784*/ 	.word	index@(_Z22calculateBestDistance2ILi32EEvPfS0_S0_PiS1_S1_ii)
        /*0788*/ 	.word	0x00000030


	//----- nvinfo : EIATTR_FRAME_SIZE
	.align		4
.L_366:
        /*078c*/ 	.byte	0x04, 0x11
        /*078e*/ 	.short	(.L_368 - .L_367)
	.align		4
.L_367:
        /*0790*/ 	.word	index@(_Z22calculateBestDistance2ILi32EEvPfS0_S0_PiS1_S1_ii)
        /*0794*/ 	.word	0x00000000


	//----- nvinfo : EIATTR_REGCOUNT
	.align		4
.L_368:
        /*0798*/ 	.byte	0x04, 0x2f
        /*079a*/ 	.short	(.L_370 - .L_369)
	.align		4
.L_369:
        /*079c*/ 	.word	index@(_ZN3cub18CUB_300001_SM_10006detail11EmptyKernelIvEEvv)
        /*07a0*/ 	.word	0x00000004


	//----- nvinfo : EIATTR_FRAME_SIZE
	.align		4
.L_370:
        /*07a4*/ 	.byte	0x04, 0x11
        /*07a6*/ 	.short	(.L_372 - .L_371)
	.align		4
.L_371:
        /*07a8*/ 	.word	index@(_ZN3cub18CUB_300001_SM_10006detail11EmptyKernelIvEEvv)
        /*07ac*/ 	.word	0x00000000


	//----- nvinfo : EIATTR_REGCOUNT
	.align		4
.L_372:
        /*07b0*/ 	.byte	0x04, 0x2f
        /*07b2*/ 	.short	(.L_374 - .L_373)
	.align		4
.L_373:
        /*07b4*/ 	.word	index@(_ZN3cub18CUB_300001_SM_10006detail6reduce28DeviceReduceSingleTileKernelINS2_10policy_hubIijN4cuda3std3__44plusIiEEE10Policy1000EPiSC_jS9_iiNS7_10__identityEEEvT0_T1_T2_T3_T4_T6_)
        /*07b8*/ 	.word	0x0000001e


	//----- nvinfo : EIATTR_FRAME_SIZE
	.align		4
.L_374:
        /*07bc*/ 	.byte	0x04, 0x11
        /*07be*/ 	.short	(.L_376 - .L_375)
	.align		4
.L_375:
        /*07c0*/ 	.word	index@(_ZN3cub18CUB_300001_SM_10006detail6reduce28DeviceReduceSingleTileKernelINS2_10policy_hubIijN4cuda3std3__44plusIiEEE10Policy1000EPiSC_jS9_iiNS7_10__identityEEEvT0_T1_T2_T3_T4_T6_)
        /*07c4*/ 	.word	0x00000000


	//----- nvinfo : EIATTR_REGCOUNT
	.align		4
.L_376:
        /*07c8*/ 	.byte	0x04, 0x2f
        /*07ca*/ 	.short	(.L_378 - .L_377)
	.align		4
.L_377:
        /*07cc*/ 	.word	index@(_ZN3cub18CUB_300001_SM_10006detail6reduce18DeviceReduceKernelINS2_10policy_hubIijN4cuda3std3__44plusIiEEE10Policy1000EPijS9_iNS7_10__identityEEEvT0_PT3_T1_NS0_13GridEvenShareISH_EET2_T4_)
        /*07d0*/ 	.word	0x00000020


	//----- nvinfo : EIATTR_FRAME_SIZE
	.align		4
.L_378:
        /*07d4*/ 	.byte	0x04, 0x11
        /*07d6*/ 	.short	(.L_380 - .L_379)
	.align		4
.L_379:
        /*07d8*/ 	.word	index@(_ZN3cub18CUB_300001_SM_10006detail6reduce18DeviceReduceKernelINS2_10policy_hubIijN4cuda3std3__44plusIiEEE10Policy1000EPijS9_iNS7_10__identityEEEvT0_PT3_T1_NS0_13GridEvenShareISH_EET2_T4_)
        /*07dc*/ 	.word	0x00000000


	//----- nvinfo : EIATTR_REGCOUNT
	.align		4
.L_380:
        /*07e0*/ 	.byte	0x04, 0x2f
        /*07e2*/ 	.short	(.L_382 - .L_381)
	.align		4
.L_381:
        /*07e4*/ 	.word	index@(_ZN3cub18CUB_300001_SM_10006detail6reduce28DeviceReduceSingleTileKernelINS2_10policy_hubIijN4cuda3std3__44plusIiEEE10Policy1000EPiSC_iS9_iiNS7_10__identityEEEvT0_T1_T2_T3_T4_T6_)
        /*07e8*/ 	.word	0x00000020


	//----- nvinfo : EIATTR_FRAME_SIZE
	.align		4
.L_382:
        /*07ec*/ 	.byte	0x04, 0x11
        /*07ee*/ 	.short	(.L_384 - .L_383)
	.align		4
.L_383:
        /*07f0*/ 	.word	index@(_ZN3cub18CUB_300001_SM_10006detail6reduce28DeviceReduceSingleTileKernelINS2_10policy_hubIijN4cuda3std3__44plusIiEEE10Policy1000EPiSC_iS9_iiNS7_10__identityEEEvT0_T1_T2_T3_T4_T6_)
        /*07f4*/ 	.word	0x00000000


	//----- nvinfo : EIATTR_REGCOUNT
	.align		4
.L_384:
        /*07f8*/ 	.byte	0x04, 0x2f
        /*07fa*/ 	.short	(.L_386 - .L_385)
	.align		4
.L_385:
        /*07fc*/ 	.word	index@(_ZN3cub18CUB_300001_SM_10006detail6reduce28DeviceReduceSingleTileKernelINS2_10policy_hubIiyN4cuda3std3__44plusIiEEE10Policy1000EPiSC_yS9_iiNS7_10__identityEEEvT0_T1_T2_T3_T4_T6_)
        /*0800*/ 	.word	0x00000020


	//----- nvinfo : EIATTR_FRAME_SIZE
	.align		4
.L_386:
        /*0804*/ 	.byte	0x04, 0x11
        /*0806*/ 	.short	(.L_388 - .L_387)
	.align		4
.L_387:
        /*0808*/ 	.word	index@(_ZN3cub18CUB_300001_SM_10006detail6reduce28DeviceReduceSingleTileKernelINS2_10policy_hubIiyN4cuda3std3__44plusIiEEE10Policy1000EPiSC_yS9_iiNS7_10__identityEEEvT0_T1_T2_T3_T4_T6_)
        /*080c*/ 	.word	0x00000000


	//----- nvinfo : EIATTR_REGCOUNT
	.align		4
.L_388:
        /*0810*/ 	.byte	0x04, 0x2f
        /*0812*/ 	.short	(.L_390 - .L_389)
	.align		4
.L_389:
        /*0814*/ 	.word	index@(_ZN3cub18CUB_300001_SM_10006detail6reduce18DeviceReduceKernelINS2_10policy_hubIiyN4cuda3std3__44plusIiEEE10Policy1000EPiyS9_iNS7_10__identityEEEvT0_PT3_T1_NS0_13GridEvenShareISH_EET2_T4_)
        /*0818*/ 	.word	0x0000001d


	//----- nvinfo : EIATTR_FRAME_SIZE
	.align		4
.L_390:
        /*081c*/ 	.byte	0x04, 0x11
        /*081e*/ 	.short	(.L_392 - .L_391)
	.align		4
.L_391:
        /*0820*/ 	.word	index@(_ZN3cub18CUB_300001_SM_10006detail6reduce18DeviceReduceKernelINS2_10policy_hubIiyN4cuda3std3__44plusIiEEE10Policy1000EPiyS9_iNS7_10__identityEEEvT0_PT3_T1_NS0_13GridEvenShareISH_EET2_T4_)
        /*0824*/ 	.word	0x00000000


	//----- nvinfo : EIATTR_REGCOUNT
	.align		4
.L_392:
        /*0828*/ 	.byte	0x04, 0x2f
        /*082a*/ 	.short	(.L_394 - .L_393)
	.align		4
.L_393:
        /*082c*/ 	.word	index@(_ZN3cub18CUB_300001_SM_10006detail6reduce28DeviceReduceSingleTileKernelINS2_10policy_hubIiyN4cuda3std3__44plusIiEEE10Policy1000EPiSC_iS9_iiNS7_10__identityEEEvT0_T1_T2_T3_T4_T6_)
        /*0830*/ 	.word	0x00000020


	//----- nvinfo : EIATTR_FRAME_SIZE
	.align		4
.L_394:
        /*0834*/ 	.byte	0x04, 0x11
        /*0836*/ 	.short	(.L_396 - .L_395)
	.align		4
.L_395:
        /*0838*/ 	.word	index@(_ZN3cub18CUB_300001_SM_10006detail6reduce28DeviceReduceSingleTileKernelINS2_10policy_hubIiyN4cuda3std3__44plusIiEEE10Policy1000EPiSC_iS9_iiNS7_10__identityEEEvT0_T1_T2_T3_T4_T6_)
        /*083c*/ 	.word	0x00000000


	//----- nvinfo : EIATTR_MIN_STACK_SIZE
	.align		4
.L_396:
        /*0840*/ 	.byte	0x04, 0x12
        /*0842*/ 	.short	(.L_398 - .L_397)
	.align		4
.L_397:
        /*0844*/ 	.word	index@(_ZN3cub18CUB_300001_SM_10006detail6reduce28DeviceReduceSingleTileKernelINS2_10policy_hubIiyN4cuda3std3__44plusIiEEE10Policy1000EPiSC_iS9_iiNS7_10__identityEEEvT0_T1_T2_T3_T4_T6_)
        /*0848*/ 	.word	0x00000000


	//----- nvinfo : EIATTR_MIN_STACK_SIZE
	.align		4
.L_398:
        /*084c*/ 	.byte	0x04, 0x12
        /*084e*/ 	.short	(.L_400 - .L_399)
	.align		4
.L_399:
        /*0850*/ 	.word	index@(_ZN3cub18CUB_300001_SM_10006detail6reduce18DeviceReduceKernelINS2_10policy_hubIiyN4cuda3std3__44plusIiEEE10Policy1000EPiyS9_iNS7_10__identityEEEvT0_PT3_T1_NS0_13GridEvenShareISH_EET2_T4_)
        /*0854*/ 	.word	0x00000000


	//----- nvinfo : EIATTR_MIN_STACK_SIZE
	.align		4
.L_400:
        /*0858*/ 	.byte	0x04, 0x12
        /*085a*/ 	.short	(.L_402 - .L_401)
	.align		4
.L_401:
        /*085c*/ 	.word	index@(_ZN3cub18CUB_300001_SM_10006detail6reduce28DeviceReduceSingleTileKernelINS2_10policy_hubIiyN4cuda3std3__44plusIiEEE10Policy1000EPiSC_yS9_iiNS7_10__identityEEEvT0_T1_T2_T3_T4_T6_)
        /*0860*/ 	.word	0x00000000


	//----- nvinfo : EIATTR_MIN_STACK_SIZE
	.align		4
.L_402:
        /*0864*/ 	.byte	0x04, 0x12
        /*0866*/ 	.short	(.L_404 - .L_403)
	.align		4
.L_403:
        /*0868*/ 	.word	index@(_ZN3cub18CUB_300001_SM_10006detail6reduce28DeviceReduceSingleTileKernelINS2_10policy_hubIijN4cuda3std3__44plusIiEEE10Policy1000EPiSC_iS9_iiNS7_10__identityEEEvT0_T1_T2_T3_T4_T6_)
        /*086c*/ 	.word	0x00000000


	//----- nvinfo : EIATTR_MIN_STACK_SIZE
	.align		4
.L_404:
        /*0870*/ 	.byte	0x04, 0x12
        /*0872*/ 	.short	(.L_406 - .L_405)
	.align		4
.L_405:
        /*0874*/ 	.word	index@(_ZN3cub18CUB_300001_SM_10006detail6reduce18DeviceReduceKernelINS2_10policy_hubIijN4cuda3std3__44plusIiEEE10Policy1000EPijS9_iNS7_10__identityEEEvT0_PT3_T1_NS0_13GridEvenShareISH_EET2_T4_)
        /*0878*/ 	.word	0x00000000


	//----- nvinfo : EIATTR_MIN_STACK_SIZE
	.align		4
.L_406:
        /*087c*/ 	.byte	0x04, 0x12
        /*087e*/ 	.short	(.L_408 - .L_407)
	.align		4
.L_407:
        /*0880*/ 	.word	index@(_ZN3cub18CUB_300001_SM_10006detail6reduce28DeviceReduceSingleTileKernelINS2_10policy_hubIijN4cuda3std3__44plusIiEEE10Policy1000EPiSC_jS9_iiNS7_10__identityEEEvT0_T1_T2_T3_T4_T6_)
        /*0884*/ 	.word	0x00000000


	//----- nvinfo : EIATTR_MIN_STACK_SIZE
	.align		4
.L_408:
        /*0888*/ 	.byte	0x04, 0x12
        /*088a*/ 	.short	(.L_410 - .L_409)
	.align		4
.L_409:
        /*088c*/ 	.word	index@(_ZN3cub18CUB_300001_SM_10006detail11EmptyKernelIvEEvv)
        /*0890*/ 	.word	0x00000000


	//----- nvinfo : EIATTR_MIN_STACK_SIZE
	.align		4
.L_410:
        /*0894*/ 	.byte	0x04, 0x12
        /*0896*/ 	.short	(.L_412 - .L_411)
	.align		4
.L_411:
        /*0898*/ 	.word	index@(_Z22calculateBestDistance2ILi32EEvPfS0_S0_PiS1_S1_ii)
        /*089c*/ 	.word	0x00000000


	//----- nvinfo : EIATTR_MIN_STACK_SIZE
	.align		4
.L_412:
        /*08a0*/ 	.byte	0x04, 0x12
        /*08a2*/ 	.short	(.L_414 - .L_413)
	.align		4
.L_413:
        /*08a4*/ 	.word	index@(_Z10divNewTab2ILi32EEvPfS0_Pii)
        /*08a8*/ 	.word	0x00000000


	//----- nvinfo : EIATTR_MIN_STACK_SIZE
	.align		4
.L_414:
        /*08ac*/ 	.byte	0x04, 0x12
        /*08ae*/ 	.short	(.L_416 - .L_415)
	.align		4
.L_415:
        /*08b0*/ 	.word	index@(_Z22calculateBestDistance2ILi31EEvPfS0_S0_PiS1_S1_ii)
        /*08b4*/ 	.word	0x00000000


	//----- nvinfo : EIATTR_MIN_STACK_SIZE
	.align		4
.L_416:
        /*08b8*/ 	.byte	0x04, 0x12
        /*08ba*/ 	.short	(.L_418 - .L_417)
	.align		4
.L_417:
        /*08bc*/ 	.word	index@(_Z10divNewTab2ILi31EEvPfS0_Pii)
        /*08c0*/ 	.word	0x00000000


	//----- nvinfo : EIATTR_MIN_STACK_SIZE
	.align		4
.L_418:
        /*08c4*/ 	.byte	0x04, 0x12
        /*08c6*/ 	.short	(.L_420 - .L_419)
	.align		4
.L_419:
        /*08c8*/ 	.word	index@(_Z22calculateBestDistance2ILi30EEvPfS0_S0_PiS1_S1_ii)
        /*08cc*/ 	.word	0x00000000


	//----- nvinfo : EIATTR_MIN_STACK_SIZE
	.align		4
.L_420:
        /*08d0*/ 	.byte	0x04, 0x12
        /*08d2*/ 	.short	(.L_422 - .L_421)
	.align		4
.L_421:
        /*08d4*/ 	.word	index@(_Z10divNewTab2ILi30EEvPfS0_Pii)
        /*08d8*/ 	.word	0x00000000


	//----- nvinfo : EIATTR_MIN_STACK_SIZE
	.align		4
.L_422:
        /*08dc*/ 	.byte	0x04, 0x12
        /*08de*/ 	.short	(.L_424 - .L_423)
	.align		4
.L_423:
        /*08e0*/ 	.word	index@(_Z22calculateBestDistance2ILi29EEvPfS0_S0_PiS1_S1_ii)
        /*08e4*/ 	.word	0x00000000


	//----- nvinfo : EIATTR_MIN_STACK_SIZE
	.align		4
.L_424:
        /*08e8*/ 	.byte	0x04, 0x12
        /*08ea*/ 	.short	(.L_426 - .L_425)
	.align		4
.L_425:
        /*08ec*/ 	.word	index@(_Z10divNewTab2ILi29EEvPfS0_Pii)
        /*08f0*/ 	.word	0x00000000


	//----- nvinfo : EIATTR_MIN_STACK_SIZE
	.align		4
.L_426:
        /*08f4*/ 	.byte	0x04, 0x12
        /*08f6*/ 	.short	(.L_428 - .L_427)
	.align		4
.L_427:
        /*08f8*/ 	.word	index@(_Z22calculateBestDistance2ILi28EEvPfS0_S0_PiS1_S1_ii)
        /*08fc*/ 	.word	0x00000000


	//----- nvinfo : EIATTR_MIN_STACK_SIZE
	.align		4
.L_428:
        /*0900*/ 	.byte	0x04, 0x12
        /*0902*/ 	.short	(.L_430 - .L_429)
	.align		4
.L_429:
        /*0904*/ 	.word	index@(_Z10divNewTab2ILi28EEvPfS0_Pii)
        /*0908*/ 	.word	0x00000000


	//----- nvinfo : EIATTR_MIN_STACK_SIZE
	.align		4
.L_430:
        /*090c*/ 	.byte	0x04, 0x12
        /*090e*/ 	.short	(.L_432 - .L_431)
	.align		4
.L_431:
        /*0910*/ 	.word	index@(_Z22calculateBestDistance2ILi27EEvPfS0_S0_PiS1_S1_ii)
        /*0914*/ 	.word	0x00000000


	//----- nvinfo : EIATTR_MIN_STACK_SIZE
	.align		4
.L_432:
        /*0918*/ 	.byte	0x04, 0x12
        /*091a*/ 	.short	(.L_434 - .L_433)
	.align		4
.L_433:
        /*091c*/ 	.word	index@(_Z10divNewTab2ILi27EEvPfS0_Pii)
        /*0920*/ 	.word	0x00000000


	//----- nvinfo : EIATTR_MIN_STACK_SIZE
	.align		4
.L_434:
        /*0924*/ 	.byte	0x04, 0x12
        /*0926*/ 	.short	(.L_436 - .L_435)
	.align		4
.L_435:
        /*0928*/ 	.word	index@(_Z22calculateBestDistance2ILi26EEvPfS0_S0_PiS1_S1_ii)
        /*092c*/ 	.word	0x00000000


	//----- nvinfo : EIATTR_MIN_STACK_SIZE
	.align		4
.L_436:
        /*0930*/ 	.byte	0x04, 0x12
        /*0932*/ 	.short	(.L_438 - .L_437)
	.align		4
.L_437:
        /*0934*/ 	.word	index@(_Z10divNewTab2ILi26EEvPfS0_Pii)
        /*0938*/ 	.word	0x00000000


	//----- nvinfo : EIATTR_MIN_STACK_SIZE
	.align		4
.L_438:
        /*093c*/ 	.byte	0x04, 0x12
        /*093e*/ 	.short	(.L_440 - .L_439)
	.align		4
.L_439:
        /*0940*/ 	.word	index@(_Z22calculateBestDistance2ILi25EEvPfS0_S0_PiS1_S1_ii)
        /*0944*/ 	.word	0x00000000


	//----- nvinfo : EIATTR_MIN_STACK_SIZE
	.align		4
.L_440:
        /*0948*/ 	.byte	0x04, 0x12
        /*094a*/ 	.short	(.L_442 - .L_441)
	.align		4
.L_441:
        /*094c*/ 	.word	index@(_Z10divNewTab2ILi25EEvPfS0_Pii)
        /*0950*/ 	.word	0x00000000


	//----- nvinfo : EIATTR_MIN_STACK_SIZE
	.align		4
.L_442:
        /*0954*/ 	.byte	0x04, 0x12
        /*0956*/ 	.short	(.L_444 - .L_443)
	.align		4
.L_443:
        /*0958*/ 	.word	index@(_Z22calculateBestDistance2ILi24EEvPfS0_S0_PiS1_S1_ii)
        /*095c*/ 	.word	0x00000000


	//----- nvinfo : EIATTR_MIN_STACK_SIZE
	.align		4
.L_444:
        /*0960*/ 	.byte	0x04, 0x12
        /*0962*/ 	.short	(.L_446 - .L_445)
	.align		4
.L_445:
        /*0964*/ 	.word	index@(_Z10divNewTab2ILi24EEvPfS0_Pii)
        /*0968*/ 	.word	0x00000000


	//----- nvinfo : EIATTR_MIN_STACK_SIZE
	.align		4
.L_446:
        /*096c*/ 	.byte	0x04, 0x12
        /*096e*/ 	.short	(.L_448 - .L_447)
	.align		4
.L_447:
        /*0970*/ 	.word	index@(_Z22calculateBestDistance2ILi23EEvPfS0_S0_PiS1_S1_ii)
        /*0974*/ 	.word	0x00000000


	//----- nvinfo : EIATTR_MIN_STACK_SIZE
	.align		4
.L_448:
        /*0978*/ 	.byte	0x04, 0x12
        /*097a*/ 	.short	(.L_450 - .L_449)
	.align		4
.L_449:
        /*097c*/ 	.word	index@(_Z10divNewTab2ILi23EEvPfS0_Pii)
        /*0980*/ 	.word	0x00000000


	//----- nvinfo : EIATTR_MIN_STACK_SIZE
	.align		4
.L_450:
        /*0984*/ 	.byte	0x04, 0x12
        /*0986*/ 	.short	(.L_452 - .L_451)
	.align		4
.L_451:
        /*0988*/ 	.word	index@(_Z22calculateBestDistance2ILi22EEvPfS0_S0_PiS1_S1_ii)
        /*098c*/ 	.word	0x00000000


	//----- nvinfo : EIATTR_MIN_STACK_SIZE
	.align		4
.L_452:
        /*0990*/ 	.byte	0x04, 0x12
        /*0992*/ 	.short	(.L_454 - .L_453)
	.align		4
.L_453:
        /*0994*/ 	.word	index@(_Z10divNewTab2ILi22EEvPfS0_Pii)
        /*0998*/ 	.word	0x00000000


	//----- nvinfo : EIATTR_MIN_STACK_SIZE
	.align		4
.L_454:
        /*099c*/ 	.byte	0x04, 0x12
        /*099e*/ 	.short	(.L_456 - .L_455)
	.align		4
.L_455:
        /*09a0*/ 	.word	index@(_Z22calculateBestDistance2ILi21EEvPfS0_S0_PiS1_S1_ii)
        /*09a4*/ 	.word	0x00000000


	//----- nvinfo : EIATTR_MIN_STACK_SIZE
	.align		4
.L_456:
        /*09a8*/ 	.byte	0x04, 0x12
        /*09aa*/ 	.short	(.L_458 - .L_457)
	.align		4
.L_457:
        /*09ac*/ 	.word	index@(_Z10divNewTab2ILi21EEvPfS0_Pii)
        /*09b0*/ 	.word	0x00000000


	//----- nvinfo : EIATTR_MIN_STACK_SIZE
	.align		4
.L_458:
        /*09b4*/ 	.byte	0x04, 0x12
        /*09b6*/ 	.short	(.L_460 - .L_459)
	.align		4
.L_459:
        /*09b8*/ 	.word	index@(_Z22calculateBestDistance2ILi20EEvPfS0_S0_PiS1_S1_ii)
        /*09bc*/ 	.word	0x00000000


	//----- nvinfo : EIATTR_MIN_STACK_SIZE
	.align		4
.L_460:
        /*09c0*/ 	.byte	0x04, 0x12
        /*09c2*/ 	.short	(.L_462 - .L_461)
	.align		4
.L_461:
        /*09c4*/ 	.word	index@(_Z10divNewTab2ILi20EEvPfS0_Pii)
        /*09c8*/ 	.word	0x00000000


	//----- nvinfo : EIATTR_MIN_STACK_SIZE
	.align		4
.L_462:
        /*09cc*/ 	.byte	0x04, 0x12
        /*09ce*/ 	.short	(.L_464 - .L_463)
	.align		4
.L_463:
        /*09d0*/ 	.word	index@(_Z22calculateBestDistance2ILi19EEvPfS0_S0_PiS1_S1_ii)
        /*09d4*/ 	.word	0x00000000


	//----- nvinfo : EIATTR_MIN_STACK_SIZE
	.align		4
.L_464:
        /*09d8*/ 	.byte	0x04, 0x12
        /*09da*/ 	.short	(.L_466 - .L_465)
	.align		4
.L_465:
        /*09dc*/ 	.word	index@(_Z10divNewTab2ILi19EEvPfS0_Pii)
        /*09e0*/ 	.word	0x00000000


	//----- nvinfo : EIATTR_MIN_STACK_SIZE
	.align		4
.L_466:
        /*09e4*/ 	.byte	0x04, 0x12
        /*09e6*/ 	.short	(.L_468 - .L_467)
	.align		4
.L_467:
        /*09e8*/ 	.word	index@(_Z22calculateBestDistance2ILi18EEvPfS0_S0_PiS1_S1_ii)
        /*09ec*/ 	.word	0x00000000


	//----- nvinfo : EIATTR_MIN_STACK_SIZE
	.align		4
.L_468:
        /*09f0*/ 	.byte	0x04, 0x12
        /*09f2*/ 	.short	(.L_470 - .L_469)
	.align		4
.L_469:
        /*09f4*/ 	.word	index@(_Z10divNewTab2ILi18EEvPfS0_Pii)
        /*09f8*/ 	.word	0x00000000


	//----- nvinfo : EIATTR_MIN_STACK_SIZE
	.align		4
.L_470:
        /*09fc*/ 	.byte	0x04, 0x12
        /*09fe*/ 	.short	(.L_472 - .L_471)
	.align		4
.L_471:
        /*0a00*/ 	.word	index@(_Z22calculateBestDistance2ILi17EEvPfS0_S0_PiS1_S1_ii)
        /*0a04*/ 	.word	0x00000000


	//----- nvinfo : EIATTR_MIN_STACK_SIZE
	.align		4
.L_472:
        /*0a08*/ 	.byte	0x04, 0x12
        /*0a0a*/ 	.short	(.L_474 - .L_473)
	.align		4
.L_473:
        /*0a0c*/ 	.word	index@(_Z10divNewTab2ILi17EEvPfS0_Pii)
        /*0a10*/ 	.word	0x00000000


	//----- nvinfo : EIATTR_MIN_STACK_SIZE
	.align		4
.L_474:
        /*0a14*/ 	.byte	0x04, 0x12
        /*0a16*/ 	.short	(.L_476 - .L_475)
	.align		4
.L_475:
        /*0a18*/ 	.word	index@(_Z22calculateBestDistance2ILi16EEvPfS0_S0_PiS1_S1_ii)
        /*0a1c*/ 	.word	0x00000000


	//----- nvinfo : EIATTR_MIN_STACK_SIZE
	.align		4
.L_476:
        /*0a20*/ 	.byte	0x04, 0x12
        /*0a22*/ 	.short	(.L_478 - .L_477)
	.align		4
.L_477:
        /*0a24*/ 	.word	index@(_Z10divNewTab2ILi16EEvPfS0_Pii)
        /*0a28*/ 	.word	0x00000000


	//----- nvinfo : EIATTR_MIN_STACK_SIZE
	.align		4
.L_478:
        /*0a2c*/ 	.byte	0x04, 0x12
        /*0a2e*/ 	.short	(.L_480 - .L_479)
	.align		4
.L_479:
        /*0a30*/ 	.word	index@(_Z22calculateBestDistance2ILi15EEvPfS0_S0_PiS1_S1_ii)
        /*0a34*/ 	.word	0x00000000


	//----- nvinfo : EIATTR_MIN_STACK_SIZE
	.align		4
.L_480:
        /*0a38*/ 	.byte	0x04, 0x12
        /*0a3a*/ 	.short	(.L_482 - .L_481)
	.align		4
.L_481:
        /*0a3c*/ 	.word	index@(_Z10divNewTab2ILi15EEvPfS0_Pii)
        /*0a40*/ 	.word	0x00000000


	//----- nvinfo : EIATTR_MIN_STACK_SIZE
	.align		4
.L_482:
        /*0a44*/ 	.byte	0x04, 0x12
        /*0a46*/ 	.short	(.L_484 - .L_483)
	.align		4
.L_483:
        /*0a48*/ 	.word	index@(_Z22calculateBestDistance2ILi14EEvPfS0_S0_PiS1_S1_ii)
        /*0a4c*/ 	.word	0x00000000


	//----- nvinfo : EIATTR_MIN_STACK_SIZE
	.align		4
.L_484:
        /*0a50*/ 	.byte	0x04, 0x12
        /*0a52*/ 	.short	(.L_486 - .L_485)
	.align		4
.L_485:
        /*0a54*/ 	.word	index@(_Z10divNewTab2ILi14EEvPfS0_Pii)
        /*0a58*/ 	.word	0x00000000


	//----- nvinfo : EIATTR_MIN_STACK_SIZE
	.align		4
.L_486:
        /*0a5c*/ 	.byte	0x04, 0x12
        /*0a5e*/ 	.short	(.L_488 - .L_487)
	.align		4
.L_487:
        /*0a60*/ 	.word	index@(_Z22calculateBestDistance2ILi13EEvPfS0_S0_PiS1_S1_ii)
        /*0a64*/ 	.word	0x00000000


	//----- nvinfo : EIATTR_MIN_STACK_SIZE
	.align		4
.L_488:
        /*0a68*/ 	.byte	0x04, 0x12
        /*0a6a*/ 	.short	(.L_490 - .L_489)
	.align		4
.L_489:
        /*0a6c*/ 	.word	index@(_Z10divNewTab2ILi13EEvPfS0_Pii)
        /*0a70*/ 	.word	0x00000000


	//----- nvinfo : EIATTR_MIN_STACK_SIZE
	.align		4
.L_490:
        /*0a74*/ 	.byte	0x04, 0x12
        /*0a76*/ 	.short	(.L_492 - .L_491)
	.align		4
.L_491:
        /*0a78*/ 	.word	index@(_Z22calculateBestDistance2ILi12EEvPfS0_S0_PiS1_S1_ii)
        /*0a7c*/ 	.word	0x00000000


	//----- nvinfo : EIATTR_MIN_STACK_SIZE
	.align		4
.L_492:
        /*0a80*/ 	.byte	0x04, 0x12
        /*0a82*/ 	.short	(.L_494 - .L_493)
	.align		4
.L_493:
        /*0a84*/ 	.word	index@(_Z10divNewTab2ILi12EEvPfS0_Pii)
        /*0a88*/ 	.word	0x00000000


	//----- nvinfo : EIATTR_MIN_STACK_SIZE
	.align		4
.L_494:
        /*0a8c*/ 	.byte	0x04, 0x12
        /*0a8e*/ 	.short	(.L_496 - .L_495)
	.align		4
.L_495:
        /*0a90*/ 	.word	index@(_Z22calculateBestDistance2ILi11EEvPfS0_S0_PiS1_S1_ii)
        /*0a94*/ 	.word	0x00000000


	//----- nvinfo : EIATTR_MIN_STACK_SIZE
	.align		4
.L_496:
        /*0a98*/ 	.byte	0x04, 0x12
        /*0a9a*/ 	.short	(.L_498 - .L_497)
	.align		4
.L_497:
        /*0a9c*/ 	.word	index@(_Z10divNewTab2ILi11EEvPfS0_Pii)
        /*0aa0*/ 	.word	0x00000000


	//----- nvinfo : EIATTR_MIN_STACK_SIZE
	.align		4
.L_498:
        /*0aa4*/ 	.byte	0x04, 0x12
        /*0aa6*/ 	.short	(.L_500 - .L_499)
	.align		4
.L_499:
        /*0aa8*/ 	.word	index@(_Z22calculateBestDistance2ILi10EEvPfS0_S0_PiS1_S1_ii)
        /*0aac*/ 	.word	0x00000000


	//----- nvinfo : EIATTR_MIN_STACK_SIZE
	.align		4
.L_500:
        /*0ab0*/ 	.byte	0x04, 0x12
        /*0ab2*/ 	.short	(.L_502 - .L_501)
	.align		4
.L_501:
        /*0ab4*/ 	.word	index@(_Z10divNewTab2ILi10EEvPfS0_Pii)
        /*0ab8*/ 	.word	0x00000000


	//----- nvinfo : EIATTR_MIN_STACK_SIZE
	.align		4
.L_502:
        /*0abc*/ 	.byte	0x04, 0x12
        /*0abe*/ 	.short	(.L_504 - .L_503)
	.align		4
.L_503:
        /*0ac0*/ 	.word	index@(_Z22calculateBestDistance2ILi9EEvPfS0_S0_PiS1_S1_ii)
        /*0ac4*/ 	.word	0x00000000


	//----- nvinfo : EIATTR_MIN_STACK_SIZE
	.align		4
.L_504:
        /*0ac8*/ 	.byte	0x04, 0x12
        /*0aca*/ 	.short	(.L_506 - .L_505)
	.align		4
.L_505:
        /*0acc*/ 	.word	index@(_Z10divNewTab2ILi9EEvPfS0_Pii)
        /*0ad0*/ 	.word	0x00000000


	//----- nvinfo : EIATTR_MIN_STACK_SIZE
	.align		4
.L_506:
        /*0ad4*/ 	.byte	0x04, 0x12
        /*0ad6*/ 	.short	(.L_508 - .L_507)
	.align		4
.L_507:
        /*0ad8*/ 	.word	index@(_Z22calculateBestDistance2ILi8EEvPfS0_S0_PiS1_S1_ii)
        /*0adc*/ 	.word	0x00000000


	//----- nvinfo : EIATTR_MIN_STACK_SIZE
	.align		4
.L_508:
        /*0ae0*/ 	.byte	0x04, 0x12
        /*0ae2*/ 	.short	(.L_510 - .L_509)
	.align		4
.L_509:
        /*0ae4*/ 	.word	index@(_Z10divNewTab2ILi8EEvPfS0_Pii)
        /*0ae8*/ 	.word	0x00000000


	//----- nvinfo : EIATTR_MIN_STACK_SIZE
	.align		4
.L_510:
        /*0aec*/ 	.byte	0x04, 0x12
        /*0aee*/ 	.short	(.L_512 - .L_511)
	.align		4
.L_511:
        /*0af0*/ 	.word	index@(_Z22calculateBestDistance2ILi7EEvPfS0_S0_PiS1_S1_ii)
        /*0af4*/ 	.word	0x00000000


	//----- nvinfo : EIATTR_MIN_STACK_SIZE
	.align		4
.L_512:
        /*0af8*/ 	.byte	0x04, 0x12
        /*0afa*/ 	.short	(.L_514 - .L_513)
	.align		4
.L_513:
        /*0afc*/ 	.word	index@(_Z10divNewTab2ILi7EEvPfS0_Pii)
        /*0b00*/ 	.word	0x00000000


	//----- nvinfo : EIATTR_MIN_STACK_SIZE
	.align		4
.L_514:
        /*0b04*/ 	.byte	0x04, 0x12
        /*0b06*/ 	.short	(.L_516 - .L_515)
	.align		4
.L_515:
        /*0b08*/ 	.word	index@(_Z22calculateBestDistance2ILi6EEvPfS0_S0_PiS1_S1_ii)
        /*0b0c*/ 	.word	0x00000000


	//----- nvinfo : EIATTR_MIN_STACK_SIZE
	.align		4
.L_516:
        /*0b10*/ 	.byte	0x04, 0x12
        /*0b12*/ 	.short	(.L_518 - .L_517)
	.align		4
.L_517:
        /*0b14*/ 	.word	index@(_Z10divNewTab2ILi6EEvPfS0_Pii)
        /*0b18*/ 	.word	0x00000000


	//----- nvinfo : EIATTR_MIN_STACK_SIZE
	.align		4
.L_518:
        /*0b1c*/ 	.byte	0x04, 0x12
        /*0b1e*/ 	.short	(.L_520 - .L_519)
	.align		4
.L_519:
        /*0b20*/ 	.word	index@(_Z22calculateBestDistance2ILi5EEvPfS0_S0_PiS1_S1_ii)
        /*0b24*/ 	.word	0x00000000


	//----- nvinfo : EIATTR_MIN_STACK_SIZE
	.align		4
.L_520:
        /*0b28*/ 	.byte	0x04, 0x12
        /*0b2a*/ 	.short	(.L_522 - .L_521)
	.align		4
.L_521:
        /*0b2c*/ 	.word	index@(_Z10divNewTab2ILi5EEvPfS0_Pii)
        /*0b30*/ 	.word	0x00000000


	//----- nvinfo : EIATTR_MIN_STACK_SIZE
	.align		4
.L_522:
        /*0b34*/ 	.byte	0x04, 0x12
        /*0b36*/ 	.short	(.L_524 - .L_523)
	.align		4
.L_523:
        /*0b38*/ 	.word	index@(_Z22calculateBestDistance2ILi4EEvPfS0_S0_PiS1_S1_ii)
        /*0b3c*/ 	.word	0x00000000


	//----- nvinfo : EIATTR_MIN_STACK_SIZE
	.align		4
.L_524:
        /*0b40*/ 	.byte	0x04, 0x12
        /*0b42*/ 	.short	(.L_526 - .L_525)
	.align		4
.L_525:
        /*0b44*/ 	.word	index@(_Z10divNewTab2ILi4EEvPfS0_Pii)
        /*0b48*/ 	.word	0x00000000


	//----- nvinfo : EIATTR_MIN_STACK_SIZE
	.align		4
.L_526:
        /*0b4c*/ 	.byte	0x04, 0x12
        /*0b4e*/ 	.short	(.L_528 - .L_527)
	.align		4
.L_527:
        /*0b50*/ 	.word	index@(_Z22calculateBestDistance2ILi3EEvPfS0_S0_PiS1_S1_ii)
        /*0b54*/ 	.word	0x00000000


	//----- nvinfo : EIATTR_MIN_STACK_SIZE
	.align		4
.L_528:
        /*0b58*/ 	.byte	0x04, 0x12
        /*0b5a*/ 	.short	(.L_530 - .L_529)
	.align		4
.L_529:
        /*0b5c*/ 	.word	index@(_Z10divNewTab2ILi3EEvPfS0_Pii)
        /*0b60*/ 	.word	0x00000000


	//----- nvinfo : EIATTR_MIN_STACK_SIZE
	.align		4
.L_530:
        /*0b64*/ 	.byte	0x04, 0x12
        /*0b66*/ 	.short	(.L_532 - .L_531)
	.align		4
.L_531:
        /*0b68*/ 	.word	index@(_Z22calculateBestDistance2ILi2EEvPfS0_S0_PiS1_S1_ii)
        /*0b6c*/ 	.word	0x00000000


	//----- nvinfo : EIATTR_MIN_STACK_SIZE
	.align		4
.L_532:
        /*0b70*/ 	.byte	0x04, 0x12
        /*0b72*/ 	.short	(.L_534 - .L_533)
	.align		4
.L_533:
        /*0b74*/ 	.word	index@(_Z10divNewTab2ILi2EEvPfS0_Pii)
        /*0b78*/ 	.word	0x00000000


	//----- nvinfo : EIATTR_MIN_STACK_SIZE
	.align		4
.L_534:
        /*0b7c*/ 	.byte	0x04, 0x12
        /*0b7e*/ 	.short	(.L_536 - .L_535)
	.align		4
.L_535:
        /*0b80*/ 	.word	index@(_Z22calculateBestDistance2ILi1EEvPfS0_S0_PiS1_S1_ii)
        /*0b84*/ 	.word	0x00000000


	//----- nvinfo : EIATTR_MIN_STACK_SIZE
	.align		4
.L_536:
        /*0b88*/ 	.byte	0x04, 0x12
        /*0b8a*/ 	.short	(.L_538 - .L_537)
	.align		4
.L_537:
        /*0b8c*/ 	.word	index@(_Z10divNewTab2ILi1EEvPfS0_Pii)
        /*0b90*/ 	.word	0x00000000


	//----- nvinfo : EIATTR_MIN_STACK_SIZE
	.align		4
.L_538:
        /*0b94*/ 	.byte	0x04, 0x12
        /*0b96*/ 	.short	(.L_540 - .L_539)
	.align		4
.L_539:
        /*0b98*/ 	.word	index@(_Z16initProperTablesPfS_S_PiS0_iii)
        /*0b9c*/ 	.word	0x00000000
.L_540:


//--------------------- .nv.compat                --------------------------
	.section	.nv.compat,"",@"SHT_CUDA_COMPAT_INFO"
	.align	4
        /*0000*/ 	.byte	0x02, 0x09, 0x00, 0x00, 0x02, 0x02, 0x01, 0x00, 0x02, 0x05, 0x05, 0x00, 0x03, 0x07, 0x01, 0x01
        /*0010*/ 	.byte	0x02, 0x03, 0x00, 0x00, 0x02, 0x06, 0x01, 0x00, 0x04, 0x0b, 0x08, 0x00, 0x01, 0x00, 0x00, 0x00
        /*0020*/ 	.byte	0x00, 0x00, 0x00, 0x00


//--------------------- .nv.info._ZN3cub18CUB_300001_SM_10006detail6reduce28DeviceReduceSingleTileKernelINS2_10policy_hubIiyN4cuda3std3__44plusIiEEE10Policy1000EPiSC_iS9_iiNS7_10__identityEEEvT0_T1_T2_T3_T4_T6_ --------------------------
	.section	.nv.info._ZN3cub18CUB_300001_SM_10006detail6reduce28DeviceReduceSingleTileKernelINS2_10policy_hubIiyN4cuda3std3__44plusIiEEE10Policy1000EPiSC_iS9_iiNS7_10__identityEEEvT0_T1_T2_T3_T4_T6_,"",@"SHT_CUDA_INFO"
	.sectionflags	@""
	.align	4


	//----- nvinfo : EIATTR_CUDA_API_VERSION
	.align		4
        /*0000*/ 	.byte	0x04, 0x37
        /*0002*/ 	.short	(.L_542 - .L_541)
.L_541:
        /*0004*/ 	.word	0x00000082


	//----- nvinfo : EIATTR_KPARAM_INFO
	.align		4
.L_542:
        /*0008*/ 	.byte	0x04, 0x17
        /*000a*/ 	.short	(.L_544 - .L_543)
.L_543:
        /*000c*/ 	.word	0x00000000
        /*0010*/ 	.short	0x0005
        /*0012*/ 	.short	0x001c
        /*0014*/ 	.byte	0x00, 0xf0, 0x05, 0x00


	//----- nvinfo : EIATTR_KPARAM_INFO
	.align		4
.L_544:
        /*0018*/ 	.byte	0x04, 0x17
        /*001a*/ 	.short	(.L_546 - .L_545)
.L_545:
        /*001c*/ 	.word	0x00000000
        /*0020*/ 	.short	0x0004
        /*0022*/ 	.short	0x0018
        /*0024*/ 	.byte	0x00, 0xf0, 0x11, 0x00


	//----- nvinfo : EIATTR_KPARAM_INFO
	.align		4
.L_546:
        /*0028*/ 	.byte	0x04, 0x17
        /*002a*/ 	.short	(.L_548 - .L_547)
.L_547:
        /*002c*/ 	.word	0x00000000
        /*0030*/ 	.short	0x0003
        /*0032*/ 	.short	0x0014
        /*0034*/ 	.byte	0x00, 0xf0, 0x05, 0x00


	//----- nvinfo : EIATTR_KPARAM_INFO
	.align		4
.L_548:
        /*0038*/ 	.byte	0x04, 0x17
        /*003a*/ 	.short	(.L_550 - .L_549)
.L_549:
        /*003c*/ 	.word	0x00000000
        /*0040*/ 	.short	0x0002
        /*0042*/ 	.short	0x0010
        /*0044*/ 	.byte	0x00, 0xf0, 0x11, 0x00


	//----- nvinfo : EIATTR_KPARAM_INFO
	.align		4
.L_550:
        /*0048*/ 	.byte	0x04, 0x17
        /*004a*/ 	.short	(.L_552 - .L_551)
.L_551:
        /*004c*/ 	.word	0x00000000
        /*0050*/ 	.short	0x0001
        /*0052*/ 	.short	0x0008
        /*0054*/ 	.byte	0x00, 0xf5, 0x21, 0x00


	//----- nvinfo : EIATTR_KPARAM_INFO
	.align		4
.L_552:
        /*0058*/ 	.byte	0x04, 0x17
        /*005a*/ 	.short	(.L_554 - .L_553)
.L_553:
        /*005c*/ 	.word	0x00000000
        /*0060*/ 	.short	0x0000
        /*0062*/ 	.short	0x0000
        /*0064*/ 	.byte	0x00, 0xf5, 0x21, 0x00


	//----- nvinfo : EIATTR_SPARSE_MMA_MASK
	.align		4
.L_554:
        /*0068*/ 	.byte	0x03, 0x50
        /*006a*/ 	.short	0x0000


	//----- nvinfo : EIATTR_MAXREG_COUNT
	.align		4
        /*006c*/ 	.byte	0x03, 0x1b
        /*006e*/ 	.short	0x00ff


	//----- nvinfo : EIATTR_NUM_BARRIERS
	.align		4
        /*0070*/ 	.byte	0x02, 0x4c
        /*0072*/ 	.byte	0x01
	.zero		1


	//----- nvinfo : EIATTR_MERCURY_ISA_VERSION
	.align		4
        /*0074*/ 	.byte	0x03, 0x5f
        /*0076*/ 	.short	0x0101


	//----- nvinfo : EIATTR_COOP_GROUP_MASK_REGIDS
	.align		4
        /*0078*/ 	.byte	0x04, 0x29
        /*007a*/ 	.short	(.L_556 - .L_555)


	//   ....[0]....
.L_555:
        /*007c*/ 	.word	0xffffffff


	//   ....[1]....
        /*0080*/ 	.word	0xffffffff


	//   ....[2]....
        /*0084*/ 	.word	0xffffffff


	//   ....[3]....
        /*0088*/ 	.word	0xffffffff


	//   ....[4]....
        /*008c*/ 	.word	0xffffffff


	//   ....[5]....
        /*0090*/ 	.word	0xffffffff


	//   ....[6]....
        /*0094*/ 	.word	0xffffffff


	//   ....[7]....
        /*0098*/ 	.word	0xffffffff


	//   ....[8]....
        /*009c*/ 	.word	0xffffffff


	//   ....[9]....
        /*00a0*/ 	.word	0xffffffff


	//   ....[10]....
        /*00a4*/ 	.word	0xffffffff


	//   ....[11]....
        /*00a8*/ 	.word	0xffffffff


	//   ....[12]....
        /*00ac*/ 	.word	0xffffffff


	//   ....[13]....
        /*00b0*/ 	.word	0xffffffff


	//   ....[14]....
        /*00b4*/ 	.word	0xffffffff


	//   ....[15]....
        /*00b8*/ 	.word	0xffffffff


	//   ....[16]....
        /*00bc*/ 	.word	0xffffffff


	//   ....[17]....
        /*00c0*/ 	.word	0xffffffff


	//   ....[18]....
        /*00c4*/ 	.word	0xffffffff


	//   ....[19]....
        /*00c8*/ 	.word	0xffffffff


	//   ....[20]....
        /*00cc*/ 	.word	0xffffffff


	//   ....[21]....
        /*00d0*/ 	.word	0xffffffff


	//   ....[22]....
        /*00d4*/ 	.word	0xffffffff


	//   ....[23]....
        /*00d8*/ 	.word	0xffffffff


	//   ....[24]....
        /*00dc*/ 	.word	0xffffffff


	//   ....[25]....
        /*00e0*/ 	.word	0xffffffff


	//   ....[26]....
        /*00e4*/ 	.word	0xffffffff


	//   ....[27]....
        /*00e8*/ 	.word	0xffffffff


	//   ....[28]....
        /*00ec*/ 	.word	0xffffffff


	//   ....[29]....
        /*00f0*/ 	.word	0xffffffff


	//----- nvinfo : EIATTR_COOP_GROUP_INSTR_OFFSETS
	.align		4
.L_556:
        /*00f4*/ 	.byte	0x04, 0x28
        /*00f6*/ 	.short	(.L_558 - .L_557)


	//   ....[0]....
.L_557:
        /*00f8*/ 	.word	0x00000890


	//   ....[1]....
        /*00fc*/ 	.word	0x000008f0


	//   ....[2]....
        /*0100*/ 	.word	0x00000940


	//   ....[3]....
        /*0104*/ 	.word	0x000009b0


	//   ....[4]....
        /*0108*/ 	.word	0x00000a10


	//   ....[5]....
        /*010c*/ 	.word	0x00000ba0


	//   ....[6]....
        /*0110*/ 	.word	0x00000c40


	//   ....[7]....
        /*0114*/ 	.word	0x00000cc0


	//   ....[8]....
        /*0118*/ 	.word	0x00000d20


	//   ....[9]....
        /*011c*/ 	.word	0x00000d60


	//   ....[10]....
        /*0120*/ 	.word	0x000019d0


	//   ....[11]....
        /*0124*/ 	.word	0x00001a30


	//   ....[12]....
        /*0128*/ 	.word	0x00001a90


	//   ....[13]....
        /*012c*/ 	.word	0x00001af0


	//   ....[14]....
        /*0130*/ 	.word	0x00001b50


	//   ....[15]....
        /*0134*/ 	.word	0x000023f0


	//   ....[16]....
        /*0138*/ 	.word	0x00002450


	//   ....[17]....
        /*013c*/ 	.word	0x000024a0


	//   ....[18]....
        /*0140*/ 	.word	0x00002510


	//   ....[19]....
        /*0144*/ 	.word	0x00002570


	//   ....[20]....
        /*0148*/ 	.word	0x00002700


	//   ....[21]....
        /*014c*/ 	.word	0x00002790


	//   ....[22]....
        /*0150*/ 	.word	0x000027e0


	//   ....[23]....
        /*0154*/ 	.word	0x00002850


	//   ....[24]....
        /*0158*/ 	.word	0x000028c0


	//   ....[25]....
        /*015c*/ 	.word	0x000036a0


	//   ....[26]....
        /*0160*/ 	.word	0x00003700


	//   ....[27]....
        /*0164*/ 	.word	0x00003760


	//   ....[28]....
        /*0168*/ 	.word	0x000037c0


	//   ....[29]....
        /*016c*/ 	.word	0x00003820


	//----- nvinfo : EIATTR_VRC_CTA_INIT_COUNT
	.align		4
.L_558:
        /*0170*/ 	.byte	0x02, 0x4a
	.zero		1
	.zero		1


	//----- nvinfo : EIATTR_EXIT_INSTR_OFFSETS
	.align		4
        /*0174*/ 	.byte	0x04, 0x1c
        /*0176*/ 	.short	(.L_560 - .L_559)


	//   ....[0]....
.L_559:
        /*0178*/ 	.word	0x00000080


	//   ....[1]....
        /*017c*/ 	.word	0x000000c0


	//   ....[2]....
        /*0180*/ 	.word	0x00003940


	//   ....[3]....
        /*0184*/ 	.word	0x00003990


	//----- nvinfo : EIATTR_MAX_THREADS
	.align		4
.L_560:
        /*0188*/ 	.byte	0x04, 0x05
        /*018a*/ 	.short	(.L_562 - .L_561)
.L_561:
        /*018c*/ 	.word	0x00000100
        /*0190*/ 	.word	0x00000001
        /*0194*/ 	.word	0x00000001


	//----- nvinfo : EIATTR_CRS_STACK_SIZE
	.align		4
.L_562:
        /*0198*/ 	.byte	0x04, 0x1e
        /*019a*/ 	.short	(.L_564 - .L_563)
.L_563:
        /*019c*/ 	.word	0x00000000


	//----- nvinfo : EIATTR_CBANK_PARAM_SIZE
	.align		4
.L_564:
        /*01a0*/ 	.byte	0x03, 0x19
        /*01a2*/ 	.short	0x001d


	//----- nvinfo : EIATTR_PARAM_CBANK
	.align		4
        /*01a4*/ 	.byte	0x04, 0x0a
        /*01a6*/ 	.short	(.L_566 - .L_565)
	.align		4
.L_565:
        /*01a8*/ 	.word	index@(.nv.constant0._ZN3cub18CUB_300001_SM_10006detail6reduce28DeviceReduceSingleTileKernelINS2_10policy_hubIiyN4cuda3std3__44plusIiEEE10Policy1000EPiSC_iS9_iiNS7_10__identityEEEvT0_T1_T2_T3_T4_T6_)
        /*01ac*/ 	.short	0x0380
        /*01ae*/ 	.short	0x001d


	//----- nvinfo : EIATTR_SW_WAR
	.align		4
.L_566:
        /*01b0*/ 	.byte	0x04, 0x36
        /*01b2*/ 	.short	(.L_568 - .L_567)
.L_567:
        /*01b4*/ 	.word	0x00000008
.L_568:


//--------------------- .nv.info._ZN3cub18CUB_300001_SM_10006detail6reduce18DeviceReduceKernelINS2_10policy_hubIiyN4cuda3std3__44plusIiEEE10Policy1000EPiyS9_iNS7_10__identityEEEvT0_PT3_T1_NS0_13GridEvenShareISH_EET2_T4_ --------------------------
	.section	.nv.info._ZN3cub18CUB_300001_SM_10006detail6reduce18DeviceReduceKernelINS2_10policy_hubIiyN4cuda3std3__44plusIiEEE10Policy1000EPiyS9_iNS7_10__identityEEEvT0_PT3_T1_NS0_13GridEvenShareISH_EET2_T4_,"",@"SHT_CUDA_INFO"
	.sectionflags	@""
	.align	4


	//----- nvinfo : EIATTR_CUDA_API_VERSION
	.align		4
        /*0000*/ 	.byte	0x04, 0x37
        /*0002*/ 	.short	(.L_570 - .L_569)
.L_569:
        /*0004*/ 	.word	0x00000082


	//----- nvinfo : EIATTR_KPARAM_INFO
	.align		4
.L_570:
        /*0008*/ 	.byte	0x04, 0x17
        /*000a*/ 	.short	(.L_572 - .L_571)
.L_571:
        /*000c*/ 	.word	0x00000000
        /*0010*/ 	.short	0x0005
        /*0012*/ 	.short	0x0061
        /*0014*/ 	.byte	0x00, 0xf0, 0x05, 0x00


	//----- nvinfo : EIATTR_KPARAM_INFO
	.align		4
.L_572:
        /*0018*/ 	.byte	0x04, 0x17
        /*001a*/ 	.short	(.L_574 - .L_573)
.L_573:
        /*001c*/ 	.word	0x00000000
        /*0020*/ 	.short	0x0004
        /*0022*/ 	.short	0x0060
        /*0024*/ 	.byte	0x00, 0xf0, 0x05, 0x00


	//----- nvinfo : EIATTR_KPARAM_INFO
	.align		4
.L_574:
        /*0028*/ 	.byte	0x04, 0x17
        /*002a*/ 	.short	(.L_576 - .L_575)
.L_575:
        /*002c*/ 	.word	0x00000000
        /*0030*/ 	.short	0x0003
        /*0032*/ 	.short	0x0018
        /*0034*/ 	.byte	0x00, 0xf0, 0x21, 0x01


	//----- nvinfo : EIATTR_KPARAM_INFO
	.align		4
.L_576:
        /*0038*/ 	.byte	0x04, 0x17
        /*003a*/ 	.short	(.L_578 - .L_577)
.L_577:
        /*003c*/ 	.word	0x00000000
        /*0040*/ 	.short	0x0002
        /*0042*/ 	.short	0x0010
        /*0044*/ 	.byte	0x00, 0xf0, 0x21, 0x00


	//----- nvinfo : EIATTR_KPARAM_INFO
	.align		4
.L_578:
        /*0048*/ 	.byte	0x04, 0x17
        /*004a*/ 	.short	(.L_580 - .L_579)
.L_579:
        /*004c*/ 	.word	0x00000000
        /*0050*/ 	.short	0x0001
        /*0052*/ 	.short	0x0008
        /*0054*/ 	.byte	0x00, 0xf5, 0x21, 0x00


	//----- nvinfo : EIATTR_KPARAM_INFO
	.align		4
.L_580:
        /*0058*/ 	.byte	0x04, 0x17
        /*005a*/ 	.short	(.L_582 - .L_581)
.L_581:
        /*005c*/ 	.word	0x00000000
        /*0060*/ 	.short	0x0000
        /*0062*/ 	.short	0x0000
        /*0064*/ 	.byte	0x00, 0xf5, 0x21, 0x00


	//----- nvinfo : EIATTR_SPARSE_MMA_MASK
	.align		4
.L_582:
        /*0068*/ 	.byte	0x03, 0x50
        /*006a*/ 	.short	0x0000


	//----- nvinfo : EIATTR_MAXREG_COUNT
	.align		4
        /*006c*/ 	.byte	0x03, 0x1b
        /*006e*/ 	.short	0x00ff


	//----- nvinfo : EIATTR_NUM_BARRIERS
	.align		4
        /*0070*/ 	.byte	0x02, 0x4c
        /*0072*/ 	.byte	0x01
	.zero		1


	//----- nvinfo : EIATTR_MERCURY_ISA_VERSION
	.align		4
        /*0074*/ 	.byte	0x03, 0x5f
        /*0076*/ 	.short	0x0101


	//----- nvinfo : EIATTR_COOP_GROUP_MASK_REGIDS
	.align		4
        /*0078*/ 	.byte	0x04, 0x29
        /*007a*/ 	.short	(.L_584 - .L_583)


	//   ....[0]....
.L_583:
        /*007c*/ 	.word	0xffffffff


	//   ....[1]....
        /*0080*/ 	.word	0xffffffff


	//   ....[2]....
        /*0084*/ 	.word	0xffffffff


	//   ....[3]....
        /*0088*/ 	.word	0xffffffff


	//   ....[4]....
        /*008c*/ 	.word	0xffffffff


	//   ....[5]....
        /*0090*/ 	.word	0xffffffff


	//   ....[6]....
        /*0094*/ 	.word	0xffffffff


	//   ....[7]....
        /*0098*/ 	.word	0xffffffff


	//   ....[8]....
        /*009c*/ 	.word	0xffffffff


	//   ....[9]....
        /*00a0*/ 	.word	0xffffffff


	//   ....[10]....
        /*00a4*/ 	.word	0xffffffff


	//   ....[11]....
        /*00a8*/ 	.word	0xffffffff


	//   ....[12]....
        /*00ac*/ 	.word	0xffffffff


	//   ....[13]....
        /*00b0*/ 	.word	0xffffffff


	//   ....[14]....
        /*00b4*/ 	.word	0xffffffff


	//   ....[15]....
        /*00b8*/ 	.word	0xffffffff


	//   ....[16]....
        /*00bc*/ 	.word	0xffffffff


	//   ....[17]....
        /*00c0*/ 	.word	0xffffffff


	//   ....[18]....
        /*00c4*/ 	.word	0xffffffff


	//   ....[19]....
        /*00c8*/ 	.word	0xffffffff


	//   ....[20]....
        /*00cc*/ 	.word	0xffffffff


	//   ....[21]....
        /*00d0*/ 	.word	0xffffffff


	//   ....[22]....
        /*00d4*/ 	.word	0xffffffff


	//   ....[23]....
        /*00d8*/ 	.word	0xffffffff


	//   ....[24]....
        /*00dc*/ 	.word	0xffffffff


	//   ....[25]....
        /*00e0*/ 	.word	0xffffffff


	//   ....[26]....
        /*00e4*/ 	.word	0xffffffff


	//   ....[27]....
        /*00e8*/ 	.word	0xffffffff


	//   ....[28]....
        /*00ec*/ 	.word	0xffffffff


	//   ....[29]....
        /*00f0*/ 	.word	0xffffffff


	//----- nvinfo : EIATTR_COOP_GROUP_INSTR_OFFSETS
	.align		4
.L_584:
        /*00f4*/ 	.byte	0x04, 0x28
        /*00f6*/ 	.short	(.L_586 - .L_585)


	//   ....[0]....
.L_585:
        /*00f8*/ 	.word	0x00000a40


	//   ....[1]....
        /*00fc*/ 	.word	0x00000aa0


	//   ....[2]....
        /*0100*/ 	.word	0x00000b00


	//   ....[3]....
        /*0104*/ 	.word	0x00000b60


	//   ....[4]....
        /*0108*/ 	.word	0x00000bc0


	//   ....[5]....
        /*010c*/ 	.word	0x00000d50


	//   ....[6]....
        /*0110*/ 	.word	0x00000e00


	//   ....[7]....
        /*0114*/ 	.word	0x00000e80


	//   ....[8]....
        /*0118*/ 	.word	0x00000ed0


	//   ....[9]....
        /*011c*/ 	.word	0x00000f10


	//   ....[10]....
        /*0120*/ 	.word	0x00001cd0


	//   ....[11]....
        /*0124*/ 	.word	0x00001d30


	//   ....[12]....
        /*0128*/ 	.word	0x00001d90


	//   ....[13]....
        /*012c*/ 	.word	0x00001df0


	//   ....[14]....
        /*0130*/ 	.word	0x00001e50


	//   ....[15]....
        /*0134*/ 	.word	0x00002910


	//   ....[16]....
        /*0138*/ 	.word	0x00002970


	//   ....[17]....
        /*013c*/ 	.word	0x000029d0


	//   ....[18]....
        /*0140*/ 	.word	0x00002a30


	//   ....[19]....
        /*0144*/ 	.word	0x00002a90


	//   ....[20]....
        /*0148*/ 	.word	0x00002c20


	//   ....[21]....
        /*014c*/ 	.word	0x00002cd0


	//   ....[22]....
        /*0150*/ 	.word	0x00002d20


	//   ....[23]....
        /*0154*/ 	.word	0x00002d80


	//   ....[24]....
        /*0158*/ 	.word	0x00002dd0


	//   ....[25]....
        /*015c*/ 	.word	0x00003d40


	//   ....[26]....
        /*0160*/ 	.word	0x00003db0


	//   ....[27]....
        /*0164*/ 	.word	0x00003e20


	//   ....[28]....
        /*0168*/ 	.word	0x00003e90


	//   ....[29]....
        /*016c*/ 	.word	0x00003ed0


	//----- nvinfo : EIATTR_VRC_CTA_INIT_COUNT
	.align		4
.L_586:
        /*0170*/ 	.byte	0x02, 0x4a
	.zero		1
	.zero		1


	//----- nvinfo : EIATTR_EXIT_INSTR_OFFSETS
	.align		4
        /*0174*/ 	.byte	0x04, 0x1c
        /*0176*/ 	.short	(.L_588 - .L_587)


	//   ....[0]....
.L_587:
        /*0178*/ 	.word	0x00003ff0


	//   ....[1]....
        /*017c*/ 	.word	0x00004050


	//----- nvinfo : EIATTR_MAX_THREADS
	.align		4
.L_588:
        /*0180*/ 	.byte	0x04, 0x05
        /*0182*/ 	.short	(.L_590 - .L_589)
.L_589:
        /*0184*/ 	.word	0x00000100
        /*0188*/ 	.word	0x00000001
        /*018c*/ 	.word	0x00000001


	//----- nvinfo : EIATTR_CRS_STACK_SIZE
	.align		4
.L_590:
        /*0190*/ 	.byte	0x04, 0x1e
        /*0192*/ 	.short	(.L_592 - .L_591)
.L_591:
        /*0194*/ 	.word	0x00000000


	//----- nvinfo : EIATTR_CBANK_PARAM_SIZE
	.align		4
.L_592:
        /*0198*/ 	.byte	0x03, 0x19
        /*019a*/ 	.short	0x0062


	//----- nvinfo : EIATTR_PARAM_CBANK
	.align		4
        /*019c*/ 	.byte	0x04, 0x0a
        /*019e*/ 	.short	(.L_594 - .L_593)
	.align		4
.L_593:
        /*01a0*/ 	.word	index@(.nv.constant0._ZN3cub18CUB_300001_SM_10006detail6reduce18DeviceReduceKernelINS2_10policy_hubIiyN4cuda3std3__44plusIiEEE10Policy1000EPiyS9_iNS7_10__identityEEEvT0_PT3_T1_NS0_13GridEvenShareISH_EET2_T4_)
        /*01a4*/ 	.short	0x0380
        /*01a6*/ 	.short	0x0062


	//----- nvinfo : EIATTR_SW_WAR
	.align		4
.L_594:
        /*01a8*/ 	.byte	0x04, 0x36
        /*01aa*/ 	.short	(.L_596 - .L_595)
.L_595:
        /*01ac*/ 	.word	0x00000008
.L_596:


//--------------------- .nv.info._ZN3cub18CUB_300001_SM_10006detail6reduce28DeviceReduceSingleTileKernelINS2_10policy_hubIiyN4cuda3std3__44plusIiEEE10Policy1000EPiSC_yS9_iiNS7_10__identityEEEvT0_T1_T2_T3_T4_T6_ --------------------------
	.section	.nv.info._ZN3cub18CUB_300001_SM_10006detail6reduce28DeviceReduceSingleTileKernelINS2_10policy_hubIiyN4cuda3std3__44plusIiEEE10Policy1000EPiSC_yS9_iiNS7_10__identityEEEvT0_T1_T2_T3_T4_T6_,"",@"SHT_CUDA_INFO"
	.sectionflags	@""
	.align	4


	//----- nvinfo : EIATTR_CUDA_API_VERSION
	.align		4
        /*0000*/ 	.byte	0x04, 0x37
        /*0002*/ 	.short	(.L_598 - .L_597)
.L_597:
        /*0004*/ 	.word	0x00000082


	//----- nvinfo : EIATTR_KPARAM_INFO
	.align		4
.L_598:
        /*0008*/ 	.byte	0x04, 0x17
        /*000a*/ 	.short	(.L_600 - .L_599)
.L_599:
        /*000c*/ 	.word	0x00000000
        /*0010*/ 	.short	0x0005
        /*0012*/ 	.short	0x0020
        /*0014*/ 	.byte	0x00, 0xf0, 0x05, 0x00


	//----- nvinfo : EIATTR_KPARAM_INFO
	.align		4
.L_600:
        /*0018*/ 	.byte	0x04, 0x17
        /*001a*/ 	.short	(.L_602 - .L_601)
.L_601:
        /*001c*/ 	.word	0x00000000
        /*0020*/ 	.short	0x0004
        /*0022*/ 	.short	0x001c
        /*0024*/ 	.byte	0x00, 0xf0, 0x11, 0x00


	//----- nvinfo : EIATTR_KPARAM_INFO
	.align		4
.L_602:
        /*0028*/ 	.byte	0x04, 0x17
        /*002a*/ 	.short	(.L_604 - .L_603)
.L_603:
        /*002c*/ 	.word	0x00000000
        /*0030*/ 	.short	0x0003
        /*0032*/ 	.short	0x0018
        /*0034*/ 	.byte	0x00, 0xf0, 0x05, 0x00


	//----- nvinfo : EIATTR_KPARAM_INFO
	.align		4
.L_604:
        /*0038*/ 	.byte	0x04, 0x17
        /*003a*/ 	.short	(.L_606 - .L_605)
.L_605:
        /*003c*/ 	.word	0x00000000
        /*0040*/ 	.short	0x0002
        /*0042*/ 	.short	0x0010
        /*0044*/ 	.byte	0x00, 0xf0, 0x21, 0x00


	//----- nvinfo : EIATTR_KPARAM_INFO
	.align		4
.L_606:
        /*0048*/ 	.byte	0x04, 0x17
        /*004a*/ 	.short	(.L_608 - .L_607)
.L_607:
        /*004c*/ 	.word	0x00000000
        /*0050*/ 	.short	0x0001
        /*0052*/ 	.short	0x0008
        /*0054*/ 	.byte	0x00, 0xf5, 0x21, 0x00


	//----- nvinfo : EIATTR_KPARAM_INFO
	.align		4
.L_608:
        /*0058*/ 	.byte	0x04, 0x17
        /*005a*/ 	.short	(.L_610 - .L_609)
.L_609:
        /*005c*/ 	.word	0x00000000
        /*0060*/ 	.short	0x0000
        /*0062*/ 	.short	0x0000
        /*0064*/ 	.byte	0x00, 0xf5, 0x21, 0x00


	//----- nvinfo : EIATTR_SPARSE_MMA_MASK
	.align		4
.L_610:
        /*0068*/ 	.byte	0x03, 0x50
        /*006a*/ 	.short	0x0000


	//----- nvinfo : EIATTR_MAXREG_COUNT
	.align		4
        /*006c*/ 	.byte	0x03, 0x1b
        /*006e*/ 	.short	0x00ff


	//----- nvinfo : EIATTR_NUM_BARRIERS
	.align		4
        /*0070*/ 	.byte	0x02, 0x4c
        /*0072*/ 	.byte	0x01
	.zero		1


	//----- nvinfo : EIATTR_MERCURY_ISA_VERSION
	.align		4
        /*0074*/ 	.byte	0x03, 0x5f
        /*0076*/ 	.short	0x0101


	//----- nvinfo : EIATTR_COOP_GROUP_MASK_REGIDS
	.align		4
        /*0078*/ 	.byte	0x04, 0x29
        /*007a*/ 	.short	(.L_612 - .L_611)


	//   ....[0]....
.L_611:
        /*007c*/ 	.word	0xffffffff


	//   ....[1]....
        /*0080*/ 	.word	0xffffffff


	//   ....[2]....
        /*0084*/ 	.word	0xffffffff


	//   ....[3]....
        /*0088*/ 	.word	0xffffffff


	//   ....[4]....
        /*008c*/ 	.word	0xffffffff


	//   ....[5]....
        /*0090*/ 	.word	0xffffffff


	//   ....[6]....
        /*0094*/ 	.word	0xffffffff


	//   ....[7]....
        /*0098*/ 	.word	0xffffffff


	//   ....[8]....
        /*009c*/ 	.word	0xffffffff


	//   ....[9]....
        /*00a0*/ 	.word	0xffffffff


	//   ....[10]....
        /*00a4*/ 	.word	0xffffffff


	//   ....[11]....
        /*00a8*/ 	.word	0xffffffff


	//   ....[12]....
        /*00ac*/ 	.word	0xffffffff


	//   ....[13]....
        /*00b0*/ 	.word	0xffffffff


	//   ....[14]....
        /*00b4*/ 	.word	0xffffffff


	//   ....[15]....
        /*00b8*/ 	.word	0xffffffff


	//   ....[16]....
        /*00bc*/ 	.word	0xffffffff


	//   ....[17]....
        /*00c0*/ 	.word	0xffffffff


	//   ....[18]....
        /*00c4*/ 	.word	0xffffffff


	//   ....[19]....
        /*00c8*/ 	.word	0xffffffff


	//   ....[20]....
        /*00cc*/ 	.word	0xffffffff


	//   ....[21]....
        /*00d0*/ 	.word	0xffffffff


	//   ....[22]....
        /*00d4*/ 	.word	0xffffffff


	//   ....[23]....
        /*00d8*/ 	.word	0xffffffff


	//   ....[24]....
        /*00dc*/ 	.word	0xffffffff


	//   ....[25]....
        /*00e0*/ 	.word	0xffffffff


	//   ....[26]....
        /*00e4*/ 	.word	0xffffffff


	//   ....[27]....
        /*00e8*/ 	.word	0xffffffff


	//   ....[28]....
        /*00ec*/ 	.word	0xffffffff


	//   ....[29]....
        /*00f0*/ 	.word	0xffffffff


	//----- nvinfo : EIATTR_COOP_GROUP_INSTR_OFFSETS
	.align		4
.L_612:
        /*00f4*/ 	.byte	0x04, 0x28
        /*00f6*/ 	.short	(.L_614 - .L_613)


	//   ....[0]....
.L_613:
        /*00f8*/ 	.word	0x000008e0


	//   ....[1]....
        /*00fc*/ 	.word	0x00000940


	//   ....[2]....
        /*0100*/ 	.word	0x00000990


	//   ....[3]....
        /*0104*/ 	.word	0x00000a00


	//   ....[4]....
        /*0108*/ 	.word	0x00000a60


	//   ....[5]....
        /*010c*/ 	.word	0x00000bf0


	//   ....[6]....
        /*0110*/ 	.word	0x00000c90


	//   ....[7]....
        /*0114*/ 	.word	0x00000d10


	//   ....[8]....
        /*0118*/ 	.word	0x00000d70


	//   ....[9]....
        /*011c*/ 	.word	0x00000db0


	//   ....[10]....
        /*0120*/ 	.word	0x00001a60


	//   ....[11]....
        /*0124*/ 	.word	0x00001ac0


	//   ....[12]....
        /*0128*/ 	.word	0x00001b20


	//   ....[13]....
        /*012c*/ 	.word	0x00001b80


	//   ....[14]....
        /*0130*/ 	.word	0x00001be0


	//   ....[15]....
        /*0134*/ 	.word	0x000024a0


	//   ....[16]....
        /*0138*/ 	.word	0x00002500


	//   ....[17]....
        /*013c*/ 	.word	0x00002550


	//   ....[18]....
        /*0140*/ 	.word	0x000025c0


	//   ....[19]....
        /*0144*/ 	.word	0x00002620


	//   ....[20]....
        /*0148*/ 	.word	0x000027b0


	//   ....[21]....
        /*014c*/ 	.word	0x00002840


	//   ....[22]....
        /*0150*/ 	.word	0x00002890


	//   ....[23]....
        /*0154*/ 	.word	0x00002900


	//   ....[24]....
        /*0158*/ 	.word	0x00002970


	//   ....[25]....
        /*015c*/ 	.word	0x00003780


	//   ....[26]....
        /*0160*/ 	.word	0x000037e0


	//   ....[27]....
        /*0164*/ 	.word	0x00003830


	//   ....[28]....
        /*0168*/ 	.word	0x00003880


	//   ....[29]....
        /*016c*/ 	.word	0x000038e0


	//----- nvinfo : EIATTR_VRC_CTA_INIT_COUNT
	.align		4
.L_614:
        /*0170*/ 	.byte	0x02, 0x4a
	.zero		1
	.zero		1


	//----- nvinfo : EIATTR_EXIT_INSTR_OFFSETS
	.align		4
        /*0174*/ 	.byte	0x04, 0x1c
        /*0176*/ 	.short	(.L_616 - .L_615)


	//   ....[0]....
.L_615:
        /*0178*/ 	.word	0x000000a0


	//   ....[1]....
        /*017c*/ 	.word	0x000000e0


	//   ....[2]....
        /*0180*/ 	.word	0x00003a10


	//   ....[3]....
        /*0184*/ 	.word	0x00003a60


	//----- nvinfo : EIATTR_MAX_THREADS
	.align		4
.L_616:
        /*0188*/ 	.byte	0x04, 0x05
        /*018a*/ 	.short	(.L_618 - .L_617)
.L_617:
        /*018c*/ 	.word	0x00000100
        /*0190*/ 	.word	0x00000001
        /*0194*/ 	.word	0x00000001


	//----- nvinfo : EIATTR_CRS_STACK_SIZE
	.align		4
.L_618:
        /*0198*/ 	.byte	0x04, 0x1e
        /*019a*/ 	.short	(.L_620 - .L_619)
.L_619:
        /*019c*/ 	.word	0x00000000


	//----- nvinfo : EIATTR_CBANK_PARAM_SIZE
	.align		4
.L_620:
        /*01a0*/ 	.byte	0x03, 0x19
        /*01a2*/ 	.short	0x0021


	//----- nvinfo : EIATTR_PARAM_CBANK
	.align		4
        /*01a4*/ 	.byte	0x04, 0x0a
        /*01a6*/ 	.short	(.L_622 - .L_621)
	.align		4
.L_621:
        /*01a8*/ 	.word	index@(.nv.constant0._ZN3cub18CUB_300001_SM_10006detail6reduce28DeviceReduceSingleTileKernelINS2_10policy_hubIiyN4cuda3std3__44plusIiEEE10Policy1000EPiSC_yS9_iiNS7_10__identityEEEvT0_T1_T2_T3_T4_T6_)
        /*01ac*/ 	.short	0x0380
        /*01ae*/ 	.short	0x0021


	//----- nvinfo : EIATTR_SW_WAR
	.align		4
.L_622:
        /*01b0*/ 	.byte	0x04, 0x36
        /*01b2*/ 	.short	(.L_624 - .L_623)
.L_623:
        /*01b4*/ 	.word	0x00000008
.L_624:


//--------------------- .nv.info._ZN3cub18CUB_300001_SM_10006detail6reduce28DeviceReduceSingleTileKernelINS2_10policy_hubIijN4cuda3std3__44plusIiEEE10Policy1000EPiSC_iS9_iiNS7_10__identityEEEvT0_T1_T2_T3_T4_T6_ --------------------------
	.section	.nv.info._ZN3cub18CUB_300001_SM_10006detail6reduce28DeviceReduceSingleTileKernelINS2_10policy_hubIijN4cuda3std3__44plusIiEEE10Policy1000EPiSC_iS9_iiNS7_10__identityEEEvT0_T1_T2_T3_T4_T6_,"",@"SHT_CUDA_INFO"
	.sectionflags	@""
	.align	4


	//----- nvinfo : EIATTR_CUDA_API_VERSION
	.align		4
        /*0000*/ 	.byte	0x04, 0x37
        /*0002*/ 	.short	(.L_626 - .L_625)
.L_625:
        /*0004*/ 	.word	0x00000082


	//----- nvinfo : EIATTR_KPARAM_INFO
	.align		4
.L_626:
        /*0008*/ 	.byte	0x04, 0x17
        /*000a*/ 	.short	(.L_628 - .L_627)
.L_627:
        /*000c*/ 	.word	0x00000000
        /*0010*/ 	.short	0x0005
        /*0012*/ 	.short	0x001c
        /*0014*/ 	.byte	0x00, 0xf0, 0x05, 0x00


	//----- nvinfo : EIATTR_KPARAM_INFO
	.align		4
.L_628:
        /*0018*/ 	.byte	0x04, 0x17
        /*001a*/ 	.short	(.L_630 - .L_629)
.L_629:
        /*001c*/ 	.word	0x00000000
        /*0020*/ 	.short	0x0004
        /*0022*/ 	.short	0x0018
        /*0024*/ 	.byte	0x00, 0xf0, 0x11, 0x00


	//----- nvinfo : EIATTR_KPARAM_INFO
	.align		4
.L_630:
        /*0028*/ 	.byte	0x04, 0x17
        /*002a*/ 	.short	(.L_632 - .L_631)
.L_631:
        /*002c*/ 	.word	0x00000000
        /*0030*/ 	.short	0x0003
        /*0032*/ 	.short	0x0014
        /*0034*/ 	.byte	0x00, 0xf0, 0x05, 0x00


	//----- nvinfo : EIATTR_KPARAM_INFO
	.align		4
.L_632:
        /*0038*/ 	.byte	0x04, 0x17
        /*003a*/ 	.short	(.L_634 - .L_633)
.L_633:
        /*003c*/ 	.word	0x00000000
        /*0040*/ 	.short	0x0002
        /*0042*/ 	.short	0x0010
        /*0044*/ 	.byte	0x00, 0xf0, 0x11, 0x00


	//----- nvinfo : EIATTR_KPARAM_INFO
	.align		4
.L_634:
        /*0048*/ 	.byte	0x04, 0x17
        /*004a*/ 	.short	(.L_636 - .L_635)
.L_635:
        /*004c*/ 	.word	0x00000000
        /*0050*/ 	.short	0x0001
        /*0052*/ 	.short	0x0008
        /*0054*/ 	.byte	0x00, 0xf5, 0x21, 0x00


	//----- nvinfo : EIATTR_KPARAM_INFO
	.align		4
.L_636:
        /*0058*/ 	.byte	0x04, 0x17
        /*005a*/ 	.short	(.L_638 - .L_637)
.L_637:
        /*005c*/ 	.word	0x00000000
        /*0060*/ 	.short	0x0000
        /*0062*/ 	.short	0x0000
        /*0064*/ 	.byte	0x00, 0xf5, 0x21, 0x00


	//----- nvinfo : EIATTR_SPARSE_MMA_MASK
	.align		4
.L_638:
        /*0068*/ 	.byte	0x03, 0x50
        /*006a*/ 	.short	0x0000


	//----- nvinfo : EIATTR_MAXREG_COUNT
	.align		4
        /*006c*/ 	.byte	0x03, 0x1b
        /*006e*/ 	.short	0x00ff


	//----- nvinfo : EIATTR_NUM_BARRIERS
	.align		4
        /*0070*/ 	.byte	0x02, 0x4c
        /*0072*/ 	.byte	0x01
	.zero		1


	//----- nvinfo : EIATTR_MERCURY_ISA_VERSION
	.align		4
        /*0074*/ 	.byte	0x03, 0x5f
        /*0076*/ 	.short	0x0101


	//----- nvinfo : EIATTR_COOP_GROUP_MASK_REGIDS
	.align		4
        /*0078*/ 	.byte	0x04, 0x29
        /*007a*/ 	.short	(.L_640 - .L_639)


	//   ....[0]....
.L_639:
        /*007c*/ 	.word	0xffffffff


	//   ....[1]....
        /*0080*/ 	.word	0xffffffff


	//   ....[2]....
        /*0084*/ 	.word	0xffffffff


	//   ....[3]....
        /*0088*/ 	.word	0xffffffff


	//   ....[4]....
        /*008c*/ 	.word	0xffffffff


	//   ....[5]....
        /*0090*/ 	.word	0xffffffff


	//   ....[6]....
        /*0094*/ 	.word	0xffffffff


	//   ....[7]....
        /*0098*/ 	.word	0xffffffff


	//   ....[8]....
        /*009c*/ 	.word	0xffffffff


	//   ....[9]....
        /*00a0*/ 	.word	0xffffffff


	//   ....[10]....
        /*00a4*/ 	.word	0xffffffff


	//   ....[11]....
        /*00a8*/ 	.word	0xffffffff


	//   ....[12]....
        /*00ac*/ 	.word	0xffffffff


	//   ....[13]....
        /*00b0*/ 	.word	0xffffffff


	//   ....[14]....
        /*00b4*/ 	.word	0xffffffff


	//   ....[15]....
        /*00b8*/ 	.word	0xffffffff


	//   ....[16]....
        /*00bc*/ 	.word	0xffffffff


	//   ....[17]....
        /*00c0*/ 	.word	0xffffffff


	//   ....[18]....
        /*00c4*/ 	.word	0xffffffff


	//   ....[19]....
        /*00c8*/ 	.word	0xffffffff


	//   ....[20]....
        /*00cc*/ 	.word	0xffffffff


	//   ....[21]....
        /*00d0*/ 	.word	0xffffffff


	//   ....[22]....
        /*00d4*/ 	.word	0xffffffff


	//   ....[23]....
        /*00d8*/ 	.word	0xffffffff


	//   ....[24]....
        /*00dc*/ 	.word	0xffffffff


	//   ....[25]....
        /*00e0*/ 	.word	0xffffffff


	//   ....[26]....
        /*00e4*/ 	.word	0xffffffff


	//   ....[27]....
        /*00e8*/ 	.word	0xffffffff


	//   ....[28]....
        /*00ec*/ 	.word	0xffffffff


	//   ....[29]....
        /*00f0*/ 	.word	0xffffffff


	//----- nvinfo : EIATTR_COOP_GROUP_INSTR_OFFSETS
	.align		4
.L_640:
        /*00f4*/ 	.byte	0x04, 0x28
        /*00f6*/ 	.short	(.L_642 - .L_641)


	//   ....[0]....
.L_641:
        /*00f8*/ 	.word	0x00000890


	//   ....[1]....
        /*00fc*/ 	.word	0x000008f0


	//   ....[2]....
        /*0100*/ 	.word	0x00000940


	//   ....[3]....
        /*0104*/ 	.word	0x000009b0


	//   ....[4]....
        /*0108*/ 	.word	0x00000a10


	//   ....[5]....
        /*010c*/ 	.word	0x00000ba0


	//   ....[6]....
        /*0110*/ 	.word	0x00000c40


	//   ....[7]....
        /*0114*/ 	.word	0x00000cc0


	//   ....[8]....
        /*0118*/ 	.word	0x00000d20


	//   ....[9]....
        /*011c*/ 	.word	0x00000d60


	//   ....[10]....
        /*0120*/ 	.word	0x000019d0


	//   ....[11]....
        /*0124*/ 	.word	0x00001a30


	//   ....[12]....
        /*0128*/ 	.word	0x00001a90


	//   ....[13]....
        /*012c*/ 	.word	0x00001af0


	//   ....[14]....
        /*0130*/ 	.word	0x00001b50


	//   ....[15]....
        /*0134*/ 	.word	0x000023f0


	//   ....[16]....
        /*0138*/ 	.word	0x00002450


	//   ....[17]....
        /*013c*/ 	.word	0x000024a0


	//   ....[18]....
        /*0140*/ 	.word	0x00002510


	//   ....[19]....
        /*0144*/ 	.word	0x00002570


	//   ....[20]....
        /*0148*/ 	.word	0x00002700


	//   ....[21]....
        /*014c*/ 	.word	0x00002790


	//   ....[22]....
        /*0150*/ 	.word	0x000027e0


	//   ....[23]....
        /*0154*/ 	.word	0x00002850


	//   ....[24]....
        /*0158*/ 	.word	0x000028c0


	//   ....[25]....
        /*015c*/ 	.word	0x000036a0


	//   ....[26]....
        /*0160*/ 	.word	0x00003700


	//   ....[27]....
        /*0164*/ 	.word	0x00003760


	//   ....[28]....
        /*0168*/ 	.word	0x000037c0


	//   ....[29]....
        /*016c*/ 	.word	0x00003820


	//----- nvinfo : EIATTR_VRC_CTA_INIT_COUNT
	.align		4
.L_642:
        /*0170*/ 	.byte	0x02, 0x4a
	.zero		1
	.zero		1


	//----- nvinfo : EIATTR_EXIT_INSTR_OFFSETS
	.align		4
        /*0174*/ 	.byte	0x04, 0x1c
        /*0176*/ 	.short	(.L_644 - .L_643)


	//   ....[0]....
.L_643:
        /*0178*/ 	.word	0x00000080


	//   ....[1]....
        /*017c*/ 	.word	0x000000c0


	//   ....[2]....
        /*0180*/ 	.word	0x00003940


	//   ....[3]....
        /*0184*/ 	.word	0x00003990


	//----- nvinfo : EIATTR_MAX_THREADS
	.align		4
.L_644:
        /*0188*/ 	.byte	0x04, 0x05
        /*018a*/ 	.short	(.L_646 - .L_645)
.L_645:
        /*018c*/ 	.word	0x00000100
        /*0190*/ 	.word	0x00000001
        /*0194*/ 	.word	0x00000001


	//----- nvinfo : EIATTR_CRS_STACK_SIZE
	.align		4
.L_646:
        /*0198*/ 	.byte	0x04, 0x1e
        /*019a*/ 	.short	(.L_648 - .L_647)
.L_647:
        /*019c*/ 	.word	0x00000000


	//----- nvinfo : EIATTR_CBANK_PARAM_SIZE
	.align		4
.L_648:
        /*01a0*/ 	.byte	0x03, 0x19
        /*01a2*/ 	.short	0x001d


	//----- nvinfo : EIATTR_PARAM_CBANK
	.align		4
        /*01a4*/ 	.byte	0x04, 0x0a
        /*01a6*/ 	.short	(.L_650 - .L_649)
	.align		4
.L_649:
        /*01a8*/ 	.word	index@(.nv.constant0._ZN3cub18CUB_300001_SM_10006detail6reduce28DeviceReduceSingleTileKernelINS2_10policy_hubIijN4cuda3std3__44plusIiEEE10Policy1000EPiSC_iS9_iiNS7_10__identityEEEvT0_T1_T2_T3_T4_T6_)
        /*01ac*/ 	.short	0x0380
        /*01ae*/ 	.short	0x001d


	//----- nvinfo : EIATTR_SW_WAR
	.align		4
.L_650:
        /*01b0*/ 	.byte	0x04, 0x36
        /*01b2*/ 	.short	(.L_652 - .L_651)
.L_651:
        /*01b4*/ 	.word	0x00000008
.L_652:


//--------------------- .nv.info._ZN3cub18CUB_300001_SM_10006detail6reduce18DeviceReduceKernelINS2_10policy_hubIijN4cuda3std3__44plusIiEEE10Policy1000EPijS9_iNS7_10__identityEEEvT0_PT3_T1_NS0_13GridEvenShareISH_EET2_T4_ --------------------------
	.section	.nv.info._ZN3cub18CUB_300001_SM_10006detail6reduce18DeviceReduceKernelINS2_10policy_hubIijN4cuda3std3__44plusIiEEE10Policy1000EPijS9_iNS7_10__identityEEEvT0_PT3_T1_NS0_13GridEvenShareISH_EET2_T4_,"",@"SHT_CUDA_INFO"
	.sectionflags	@""
	.align	4


	//----- nvinfo : EIATTR_CUDA_API_VERSION
	.align		4
        /*0000*/ 	.byte	0x04, 0x37
        /*0002*/ 	.short	(.L_654 - .L_653)
.L_653:
        /*0004*/ 	.word	0x00000082


	//----- nvinfo : EIATTR_KPARAM_INFO
	.align		4
.L_654:
        /*0008*/ 	.byte	0x04, 0x17
        /*000a*/ 	.short	(.L_656 - .L_655)
.L_655:
        /*000c*/ 	.word	0x00000000
        /*0010*/ 	.short	0x0005
        /*0012*/ 	.short	0x003d
        /*0014*/ 	.byte	0x00, 0xf0, 0x05, 0x00


	//----- nvinfo : EIATTR_KPARAM_INFO
	.align		4
.L_656:
        /*0018*/ 	.byte	0x04, 0x17
        /*001a*/ 	.short	(.L_658 - .L_657)
.L_657:
        /*001c*/ 	.word	0x00000000
        /*0020*/ 	.short	0x0004
        /*0022*/ 	.short	0x003c
        /*0024*/ 	.byte	0x00, 0xf0, 0x05, 0x00


	//----- nvinfo : EIATTR_KPARAM_INFO
	.align		4
.L_658:
        /*0028*/ 	.byte	0x04, 0x17
        /*002a*/ 	.short	(.L_660 - .L_659)
.L_659:
        /*002c*/ 	.word	0x00000000
        /*0030*/ 	.short	0x0003
        /*0032*/ 	.short	0x0014
        /*0034*/ 	.byte	0x00, 0xf0, 0xa1, 0x00


	//----- nvinfo : EIATTR_KPARAM_INFO
	.align		4
.L_660:
        /*0038*/ 	.byte	0x04, 0x17
        /*003a*/ 	.short	(.L_662 - .L_661)
.L_661:
        /*003c*/ 	.word	0x00000000
        /*0040*/ 	.short	0x0002
        /*0042*/ 	.short	0x0010
        /*0044*/ 	.byte	0x00, 0xf0, 0x11, 0x00


	//----- nvinfo : EIATTR_KPARAM_INFO
	.align		4
.L_662:
        /*0048*/ 	.byte	0x04, 0x17
        /*004a*/ 	.short	(.L_664 - .L_663)
.L_663:
        /*004c*/ 	.word	0x00000000
        /*0050*/ 	.short	0x0001
        /*0052*/ 	.short	0x0008
        /*0054*/ 	.byte	0x00, 0xf5, 0x21, 0x00


	//----- nvinfo : EIATTR_KPARAM_INFO
	.align		4
.L_664:
        /*0058*/ 	.byte	0x04, 0x17
        /*005a*/ 	.short	(.L_666 - .L_665)
.L_665:
        /*005c*/ 	.word	0x00000000
        /*0060*/ 	.short	0x0000
        /*0062*/ 	.short	0x0000
        /*0064*/ 	.byte	0x00, 0xf5, 0x21, 0x00


	//----- nvinfo : EIATTR_SPARSE_MMA_MASK
	.align		4
.L_666:
        /*0068*/ 	.byte	0x03, 0x50
        /*006a*/ 	.short	0x0000


	//----- nvinfo : EIATTR_MAXREG_COUNT
	.align		4
        /*006c*/ 	.byte	0x03, 0x1b
        /*006e*/ 	.short	0x00ff


	//----- nvinfo : EIATTR_NUM_BARRIERS
	.align		4
        /*0070*/ 	.byte	0x02, 0x4c
        /*0072*/ 	.byte	0x01
	.zero		1


	//----- nvinfo : EIATTR_MERCURY_ISA_VERSION
	.align		4
        /*0074*/ 	.byte	0x03, 0x5f
        /*0076*/ 	.short	0x0101


	//----- nvinfo : EIATTR_COOP_GROUP_MASK_REGIDS
	.align		4
        /*0078*/ 	.byte	0x04, 0x29
        /*007a*/ 	.short	(.L_668 - .L_667)


	//   ....[0]....
.L_667:
        /*007c*/ 	.word	0xffffffff


	//   ....[1]....
        /*0080*/ 	.word	0xffffffff


	//   ....[2]....
        /*0084*/ 	.word	0xffffffff


	//   ....[3]....
        /*0088*/ 	.word	0xffffffff


	//   ....[4]....
        /*008c*/ 	.word	0xffffffff


	//   ....[5]....
        /*0090*/ 	.word	0xffffffff


	//   ....[6]....
        /*0094*/ 	.word	0xffffffff


	//   ....[7]....
        /*0098*/ 	.word	0xffffffff


	//   ....[8]....
        /*009c*/ 	.word	0xffffffff


	//   ....[9]....
        /*00a0*/ 	.word	0xffffffff


	//   ....[10]....
        /*00a4*/ 	.word	0xffffffff


	//   ....[11]....
        /*00a8*/ 	.word	0xffffffff


	//   ....[12]....
        /*00ac*/ 	.word	0xffffffff


	//   ....[13]....
        /*00b0*/ 	.word	0xffffffff


	//   ....[14]....
        /*00b4*/ 	.word	0xffffffff


	//   ....[15]....
        /*00b8*/ 	.word	0xffffffff


	//   ....[16]....
        /*00bc*/ 	.word	0xffffffff


	//   ....[17]....
        /*00c0*/ 	.word	0xffffffff


	//   ....[18]....
        /*00c4*/ 	.word	0xffffffff


	//   ....[19]....
        /*00c8*/ 	.word	0xffffffff


	//   ....[20]....
        /*00cc*/ 	.word	0xffffffff


	//   ....[21]....
        /*00d0*/ 	.word	0xffffffff


	//   ....[22]....
        /*00d4*/ 	.word	0xffffffff


	//   ....[23]....
        /*00d8*/ 	.word	0xffffffff


	//   ....[24]....
        /*00dc*/ 	.word	0xffffffff


	//   ....[25]....
        /*00e0*/ 	.word	0xffffffff


	//   ....[26]....
        /*00e4*/ 	.word	0xffffffff


	//   ....[27]....
        /*00e8*/ 	.word	0xffffffff


	//   ....[28]....
        /*00ec*/ 	.word	0xffffffff


	//   ....[29]....
        /*00f0*/ 	.word	0xffffffff


	//----- nvinfo : EIATTR_COOP_GROUP_INSTR_OFFSETS
	.align		4
.L_668:
        /*00f4*/ 	.byte	0x04, 0x28
        /*00f6*/ 	.short	(.L_670 - .L_669)


	//   ....[0]....
.L_669:
        /*00f8*/ 	.word	0x000004d0


	//   ....[1]....
        /*00fc*/ 	.word	0x00000530


	//   ....[2]....
        /*0100*/ 	.word	0x00000580


	//   ....[3]....
        /*0104*/ 	.word	0x000005f0


	//   ....[4]....
        /*0108*/ 	.word	0x00000650


	//   ....[5]....
        /*010c*/ 	.word	0x000007e0


	//   ....[6]....
        /*0110*/ 	.word	0x00000880


	//   ....[7]....
        /*0114*/ 	.word	0x00000900


	//   ....[8]....
        /*0118*/ 	.word	0x00000960


	//   ....[9]....
        /*011c*/ 	.word	0x000009a0


	//   ....[10]....
        /*0120*/ 	.word	0x00001250


	//   ....[11]....
        /*0124*/ 	.word	0x000012b0


	//   ....[12]....
        /*0128*/ 	.word	0x00001310


	//   ....[13]....
        /*012c*/ 	.word	0x00001370


	//   ....[14]....
        /*0130*/ 	.word	0x000013d0


	//   ....[15]....
        /*0134*/ 	.word	0x00001920


	//   ....[16]....
        /*0138*/ 	.word	0x00001980


	//   ....[17]....
        /*013c*/ 	.word	0x000019e0


	//   ....[18]....
        /*0140*/ 	.word	0x00001a40


	//   ....[19]....
        /*0144*/ 	.word	0x00001aa0


	//   ....[20]....
        /*0148*/ 	.word	0x00001c30


	//   ....[21]....
        /*014c*/ 	.word	0x00001cc0


	//   ....[22]....
        /*0150*/ 	.word	0x00001d30


	//   ....[23]....
        /*0154*/ 	.word	0x00001d80


	//   ....[24]....
        /*0158*/ 	.word	0x00001dd0


	//   ....[25]....
        /*015c*/ 	.word	0x00002860


	//   ....[26]....
        /*0160*/ 	.word	0x000028c0


	//   ....[27]....
        /*0164*/ 	.word	0x00002920


	//   ....[28]....
        /*0168*/ 	.word	0x00002980


	//   ....[29]....
        /*016c*/ 	.word	0x000029e0


	//----- nvinfo : EIATTR_VRC_CTA_INIT_COUNT
	.align		4
.L_670:
        /*0170*/ 	.byte	0x02, 0x4a
	.zero		1
	.zero		1


	//----- nvinfo : EIATTR_EXIT_INSTR_OFFSETS
	.align		4
        /*0174*/ 	.byte	0x04, 0x1c
        /*0176*/ 	.short	(.L_672 - .L_671)


	//   ....[0]....
.L_671:
        /*0178*/ 	.word	0x00002b00


	//   ....[1]....
        /*017c*/ 	.word	0x00002b40


	//----- nvinfo : EIATTR_MAX_THREADS
	.align		4
.L_672:
        /*0180*/ 	.byte	0x04, 0x05
        /*0182*/ 	.short	(.L_674 - .L_673)
.L_673:
        /*0184*/ 	.word	0x00000100
        /*0188*/ 	.word	0x00000001
        /*018c*/ 	.word	0x00000001


	//----- nvinfo : EIATTR_CRS_STACK_SIZE
	.align		4
.L_674:
        /*0190*/ 	.byte	0x04, 0x1e
        /*0192*/ 	.short	(.L_676 - .L_675)
.L_675:
        /*0194*/ 	.word	0x00000000


	//----- nvinfo : EIATTR_CBANK_PARAM_SIZE
	.align		4
.L_676:
        /*0198*/ 	.byte	0x03, 0x19
        /*019a*/ 	.short	0x003e


	//----- nvinfo : EIATTR_PARAM_CBANK
	.align		4
        /*019c*/ 	.byte	0x04, 0x0a
        /*019e*/ 	.short	(.L_678 - .L_677)
	.align		4
.L_677:
        /*01a0*/ 	.word	index@(.nv.constant0._ZN3cub18CUB_300001_SM_10006detail6reduce18DeviceReduceKernelINS2_10policy_hubIijN4cuda3std3__44plusIiEEE10Policy1000EPijS9_iNS7_10__identityEEEvT0_PT3_T1_NS0_13GridEvenShareISH_EET2_T4_)
        /*01a4*/ 	.short	0x0380
        /*01a6*/ 	.short	0x003e


	//----- nvinfo : EIATTR_SW_WAR
	.align		4
.L_678:
        /*01a8*/ 	.byte	0x04, 0x36
        /*01aa*/ 	.short	(.L_680 - .L_679)
.L_679:
        /*01ac*/ 	.word	0x00000008
.L_680:


//--------------------- .nv.info._ZN3cub18CUB_300001_SM_10006detail6reduce28DeviceReduceSingleTileKernelINS2_10policy_hubIijN4cuda3std3__44plusIiEEE10Policy1000EPiSC_jS9_iiNS7_10__identityEEEvT0_T1_T2_T3_T4_T6_ --------------------------
	.section	.nv.info._ZN3cub18CUB_300001_SM_10006detail6reduce28DeviceReduceSingleTileKernelINS2_10policy_hubIijN4cuda3std3__44plusIiEEE10Policy1000EPiSC_jS9_iiNS7_10__identityEEEvT0_T1_T2_T3_T4_T6_,"",@"SHT_CUDA_INFO"
	.sectionflags	@""
	.align	4


	//----- nvinfo : EIATTR_CUDA_API_VERSION
	.align		4
        /*0000*/ 	.byte	0x04, 0x37
        /*0002*/ 	.short	(.L_682 - .L_681)
.L_681:
        /*0004*/ 	.word	0x00000082


	//----- nvinfo : EIATTR_KPARAM_INFO
	.align		4
.L_682:
        /*0008*/ 	.byte	0x04, 0x17
        /*000a*/ 	.short	(.L_684 - .L_683)
.L_683:
        /*000c*/ 	.word	0x00000000
        /*0010*/ 	.short	0x0005
        /*0012*/ 	.short	0x001c
        /*0014*/ 	.byte	0x00, 0xf0, 0x05, 0x00


	//----- nvinfo : EIATTR_KPARAM_INFO
	.align		4
.L_684:
        /*0018*/ 	.byte	0x04, 0x17
        /*001a*/ 	.short	(.L_686 - .L_685)
.L_685:
        /*001c*/ 	.word	0x00000000
        /*0020*/ 	.short	0x0004
        /*0022*/ 	.short	0x0018
        /*0024*/ 	.byte	0x00, 0xf0, 0x11, 0x00


	//----- nvinfo : EIATTR_KPARAM_INFO
	.align		4
.L_686:
        /*0028*/ 	.byte	0x04, 0x17
        /*002a*/ 	.short	(.L_688 - .L_687)
.L_687:
        /*002c*/ 	.word	0x00000000
        /*0030*/ 	.short	0x0003
        /*0032*/ 	.short	0x0014
        /*0034*/ 	.byte	0x00, 0xf0, 0x05, 0x00


	//----- nvinfo : EIATTR_KPARAM_INFO
	.align		4
.L_688:
        /*0038*/ 	.byte	0x04, 0x17
        /*003a*/ 	.short	(.L_690 - .L_689)
.L_689:
        /*003c*/ 	.word	0x00000000
        /*0040*/ 	.short	0x0002
        /*0042*/ 	.short	0x0010
        /*0044*/ 	.byte	0x00, 0xf0, 0x11, 0x00


	//----- nvinfo : EIATTR_KPARAM_INFO
	.align		4
.L_690:
        /*0048*/ 	.byte	0x04, 0x17
        /*004a*/ 	.short	(.L_692 - .L_691)
.L_691:
        /*004c*/ 	.word	0x00000000
        /*0050*/ 	.short	0x0001
        /*0052*/ 	.short	0x0008
        /*0054*/ 	.byte	0x00, 0xf5, 0x21, 0x00


	//----- nvinfo : EIATTR_KPARAM_INFO
	.align		4
.L_692:
        /*0058*/ 	.byte	0x04, 0x17
        /*005a*/ 	.short	(.L_694 - .L_693)
.L_693:
        /*005c*/ 	.word	0x00000000
        /*0060*/ 	.short	0x0000
        /*0062*/ 	.short	0x0000
        /*0064*/ 	.byte	0x00, 0xf5, 0x21, 0x00


	//----- nvinfo : EIATTR_SPARSE_MMA_MASK
	.align		4
.L_694:
        /*0068*/ 	.byte	0x03, 0x50
        /*006a*/ 	.short	0x0000


	//----- nvinfo : EIATTR_MAXREG_COUNT
	.align		4
        /*006c*/ 	.byte	0x03, 0x1b
        /*006e*/ 	.short	0x00ff


	//----- nvinfo : EIATTR_NUM_BARRIERS
	.align		4
        /*0070*/ 	.byte	0x02, 0x4c
        /*0072*/ 	.byte	0x01
	.zero		1


	//----- nvinfo : EIATTR_MERCURY_ISA_VERSION
	.align		4
        /*0074*/ 	.byte	0x03, 0x5f
        /*0076*/ 	.short	0x0101


	//----- nvinfo : EIATTR_COOP_GROUP_MASK_REGIDS
	.align		4
        /*0078*/ 	.byte	0x04, 0x29
        /*007a*/ 	.short	(.L_696 - .L_695)


	//   ....[0]....
.L_695:
        /*007c*/ 	.word	0xffffffff


	//   ....[1]....
        /*0080*/ 	.word	0xffffffff


	//   ....[2]....
        /*0084*/ 	.word	0xffffffff


	//   ....[3]....
        /*0088*/ 	.word	0xffffffff


	//   ....[4]....
        /*008c*/ 	.word	0xffffffff


	//   ....[5]....
        /*0090*/ 	.word	0xffffffff


	//   ....[6]....
        /*0094*/ 	.word	0xffffffff


	//   ....[7]....
        /*0098*/ 	.word	0xffffffff


	//   ....[8]....
        /*009c*/ 	.word	0xffffffff


	//   ....[9]....
        /*00a0*/ 	.word	0xffffffff


	//   ....[10]....
        /*00a4*/ 	.word	0xffffffff


	//   ....[11]....
        /*00a8*/ 	.word	0xffffffff


	//   ....[12]....
        /*00ac*/ 	.word	0xffffffff


	//   ....[13]....
        /*00b0*/ 	.word	0xffffffff


	//   ....[14]....
        /*00b4*/ 	.word	0xffffffff


	//   ....[15]....
        /*00b8*/ 	.word	0xffffffff


	//   ....[16]....
        /*00bc*/ 	.word	0xffffffff


	//   ....[17]....
        /*00c0*/ 	.word	0xffffffff


	//   ....[18]....
        /*00c4*/ 	.word	0xffffffff


	//   ....[19]....
        /*00c8*/ 	.word	0xffffffff


	//   ....[20]....
        /*00cc*/ 	.word	0xffffffff


	//   ....[21]....
        /*00d0*/ 	.word	0xffffffff


	//   ....[22]....
        /*00d4*/ 	.word	0xffffffff


	//   ....[23]....
        /*00d8*/ 	.word	0xffffffff


	//   ....[24]....
        /*00dc*/ 	.word	0xffffffff


	//   ....[25]....
        /*00e0*/ 	.word	0xffffffff


	//   ....[26]....
        /*00e4*/ 	.word	0xffffffff


	//   ....[27]....
        /*00e8*/ 	.word	0xffffffff


	//   ....[28]....
        /*00ec*/ 	.word	0xffffffff


	//   ....[29]....
        /*00f0*/ 	.word	0xffffffff


	//----- nvinfo : EIATTR_COOP_GROUP_INSTR_OFFSETS
	.align		4
.L_696:
        /*00f4*/ 	.byte	0x04, 0x28
        /*00f6*/ 	.short	(.L_698 - .L_697)


	//   ....[0]....
.L_697:
        /*00f8*/ 	.word	0x00000840


	//   ....[1]....
        /*00fc*/ 	.word	0x000008a0


	//   ....[2]....
        /*0100*/ 	.word	0x00000900


	//   ....[3]....
        /*0104*/ 	.word	0x00000960


	//   ....[4]....
        /*0108*/ 	.word	0x000009c0


	//   ....[5]....
        /*010c*/ 	.word	0x00000b50


	//   ....[6]....
        /*0110*/ 	.word	0x00000bf0


	//   ....[7]....
        /*0114*/ 	.word	0x00000c60


	//   ....[8]....
        /*0118*/ 	.word	0x00000ca0


	//   ....[9]....
        /*011c*/ 	.word	0x00000cf0


	//   ....[10]....
        /*0120*/ 	.word	0x00001510


	//   ....[11]....
        /*0124*/ 	.word	0x00001570


	//   ....[12]....
        /*0128*/ 	.word	0x000015d0


	//   ....[13]....
        /*012c*/ 	.word	0x00001630


	//   ....[14]....
        /*0130*/ 	.word	0x00001690


	//   ....[15]....
        /*0134*/ 	.word	0x00001ee0


	//   ....[16]....
        /*0138*/ 	.word	0x00001f40


	//   ....[17]....
        /*013c*/ 	.word	0x00001fa0


	//   ....[18]....
        /*0140*/ 	.word	0x00002000


	//   ....[19]....
        /*0144*/ 	.word	0x00002060


	//   ....[20]....
        /*0148*/ 	.word	0x000021f0


	//   ....[21]....
        /*014c*/ 	.word	0x00002280


	//   ....[22]....
        /*0150*/ 	.word	0x000022d0


	//   ....[23]....
        /*0154*/ 	.word	0x00002350


	//   ....[24]....
        /*0158*/ 	.word	0x000023b0


	//   ....[25]....
        /*015c*/ 	.word	0x00002d30


	//   ....[26]....
        /*0160*/ 	.word	0x00002d90


	//   ....[27]....
        /*0164*/ 	.word	0x00002df0


	//   ....[28]....
        /*0168*/ 	.word	0x00002e50


	//   ....[29]....
        /*016c*/ 	.word	0x00002eb0


	//----- nvinfo : EIATTR_VRC_CTA_INIT_COUNT
	.align		4
.L_698:
        /*0170*/ 	.byte	0x02, 0x4a
	.zero		1
	.zero		1


	//----- nvinfo : EIATTR_EXIT_INSTR_OFFSETS
	.align		4
        /*0174*/ 	.byte	0x04, 0x1c
        /*0176*/ 	.short	(.L_700 - .L_699)


	//   ....[0]....
.L_699:
        /*0178*/ 	.word	0x00000080


	//   ....[1]....
        /*017c*/ 	.word	0x000000c0


	//   ....[2]....
        /*0180*/ 	.word	0x00002fd0


	//   ....[3]....
        /*0184*/ 	.word	0x00003020


	//----- nvinfo : EIATTR_MAX_THREADS
	.align		4
.L_700:
        /*0188*/ 	.byte	0x04, 0x05
        /*018a*/ 	.short	(.L_702 - .L_701)
.L_701:
        /*018c*/ 	.word	0x00000100
        /*0190*/ 	.word	0x00000001
        /*0194*/ 	.word	0x00000001


	//----- nvinfo : EIATTR_CRS_STACK_SIZE
	.align		4
.L_702:
        /*0198*/ 	.byte	0x04, 0x1e
        /*019a*/ 	.short	(.L_704 - .L_703)
.L_703:
        /*019c*/ 	.word	0x00000000


	//----- nvinfo : EIATTR_CBANK_PARAM_SIZE
	.align		4
.L_704:
        /*01a0*/ 	.byte	0x03, 0x19
        /*01a2*/ 	.short	0x001d


	//----- nvinfo : EIATTR_PARAM_CBANK
	.align		4
        /*01a4*/ 	.byte	0x04, 0x0a
        /*01a6*/ 	.short	(.L_706 - .L_705)
	.align		4
.L_705:
        /*01a8*/ 	.word	index@(.nv.constant0._ZN3cub18CUB_300001_SM_10006detail6reduce28DeviceReduceSingleTileKernelINS2_10policy_hubIijN4cuda3std3__44plusIiEEE10Policy1000EPiSC_jS9_iiNS7_10__identityEEEvT0_T1_T2_T3_T4_T6_)
        /*01ac*/ 	.short	0x0380
        /*01ae*/ 	.short	0x001d


	//----- nvinfo : EIATTR_SW_WAR
	.align		4
.L_706:
        /*01b0*/ 	.byte	0x04, 0x36
        /*01b2*/ 	.short	(.L_708 - .L_707)
.L_707:
        /*01b4*/ 	.word	0x00000008
.L_708:


//--------------------- .nv.info._ZN3cub18CUB_300001_SM_10006detail11EmptyKernelIvEEvv --------------------------
	.section	.nv.info._ZN3cub18CUB_300001_SM_10006detail11EmptyKernelIvEEvv,"",@"SHT_CUDA_INFO"
	.sectionflags	@""
	.align	4


	//----- nvinfo : EIATTR_CUDA_API_VERSION
	.align		4
        /*0000*/ 	.byte	0x04, 0x37
        /*0002*/ 	.short	(.L_710 - .L_709)
.L_709:
        /*0004*/ 	.word	0x00000082


	//----- nvinfo : EIATTR_SPARSE_MMA_MASK
	.align		4
.L_710:
        /*0008*/ 	.byte	0x03, 0x50
        /*000a*/ 	.short	0x0000


	//----- nvinfo : EIATTR_MAXREG_COUNT
	.align		4
        /*000c*/ 	.byte	0x03, 0x1b
        /*000e*/ 	.short	0x00ff


	//----- nvinfo : EIATTR_MERCURY_ISA_VERSION
	.align		4
        /*0010*/ 	.byte	0x03, 0x5f
        /*0012*/ 	.short	0x0101


	//----- nvinfo : EIATTR_VRC_CTA_INIT_COUNT
	.align		4
        /*0014*/ 	.byte	0x02, 0x4a
	.zero		1
	.zero		1


	//----- nvinfo : EIATTR_EXIT_INSTR_OFFSETS
	.align		4
        /*0018*/ 	.byte	0x04, 0x1c
        /*001a*/ 	.short	(.L_712 - .L_711)


	//   ....[0]....
.L_711:
        /*001c*/ 	.word	0x00000010


	//----- nvinfo : EIATTR_SW_WAR
	.align		4
.L_712:
        /*0020*/ 	.byte	0x04, 0x36
        /*0022*/ 	.short	(.L_714 - .L_713)
.L_713:
        /*0024*/ 	.word	0x00000008
.L_714:


//--------------------- .nv.info._Z22calculateBestDistance2ILi32EEvPfS0_S0_PiS1_S1_ii --------------------------
	.section	.nv.info._Z22calculateBestDistance2ILi32EEvPfS0_S0_PiS1_S1_ii,"",@"SHT_CUDA_INFO"
	.sectionflags	@""
	.align	4


	//----- nvinfo : EIATTR_CUDA_API_VERSION
	.align		4
        /*0000*/ 	.byte	0x04, 0x37
        /*0002*/ 	.short	(.L_716 - .L_715)
.L_715:
        /*0004*/ 	.word	0x00000082


	//----- nvinfo : EIATTR_KPARAM_INFO
	.align		4
.L_716:
        /*0008*/ 	.byte	0x04, 0x17
        /*000a*/ 	.short	(.L_718 - .L_717)
.L_717:
        /*000c*/ 	.word	0x00000000
        /*0010*/ 	.short	0x0007
        /*0012*/ 	.short	0x0034
        /*0014*/ 	.byte	0x00, 0xf0, 0x11, 0x00


	//----- nvinfo : EIATTR_KPARAM_INFO
	.align		4
.L_718:
        /*0018*/ 	.byte	0x04, 0x17
        /*001a*/ 	.short	(.L_720 - .L_719)
.L_719:
        /*001c*/ 	.word	0x00000000
        /*0020*/ 	.short	0x0006
        /*0022*/ 	.short	0x0030
        /*0024*/ 	.byte	0x00, 0xf0, 0x11, 0x00


	//----- nvinfo : EIATTR_KPARAM_INFO
	.align		4
.L_720:
        /*0028*/ 	.byte	0x04, 0x17
        /*002a*/ 	.short	(.L_722 - .L_721)
.L_721:
        /*002c*/ 	.word	0x00000000
        /*0030*/ 	.short	0x0005
        /*0032*/ 	.short	0x0028
        /*0034*/ 	.byte	0x00, 0xf5, 0x21, 0x00


	//----- nvinfo : EIATTR_KPARAM_INFO
	.align		4
.L_722:
        /*0038*/ 	.byte	0x04, 0x17
        /*003a*/ 	.short	(.L_724 - .L_723)
.L_723:
        /*003c*/ 	.word	0x00000000
        /*0040*/ 	.short	0x0004
        /*0042*/ 	.short	0x0020
        /*0044*/ 	.byte	0x00, 0xf5, 0x21, 0x00


	//----- nvinfo : EIATTR_KPARAM_INFO
	.align		4
.L_724:
        /*0048*/ 	.byte	0x04, 0x17
        /*004a*/ 	.short	(.L_726 - .L_725)
.L_725:
        /*004c*/ 	.word	0x00000000
        /*0050*/ 	.short	0x0003
        /*0052*/ 	.short	0x0018
        /*0054*/ 	.byte	0x00, 0xf5, 0x21, 0x00


	//----- nvinfo : EIATTR_KPARAM_INFO
	.align		4
.L_726:
        /*0058*/ 	.byte	0x04, 0x17
        /*005a*/ 	.short	(.L_728 - .L_727)
.L_727:
        /*005c*/ 	.word	0x00000000
        /*0060*/ 	.short	0x0002
        /*0062*/ 	.short	0x0010
        /*0064*/ 	.byte	0x00, 0xf5, 0x21, 0x00


	//----- nvinfo : EIATTR_KPARAM_INFO
	.align		4
.L_728:
        /*0068*/ 	.byte	0x04, 0x17
        /*006a*/ 	.short	(.L_730 - .L_729)
.L_729:
        /*006c*/ 	.word	0x00000000
        /*0070*/ 	.short	0x0001
        /*0072*/ 	.short	0x0008
        /*0074*/ 	.byte	0x00, 0xf5, 0x21, 0x00


	//----- nvinfo : EIATTR_KPARAM_INFO
	.align		4
.L_730:
        /*0078*/ 	.byte	0x04, 0x17
        /*007a*/ 	.short	(.L_732 - .L_731)
.L_731:
        /*007c*/ 	.word	0x00000000
        /*0080*/ 	.short	0x0000
        /*0082*/ 	.short	0x0000
        /*0084*/ 	.byte	0x00, 0xf5, 0x21, 0x00


	//----- nvinfo : EIATTR_SPARSE_MMA_MASK
	.align		4
.L_732:
        /*0088*/ 	.byte	0x03, 0x50
        /*008a*/ 	.short	0x0000


	//----- nvinfo : EIATTR_MAXREG_COUNT
	.align		4
        /*008c*/ 	.byte	0x03, 0x1b
        /*008e*/ 	.short	0x00ff


	//----- nvinfo : EIATTR_MERCURY_ISA_VERSION
	.align		4
        /*0090*/ 	.byte	0x03, 0x5f
        /*0092*/ 	.short	0x0101


	//----- nvinfo : EIATTR_VRC_CTA_INIT_COUNT
	.align		4
        /*0094*/ 	.byte	0x02, 0x4a
	.zero		1
	.zero		1


	//----- nvinfo : EIATTR_EXIT_INSTR_OFFSETS
	.align		4
        /*0098*/ 	.byte	0x04, 0x1c
        /*009a*/ 	.short	(.L_734 - .L_733)


	//   ....[0]....
.L_733:
        /*009c*/ 	.word	0x00000080


	//   ....[1]....
        /*00a0*/ 	.word	0x00001de0


	//   ....[2]....
        /*00a4*/ 	.word	0x00001e30


	//----- nvinfo : EIATTR_CRS_STACK_SIZE
	.align		4
.L_734:
        /*00a8*/ 	.byte	0x04, 0x1e
        /*00aa*/ 	.short	(.L_736 - .L_735)
.L_735:
        /*00ac*/ 	.word	0x00000000


	//----- nvinfo : EIATTR_CBANK_PARAM_SIZE
	.align		4
.L_736:
        /*00b0*/ 	.byte	0x03, 0x19
        /*00b2*/ 	.short	0x0038


	//----- nvinfo : EIATTR_PARAM_CBANK
	.align		4
        /*00b4*/ 	.byte	0x04, 0x0a
        /*00b6*/ 	.short	(.L_738 - .L_737)
	.align		4
.L_737:
        /*00b8*/ 	.word	index@(.nv.constant0._Z22calculateBestDistance2ILi32EEvPfS0_S0_PiS1_S1_ii)
        /*00bc*/ 	.short	0x0380
        /*00be*/ 	.short	0x0038


	//----- nvinfo : EIATTR_SW_WAR
	.align		4
.L_738:
        /*00c0*/ 	.byte	0x04, 0x36
        /*00c2*/ 	.short	(.L_740 - .L_739)
.L_739:
        /*00c4*/ 	.word	0x00000008
.L_740:


//--------------------- .nv.info._Z10divNewTab2ILi32EEvPfS0_Pii --------------------------
	.section	.nv.info._Z10divNewTab2ILi32EEvPfS0_Pii,"",@"SHT_CUDA_INFO"
	.sectionflags	@""
	.align	4


	//----- nvinfo : EIATTR_CUDA_API_VERSION
	.align		4
        /*0000*/ 	.byte	0x04, 0x37
        /*0002*/ 	.short	(.L_742 - .L_741)
.L_741:
        /*0004*/ 	.word	0x00000082


	//----- nvinfo : EIATTR_KPARAM_INFO
	.align		4
.L_742:
        /*0008*/ 	.byte	0x04, 0x17
        /*000a*/ 	.short	(.L_744 - .L_743)
.L_743:
        /*000c*/ 	.word	0x00000000
        /*0010*/ 	.short	0x0003
        /*0012*/ 	.short	0x0018
        /*0014*/ 	.byte	0x00, 0xf0, 0x11, 0x00


	//----- nvinfo : EIATTR_KPARAM_INFO
	.align		4
.L_744:
        /*0018*/ 	.byte	0x04, 0x17
        /*001a*/ 	.short	(.L_746 - .L_745)
.L_745:
        /*001c*/ 	.word	0x00000000
        /*0020*/ 	.short	0x0002
        /*0022*/ 	.short	0x0010
        /*0024*/ 	.byte	0x00, 0xf5, 0x21, 0x00


	//----- nvinfo : EIATTR_KPARAM_INFO
	.align		4
.L_746:
        /*0028*/ 	.byte	0x04, 0x17
        /*002a*/ 	.short	(.L_748 - .L_747)
.L_747:
        /*002c*/ 	.word	0x00000000
        /*0030*/ 	.short	0x0001
        /*0032*/ 	.short	0x0008
        /*0034*/ 	.byte	0x00, 0xf5, 0x21, 0x00


	//----- nvinfo : EIATTR_KPARAM_INFO
	.align		4
.L_748:
        /*0038*/ 	.byte	0x04, 0x17
        /*003a*/ 	.short	(.L_750 - .L_749)
.L_749:
        /*003c*/ 	.word	0x00000000
        /*0040*/ 	.short	0x0000
        /*0042*/ 	.short	0x0000
        /*0044*/ 	.byte	0x00, 0xf5, 0x21, 0x00


	//----- nvinfo : EIATTR_SPARSE_MMA_MASK
	.align		4
.L_750:
        /*0048*/ 	.byte	0x03, 0x50
        /*004a*/ 	.short	0x0000


	//----- nvinfo : EIATTR_MAXREG_COUNT
	.align		4
        /*004c*/ 	.byte	0x03, 0x1b
        /*004e*/ 	.short	0x00ff


	//----- nvinfo : EIATTR_MERCURY_ISA_VERSION
	.align		4
        /*0050*/ 	.byte	0x03, 0x5f
        /*0052*/ 	.short	0x0101


	//----- nvinfo : EIATTR_VRC_CTA_INIT_COUNT
	.align		4
        /*0054*/ 	.byte	0x02, 0x4a
	.zero		1
	.zero		1


	//----- nvinfo : EIATTR_EXIT_INSTR_OFFSETS
	.align		4
        /*0058*/ 	.byte	0x04, 0x1c
        /*005a*/ 	.short	(.L_752 - .L_751)


	//   ....[0]....
.L_751:
        /*005c*/ 	.word	0x000000c0


	//   ....[1]....
        /*0060*/ 	.word	0x00000120


	//   ....[2]....
        /*0064*/ 	.word	0x00000280


	//----- nvinfo : EIATTR_CRS_STACK_SIZE
	.align		4
.L_752:
        /*0068*/ 	.byte	0x04, 0x1e
        /*006a*/ 	.short	(.L_754 - .L_753)
.L_753:
        /*006c*/ 	.word	0x00000000


	//----- nvinfo : EIATTR_CBANK_PARAM_SIZE
	.align		4
.L_754:
        /*0070*/ 	.byte	0x03, 0x19
        /*0072*/ 	.short	0x001c


	//----- nvinfo : EIATTR_PARAM_CBANK
	.align		4
        /*0074*/ 	.byte	0x04, 0x0a
        /*0076*/ 	.short	(.L_756 - .L_755)
	.align		4
.L_755:
        /*0078*/ 	.word	index@(.nv.constant0._Z10divNewTab2ILi32EEvPfS0_Pii)
        /*007c*/ 	.short	0x0380
        /*007e*/ 	.short	0x001c


	//----- nvinfo : EIATTR_SW_WAR
	.align		4
.L_756:
        /*0080*/ 	.byte	0x04, 0x36
        /*0082*/ 	.short	(.L_758 - .L_757)
.L_757:
        /*0084*/ 	.word	0x00000008
.L_758:


//--------------------- .nv.info._Z22calculateBestDistance2ILi31EEvPfS0_S0_PiS1_S1_ii --------------------------
	.section	.nv.info._Z22calculateBestDistance2ILi31EEvPfS0_S0_PiS1_S1_ii,"",@"SHT_CUDA_INFO"
	.sectionflags	@""
	.align	4


	//----- nvinfo : EIATTR_CUDA_API_VERSION
	.align		4
        /*0000*/ 	.byte	0x04, 0x37
        /*0002*/ 	.short	(.L_760 - .L_759)
.L_759:
        /*0004*/ 	.word	0x00000082


	//----- nvinfo : EIATTR_KPARAM_INFO
	.align		4
.L_760:
        /*0008*/ 	.byte	0x04, 0x17
        /*000a*/ 	.short	(.L_762 - .L_761)
.L_761:
        /*000c*/ 	.word	0x00000000
        /*0010*/ 	.short	0x0007
        /*0012*/ 	.short	0x0034
        /*0014*/ 	.byte	0x00, 0xf0, 0x11, 0x00


	//----- nvinfo : EIATTR_KPARAM_INFO
	.align		4
.L_762:
        /*0018*/ 	.byte	0x04, 0x17
        /*001a*/ 	.short	(.L_764 - .L_763)
.L_763:
        /*001c*/ 	.word	0x00000000
        /*0020*/ 	.short	0x0006
        /*0022*/ 	.short	0x0030
        /*0024*/ 	.byte	0x00, 0xf0, 0x11, 0x00


	//----- nvinfo : EIATTR_KPARAM_INFO
	.align		4
.L_764:
        /*0028*/ 	.byte	0x04, 0x17
        /*002a*/ 	.short	(.L_766 - .L_765)
.L_765:
        /*002c*/ 	.word	0x00000000
        /*0030*/ 	.short	0x0005
        /*0032*/ 	.short	0x0028
        /*0034*/ 	.byte	0x00, 0xf5, 0x21, 0x00


	//----- nvinfo : EIATTR_KPARAM_INFO
	.align		4
.L_766:
        /*0038*/ 	.byte	0x04, 0x17
        /*003a*/ 	.short	(.L_768 - .L_767)
.L_767:
        /*003c*/ 	.word	0x00000000
        /*0040*/ 	.short	0x0004
        /*0042*/ 	.short	0x0020
        /*0044*/ 	.byte	0x00, 0xf5, 0x21, 0x00


	//----- nvinfo : EIATTR_KPARAM_INFO
	.align		4
.L_768:
        /*0048*/ 	.byte	0x04, 0x17
        /*004a*/ 	.short	(.L_770 - .L_769)
.L_769:
        /*004c*/ 	.word	0x00000000
        /*0050*/ 	.short	0x0003
        /*0052*/ 	.short	0x0018
        /*0054*/ 	.byte	0x00, 0xf5, 0x21, 0x00


	//----- nvinfo : EIATTR_KPARAM_INFO
	.align		4
.L_770:
        /*0058*/ 	.byte	0x04, 0x17
        /*005a*/ 	.short	(.L_772 - .L_771)
.L_771:
        /*005c*/ 	.word	0x00000000
        /*0060*/ 	.short	0x0002
        /*0062*/ 	.short	0x0010
        /*0064*/ 	.byte	0x00, 0xf5, 0x21, 0x00


	//----- nvinfo : EIATTR_KPARAM_INFO
	.align		4
.L_772:
        /*0068*/ 	.byte	0x04, 0x17
        /*006a*/ 	.short	(.L_774 - .L_773)
.L_773:
        /*006c*/ 	.word	0x00000000
        /*0070*/ 	.short	0x0001
        /*0072*/ 	.short	0x0008
        /*0074*/ 	.byte	0x00, 0xf5, 0x21, 0x00


	//----- nvinfo : EIATTR_KPARAM_INFO
	.align		4
.L_774:
        /*0078*/ 	.byte	0x04, 0x17
        /*007a*/ 	.short	(.L_776 - .L_775)
.L_775:
        /*007c*/ 	.word	0x00000000
        /*0080*/ 	.short	0x0000
        /*0082*/ 	.short	0x0000
        /*0084*/ 	.byte	0x00, 0xf5, 0x21, 0x00


	//----- nvinfo : EIATTR_SPARSE_MMA_MASK
	.align		4
.L_776:
        /*0088*/ 	.byte	0x03, 0x50
        /*008a*/ 	.short	0x0000


	//----- nvinfo : EIATTR_MAXREG_COUNT
	.align		4
        /*008c*/ 	.byte	0x03, 0x1b
        /*008e*/ 	.short	0x00ff


	//----- nvinfo : EIATTR_MERCURY_ISA_VERSION
	.align		4
        /*0090*/ 	.byte	0x03, 0x5f
        /*0092*/ 	.short	0x0101


	//----- nvinfo : EIATTR_VRC_CTA_INIT_COUNT
	.align		4
        /*0094*/ 	.byte	0x02, 0x4a
	.zero		1
	.zero		1


	//----- nvinfo : EIATTR_EXIT_INSTR_OFFSETS
	.align		4
        /*0098*/ 	.byte	0x04, 0x1c
        /*009a*/ 	.short	(.L_778 - .L_777)


	//   ....[0]....
.L_777:
        /*009c*/ 	.word	0x00000080


	//   ....[1]....
        /*00a0*/ 	.word	0x00002470


	//   ....[2]....
        /*00a4*/ 	.word	0x000024b0


	//----- nvinfo : EIATTR_CRS_STACK_SIZE
	.align		4
.L_778:
        /*00a8*/ 	.byte	0x04, 0x1e
        /*00aa*/ 	.short	(.L_780 - .L_779)
.L_779:
        /*00ac*/ 	.word	0x00000000


	//----- nvinfo : EIATTR_CBANK_PARAM_SIZE
	.align		4
.L_780:
        /*00b0*/ 	.byte	0x03, 0x19
        /*00b2*/ 	.short	0x0038


	//----- nvinfo : EIATTR_PARAM_CBANK
	.align		4
        /*00b4*/ 	.byte	0x04, 0x0a
        /*00b6*/ 	.short	(.L_782 - .L_781)
	.align		4
.L_781:
        /*00b8*/ 	.word	index@(.nv.constant0._Z22calculateBestDistance2ILi31EEvPfS0_S0_PiS1_S1_ii)
        /*00bc*/ 	.short	0x0380
        /*00be*/ 	.short	0x0038


	//----- nvinfo : EIATTR_SW_WAR
	.align		4
.L_782:
        /*00c0*/ 	.byte	0x04, 0x36
        /*00c2*/ 	.short	(.L_784 - .L_783)
.L_783:
        /*00c4*/ 	.word	0x00000008
.L_784:


//--------------------- .nv.info._Z10divNewTab2ILi31EEvPfS0_Pii --------------------------
	.section	.nv.info._Z10divNewTab2ILi31EEvPfS0_Pii,"",@"SHT_CUDA_INFO"
	.sectionflags	@""
	.align	4


	//----- nvinfo : EIATTR_CUDA_API_VERSION
	.align		4
        /*0000*/ 	.byte	0x04, 0x37
        /*0002*/ 	.short	(.L_786 - .L_785)
.L_785:
        /*0004*/ 	.word	0x00000082


	//----- nvinfo : EIATTR_KPARAM_INFO
	.align		4
.L_786:
        /*0008*/ 	.byte	0x04, 0x17
        /*000a*/ 	.short	(.L_788 - .L_787)
.L_787:
        /*000c*/ 	.word	0x00000000
        /*0010*/ 	.short	0x0003
        /*0012*/ 	.short	0x0018
        /*0014*/ 	.byte	0x00, 0xf0, 0x11, 0x00


	//----- nvinfo : EIATTR_KPARAM_INFO
	.align		4
.L_788:
        /*0018*/ 	.byte	0x04, 0x17
        /*001a*/ 	.short	(.L_790 - .L_789)
.L_789:
        /*001c*/ 	.word	0x00000000
        /*0020*/ 	.short	0x0002
        /*0022*/ 	.short	0x0010
        /*0024*/ 	.byte	0x00, 0xf5, 0x21, 0x00


	//----- nvinfo : EIATTR_KPARAM_INFO
	.align		4
.L_790:
        /*0028*/ 	.byte	0x04, 0x17
        /*002a*/ 	.short	(.L_792 - .L_791)
.L_791:
        /*002c*/ 	.word	0x00000000
        /*0030*/ 	.short	0x0001
        /*0032*/ 	.short	0x0008
        /*0034*/ 	.byte	0x00, 0xf5, 0x21, 0x00


	//----- nvinfo : EIATTR_KPARAM_INFO
	.align		4
.L_792:
        /*0038*/ 	.byte	0x04, 0x17
        /*003a*/ 	.short	(.L_794 - .L_793)
.L_793:
        /*003c*/ 	.word	0x00000000
        /*0040*/ 	.short	0x0000
        /*0042*/ 	.short	0x0000
        /*0044*/ 	.byte	0x00, 0xf5, 0x21, 0x00


	//----- nvinfo : EIATTR_SPARSE_MMA_MASK
	.align		4
.L_794:
        /*0048*/ 	.byte	0x03, 0x50
        /*004a*/ 	.short	0x0000


	//----- nvinfo : EIATTR_MAXREG_COUNT
	.align		4
        /*004c*/ 	.byte	0x03, 0x1b
        /*004e*/ 	.short	0x00ff


	//----- nvinfo : EIATTR_MERCURY_ISA_VERSION
	.align		4
        /*0050*/ 	.byte	0x03, 0x5f
        /*0052*/ 	.short	0x0101


	//----- nvinfo : EIATTR_VRC_CTA_INIT_COUNT
	.align		4
        /*0054*/ 	.byte	0x02, 0x4a
	.zero		1
	.zero		1


	//----- nvinfo : EIATTR_EXIT_INSTR_OFFSETS
	.align		4
        /*0058*/ 	.byte	0x04, 0x1c
        /*005a*/ 	.short	(.L_796 - .L_795)


	//   ....[0]....
.L_795:
        /*005c*/ 	.word	0x000000c0


	//   ....[1]....
        /*0060*/ 	.word	0x00000120


	//   ....[2]....
        /*0064*/ 	.word	0x00000280


	//----- nvinfo : EIATTR_CRS_STACK_SIZE
	.align		4
.L_796:
        /*0068*/ 	.byte	0x04, 0x1e
        /*006a*/ 	.short	(.L_798 - .L_797)
.L_797:
        /*006c*/ 	.word	0x00000000


	//----- nvinfo : EIATTR_CBANK_PARAM_SIZE
	.align		4
.L_798:
        /*0070*/ 	.byte	0x03, 0x19
        /*0072*/ 	.short	0x001c


	//----- nvinfo : EIATTR_PARAM_CBANK
	.align		4
        /*0074*/ 	.byte	0x04, 0x0a
        /*0076*/ 	.short	(.L_800 - .L_799)
	.align		4
.L_799:
        /*0078*/ 	.word	index@(.nv.constant0._Z10divNewTab2ILi31EEvPfS0_Pii)
        /*007c*/ 	.short	0x0380
        /*007e*/ 	.short	0x001c


	//----- nvinfo : EIATTR_SW_WAR
	.align		4
.L_800:
        /*0080*/ 	.byte	0x04, 0x36
        /*0082*/ 	.short	(.L_802 - .L_801)
.L_801:
        /*0084*/ 	.word	0x00000008
.L_802:


//--------------------- .nv.info._Z22calculateBestDistance2ILi30EEvPfS0_S0_PiS1_S1_ii --------------------------
	.section	.nv.info._Z22calculateBestDistance2ILi30EEvPfS0_S0_PiS1_S1_ii,"",@"SHT_CUDA_INFO"
	.sectionflags	@""
	.align	4


	//----- nvinfo : EIATTR_CUDA_API_VERSION
	.align		4
        /*0000*/ 	.byte	0x04, 0x37
        /*0002*/ 	.short	(.L_804 - .L_803)
.L_803:
        /*0004*/ 	.word	0x00000082


	//----- nvinfo : EIATTR_KPARAM_INFO
	.align		4
.L_804:
        /*0008*/ 	.byte	0x04, 0x17
        /*000a*/ 	.short	(.L_806 - .L_805)
.L_805:
        /*000c*/ 	.word	0x00000000
        /*0010*/ 	.short	0x0007
        /*0012*/ 	.short	0x0034
        /*0014*/ 	.byte	0x00, 0xf0, 0x11, 0x00


	//----- nvinfo : EIATTR_KPARAM_INFO
	.align		4
.L_806:
        /*0018*/ 	.byte	0x04, 0x17
        /*001a*/ 	.short	(.L_808 - .L_807)
.L_807:
        /*001c*/ 	.word	0x00000000
        /*0020*/ 	.short	0x0006
        /*0022*/ 	.short	0x0030
        /*0024*/ 	.byte	0x00, 0xf0, 0x11, 0x00


	//----- nvinfo : EIATTR_KPARAM_INFO
	.align		4
.L_808:
        /*0028*/ 	.byte	0x04, 0x17
        /*002a*/ 	.short	(.L_810 - .L_809)
.L_809:
        /*002c*/ 	.word	0x00000000
        /*0030*/ 	.short	0x0005
        /*0032*/ 	.short	0x0028
        /*0034*/ 	.byte	0x00, 0xf5, 0x21, 0x00


	//----- nvinfo : EIATTR_KPARAM_INFO
	.align		4
.L_810:
        /*0038*/ 	.byte	0x04, 0x17
        /*003a*/ 	.short	(.L_812 - .L_811)
.L_811:
        /*003c*/ 	.word	0x00000000
        /*0040*/ 	.short	0x0004
        /*0042*/ 	.short	0x0020
        /*0044*/ 	.byte	0x00, 0xf5, 0x21, 0x00


	//----- nvinfo : EIATTR_KPARAM_INFO
	.align		4
.L_812:
        /*0048*/ 	.byte	0x04, 0x17
        /*004a*/ 	.short	(.L_814 - .L_813)
.L_813:
        /*004c*/ 	.word	0x00000000
        /*0050*/ 	.short	0x0003
        /*0052*/ 	.short	0x0018
        /*0054*/ 	.byte	0x00, 0xf5, 0x21, 0x00


	//----- nvinfo : EIATTR_KPARAM_INFO
	.align		4
.L_814:
        /*0058*/ 	.byte	0x04, 0x17
        /*005a*/ 	.short	(.L_816 - .L_815)
.L_815:
        /*005c*/ 	.word	0x00000000
        /*0060*/ 	.short	0x0002
        /*0062*/ 	.short	0x0010
        /*0064*/ 	.byte	0x00, 0xf5, 0x21, 0x00


	//----- nvinfo : EIATTR_KPARAM_INFO
	.align		4
.L_816:
        /*0068*/ 	.byte	0x04, 0x17
        /*006a*/ 	.short	(.L_818 - .L_817)
.L_817:
        /*006c*/ 	.word	0x00000000
        /*0070*/ 	.short	0x0001
        /*0072*/ 	.short	0x0008
        /*0074*/ 	.byte	0x00, 0xf5, 0x21, 0x00


	//----- nvinfo : EIATTR_KPARAM_INFO
	.align		4
.L_818:
        /*0078*/ 	.byte	0x04, 0x17
        /*007a*/ 	.short	(.L_820 - .L_819)
.L_819:
        /*007c*/ 	.word	0x00000000
        /*0080*/ 	.short	0x0000
        /*0082*/ 	.short	0x0000
        /*0084*/ 	.byte	0x00, 0xf5, 0x21, 0x00


	//----- nvinfo : EIATTR_SPARSE_MMA_MASK
	.align		4
.L_820:
        /*0088*/ 	.byte	0x03, 0x50
        /*008a*/ 	.short	0x0000


	//----- nvinfo : EIATTR_MAXREG_COUNT
	.align		4
        /*008c*/ 	.byte	0x03, 0x1b
        /*008e*/ 	.short	0x00ff


	//----- nvinfo : EIATTR_MERCURY_ISA_VERSION
	.align		4
        /*0090*/ 	.byte	0x03, 0x5f
        /*0092*/ 	.short	0x0101


	//----- nvinfo : EIATTR_VRC_CTA_INIT_COUNT
	.align		4
        /*0094*/ 	.byte	0x02, 0x4a
	.zero		1
	.zero		1


	//----- nvinfo : EIATTR_EXIT_INSTR_OFFSETS
	.align		4
        /*0098*/ 	.byte	0x04, 0x1c
        /*009a*/ 	.short	(.L_822 - .L_821)


	//   ....[0]....
.L_821:
        /*009c*/ 	.word	0x00000080


	//   ....[1]....
        /*00a0*/ 	.word	0x00001610


	//   ....[2]....
        /*00a4*/ 	.word	0x00001660


	//----- nvinfo : EIATTR_CRS_STACK_SIZE
	.align		4
.L_822:
        /*00a8*/ 	.byte	0x04, 0x1e
        /*00aa*/ 	.short	(.L_824 - .L_823)
.L_823:
        /*00ac*/ 	.word	0x00000000


	//----- nvinfo : EIATTR_CBANK_PARAM_SIZE
	.align		4
.L_824:
        /*00b0*/ 	.byte	0x03, 0x19
        /*00b2*/ 	.short	0x0038


	//----- nvinfo : EIATTR_PARAM_CBANK
	.align		4
        /*00b4*/ 	.byte	0x04, 0x0a
        /*00b6*/ 	.short	(.L_826 - .L_825)
	.align		4
.L_825:
        /*00b8*/ 	.word	index@(.nv.constant0._Z22calculateBestDistance2ILi30EEvPfS0_S0_PiS1_S1_ii)
        /*00bc*/ 	.short	0x0380
        /*00be*/ 	.short	0x0038


	//----- nvinfo : EIATTR_SW_WAR
	.align		4
.L_826:
        /*00c0*/ 	.byte	0x04, 0x36
        /*00c2*/ 	.short	(.L_828 - .L_827)
.L_827:
        /*00c4*/ 	.word	0x00000008
.L_828:


//--------------------- .nv.info._Z10divNewTab2ILi30EEvPfS0_Pii --------------------------
	.section	.nv.info._Z10divNewTab2ILi30EEvPfS0_Pii,"",@"SHT_CUDA_INFO"
	.sectionflags	@""
	.align	4


	//----- nvinfo : EIATTR_CUDA_API_VERSION
	.align		4
        /*0000*/ 	.byte	0x04, 0x37
        /*0002*/ 	.short	(.L_830 - .L_829)
.L_829:
        /*0004*/ 	.word	0x00000082


	//----- nvinfo : EIATTR_KPARAM_INFO
	.align		4
.L_830:
        /*0008*/ 	.byte	0x04, 0x17
        /*000a*/ 	.short	(.L_832 - .L_831)
.L_831:
        /*000c*/ 	.word	0x00000000
        /*0010*/ 	.short	0x0003
        /*0012*/ 	.short	0x0018
        /*0014*/ 	.byte	0x00, 0xf0, 0x11, 0x00


	//----- nvinfo : EIATTR_KPARAM_INFO
	.align		4
.L_832:
        /*0018*/ 	.byte	0x04, 0x17
        /*001a*/ 	.short	(.L_834 - .L_833)
.L_833:
        /*001c*/ 	.word	0x00000000
        /*0020*/ 	.short	0x0002
        /*0022*/ 	.short	0x0010
        /*0024*/ 	.byte	0x00, 0xf5, 0x21, 0x00


	//----- nvinfo : EIATTR_KPARAM_INFO
	.align		4
.L_834:
        /*0028*/ 	.byte	0x04, 0x17
        /*002a*/ 	.short	(.L_836 - .L_835)
.L_835:
        /*002c*/ 	.word	0x00000000
        /*0030*/ 	.short	0x0001
        /*0032*/ 	.short	0x0008
        /*0034*/ 	.byte	0x00, 0xf5, 0x21, 0x00


	//----- nvinfo : EIATTR_KPARAM_INFO
	.align		4
.L_836:
        /*0038*/ 	.byte	0x04, 0x17
        /*003a*/ 	.short	(.L_838 - .L_837)
.L_837:
        /*003c*/ 	.word	0x00000000
        /*0040*/ 	.short	0x0000
        /*0042*/ 	.short	0x0000
        /*0044*/ 	.byte	0x00, 0xf5, 0x21, 0x00


	//----- nvinfo : EIATTR_SPARSE_MMA_MASK
	.align		4
.L_838:
        /*0048*/ 	.byte	0x03, 0x50
        /*004a*/ 	.short	0x0000


	//----- nvinfo : EIATTR_MAXREG_COUNT
	.align		4
        /*004c*/ 	.byte	0x03, 0x1b
        /*004e*/ 	.short	0x00ff


	//----- nvinfo : EIATTR_MERCURY_ISA_VERSION
	.align		4
        /*0050*/ 	.byte	0x03, 0x5f
        /*0052*/ 	.short	0x0101


	//----- nvinfo : EIATTR_VRC_CTA_INIT_COUNT
	.align		4
        /*0054*/ 	.byte	0x02, 0x4a
	.zero		1
	.zero		1


	//----- nvinfo : EIATTR_EXIT_INSTR_OFFSETS
	.align		4
        /*0058*/ 	.byte	0x04, 0x1c
        /*005a*/ 	.short	(.L_840 - .L_839)


	//   ....[0]....
.L_839:
        /*005c*/ 	.word	0x000000c0


	//   ....[1]....
        /*0060*/ 	.word	0x00000120


	//   ....[2]....
        /*0064*/ 	.word	0x00000280


	//----- nvinfo : EIATTR_CRS_STACK_SIZE
	.align		4
.L_840:
        /*0068*/ 	.byte	0x04, 0x1e
        /*006a*/ 	.short	(.L_842 - .L_841)
.L_841:
        /*006c*/ 	.word	0x00000000


	//----- nvinfo : EIATTR_CBANK_PARAM_SIZE
	.align		4
.L_842:
        /*0070*/ 	.byte	0x03, 0x19
        /*0072*/ 	.short	0x001c


	//----- nvinfo : EIATTR_PARAM_CBANK
	.align		4
        /*0074*/ 	.byte	0x04, 0x0a
        /*0076*/ 	.short	(.L_844 - .L_843)
	.align		4
.L_843:
        /*0078*/ 	.word	index@(.nv.constant0._Z10divNewTab2ILi30EEvPfS0_Pii)
        /*007c*/ 	.short	0x0380
        /*007e*/ 	.short	0x001c


	//----- nvinfo : EIATTR_SW_WAR
	.align		4
.L_844:
        /*0080*/ 	.byte	0x04, 0x36
        /*0082*/ 	.short	(.L_846 - .L_845)
.L_845:
        /*0084*/ 	.word	0x00000008
.L_846:


//--------------------- .nv.info._Z22calculateBestDistance2ILi29EEvPfS0_S0_PiS1_S1_ii --------------------------
	.section	.nv.info._Z22calculateBestDistance2ILi29EEvPfS0_S0_PiS1_S1_ii,"",@"SHT_CUDA_INFO"
	.sectionflags	@""
	.align	4


	//----- nvinfo : EIATTR_CUDA_API_VERSION
	.align		4
        /*0000*/ 	.byte	0x04, 0x37
        /*0002*/ 	.short	(.L_848 - .L_847)
.L_847:
        /*0004*/ 	.word	0x00000082


	//----- nvinfo : EIATTR_KPARAM_INFO
	.align		4
.L_848:
        /*0008*/ 	.byte	0x04, 0x17
        /*000a*/ 	.short	(.L_850 - .L_849)
.L_849:
        /*000c*/ 	.word	0x00000000
        /*0010*/ 	.short	0x0007
        /*0012*/ 	.short	0x0034
        /*0014*/ 	.byte	0x00, 0xf0, 0x11, 0x00


	//----- nvinfo : EIATTR_KPARAM_INFO
	.align		4
.L_850:
        /*0018*/ 	.byte	0x04, 0x17
        /*001a*/ 	.short	(.L_852 - .L_851)
.L_851:
        /*001c*/ 	.word	0x00000000
        /*0020*/ 	.short	0x0006
        /*0022*/ 	.short	0x0030
        /*0024*/ 	.byte	0x00, 0xf0, 0x11, 0x00


	//----- nvinfo : EIATTR_KPARAM_INFO
	.align		4
.L_852:
        /*0028*/ 	.byte	0x04, 0x17
        /*002a*/ 	.short	(.L_854 - .L_853)
.L_853:
        /*002c*/ 	.word	0x00000000
        /*0030*/ 	.short	0x0005
        /*0032*/ 	.short	0x0028
        /*0034*/ 	.byte	0x00, 0xf5, 0x21, 0x00


	//----- nvinfo : EIATTR_KPARAM_INFO
	.align		4
.L_854:
        /*0038*/ 	.byte	0x04, 0x17
        /*003a*/ 	.short	(.L_856 - .L_855)
.L_855:
        /*003c*/ 	.word	0x00000000
        /*0040*/ 	.short	0x0004
        /*0042*/ 	.short	0x0020
        /*0044*/ 	.byte	0x00, 0xf5, 0x21, 0x00


	//----- nvinfo : EIATTR_KPARAM_INFO
	.align		4
.L_856:
        /*0048*/ 	.byte	0x04, 0x17
        /*004a*/ 	.short	(.L_858 - .L_857)
.L_857:
        /*004c*/ 	.word	0x00000000
        /*0050*/ 	.short	0x0003
        /*0052*/ 	.short	0x0018
        /*0054*/ 	.byte	0x00, 0xf5, 0x21, 0x00


	//----- nvinfo : EIATTR_KPARAM_INFO
	.align		4
.L_858:
        /*0058*/ 	.byte	0x04, 0x17
        /*005a*/ 	.short	(.L_860 - .L_859)
.L_859:
        /*005c*/ 	.word	0x00000000
        /*0060*/ 	.short	0x0002
        /*0062*/ 	.short	0x0010
        /*0064*/ 	.byte	0x00, 0xf5, 0x21, 0x00


	//----- nvinfo : EIATTR_KPARAM_INFO
	.align		4
.L_860:
        /*0068*/ 	.byte	0x04, 0x17
        /*006a*/ 	.short	(.L_862 - .L_861)
.L_861:
        /*006c*/ 	.word	0x00000000
        /*0070*/ 	.short	0x0001
        /*0072*/ 	.short	0x0008
        /*0074*/ 	.byte	0x00, 0xf5, 0x21, 0x00


	//----- nvinfo : EIATTR_KPARAM_INFO
	.align		4
.L_862:
        /*0078*/ 	.byte	0x04, 0x17
        /*007a*/ 	.short	(.L_864 - .L_863)
.L_863:
        /*007c*/ 	.word	0x00000000
        /*0080*/ 	.short	0x0000
        /*0082*/ 	.short	0x0000
        /*0084*/ 	.byte	0x00, 0xf5, 0x21, 0x00


	//----- nvinfo : EIATTR_SPARSE_MMA_MASK
	.align		4
.L_864:
        /*0088*/ 	.byte	0x03, 0x50
        /*008a*/ 	.short	0x0000


	//----- nvinfo : EIATTR_MAXREG_COUNT
	.align		4
        /*008c*/ 	.byte	0x03, 0x1b
        /*008e*/ 	.short	0x00ff


	//----- nvinfo : EIATTR_MERCURY_ISA_VERSION
	.align		4
        /*0090*/ 	.byte	0x03, 0x5f
        /*0092*/ 	.short	0x0101


	//----- nvinfo : EIATTR_VRC_CTA_INIT_COUNT
	.align		4
        /*0094*/ 	.byte	0x02, 0x4a
	.zero		1
	.zero		1


	//----- nvinfo : EIATTR_EXIT_INSTR_OFFSETS
	.align		4
        /*0098*/ 	.byte	0x04, 0x1c
        /*009a*/ 	.short	(.L_866 - .L_865)


	//   ....[0]....
.L_865:
        /*009c*/ 	.word	0x00000070


	//   ....[1]....
        /*00a0*/ 	.word	0x00001db0


	//   ....[2]....
        /*00a4*/ 	.word	0x00001df0


	//----- nvinfo : EIATTR_CRS_STACK_SIZE
	.align		4
.L_866:
        /*00a8*/ 	.byte	0x04, 0x1e
        /*00aa*/ 	.short	(.L_868 - .L_867)
.L_867:
        /*00ac*/ 	.word	0x00000000


	//----- nvinfo : EIATTR_CBANK_PARAM_SIZE
	.align		4
.L_868:
        /*00b0*/ 	.byte	0x03, 0x19
        /*00b2*/ 	.short	0x0038


	//----- nvinfo : EIATTR_PARAM_CBANK
	.align		4
        /*00b4*/ 	.byte	0x04, 0x0a
        /*00b6*/ 	.short	(.L_870 - .L_869)
	.align		4
.L_869:
        /*00b8*/ 	.word	index@(.nv.constant0._Z22calculateBestDistance2ILi29EEvPfS0_S0_PiS1_S1_ii)
        /*00bc*/ 	.short	0x0380
        /*00be*/ 	.short	0x0038


	//----- nvinfo : EIATTR_SW_WAR
	.align		4
.L_870:
        /*00c0*/ 	.byte	0x04, 0x36
        /*00c2*/ 	.short	(.L_872 - .L_871)
.L_871:
        /*00c4*/ 	.word	0x00000008
.L_872:


//--------------------- .nv.info._Z10divNewTab2ILi29EEvPfS0_Pii --------------------------
	.section	.nv.info._Z10divNewTab2ILi29EEvPfS0_Pii,"",@"SHT_CUDA_INFO"
	.sectionflags	@""
	.align	4


	//----- nvinfo : EIATTR_CUDA_API_VERSION
	.align		4
        /*0000*/ 	.byte	0x04, 0x37
        /*0002*/ 	.short	(.L_874 - .L_873)
.L_873:
        /*0004*/ 	.word	0x00000082


	//----- nvinfo : EIATTR_KPARAM_INFO
	.align		4
.L_874:
        /*0008*/ 	.byte	0x04, 0x17
        /*000a*/ 	.short	(.L_876 - .L_875)
.L_875:
        /*000c*/ 	.word	0x00000000
        /*0010*/ 	.short	0x0003
        /*0012*/ 	.short	0x0018
        /*0014*/ 	.byte	0x00, 0xf0, 0x11, 0x00


	//----- nvinfo : EIATTR_KPARAM_INFO
	.align		4
.L_876:
        /*0018*/ 	.byte	0x04, 0x17
        /*001a*/ 	.short	(.L_878 - .L_877)
.L_877:
        /*001c*/ 	.word	0x00000000
        /*0020*/ 	.short	0x0002
        /*0022*/ 	.short	0x0010
        /*0024*/ 	.byte	0x00, 0xf5, 0x21, 0x00


	//----- nvinfo : EIATTR_KPARAM_INFO
	.align		4
.L_878:
        /*0028*/ 	.byte	0x04, 0x17
        /*002a*/ 	.short	(.L_880 - .L_879)
.L_879:
        /*002c*/ 	.word	0x00000000
        /*0030*/ 	.short	0x0001
        /*0032*/ 	.short	0x0008
        /*0034*/ 	.byte	0x00, 0xf5, 0x21, 0x00


	//----- nvinfo : EIATTR_KPARAM_INFO
	.align		4
.L_880:
        /*0038*/ 	.byte	0x04, 0x17
        /*003a*/ 	.short	(.L_882 - .L_881)
.L_881:
        /*003c*/ 	.word	0x00000000
        /*0040*/ 	.short	0x0000
        /*0042*/ 	.short	0x0000
        /*0044*/ 	.byte	0x00, 0xf5, 0x21, 0x00


	//----- nvinfo : EIATTR_SPARSE_MMA_MASK
	.align		4
.L_882:
        /*0048*/ 	.byte	0x03, 0x50
        /*004a*/ 	.short	0x0000


	//----- nvinfo : EIATTR_MAXREG_COUNT
	.align		4
        /*004c*/ 	.byte	0x03, 0x1b
        /*004e*/ 	.short	0x00ff


	//----- nvinfo : EIATTR_MERCURY_ISA_VERSION
	.align		4
        /*0050*/ 	.byte	0x03, 0x5f
        /*0052*/ 	.short	0x0101


	//----- nvinfo : EIATTR_VRC_CTA_INIT_COUNT
	.align		4
        /*0054*/ 	.byte	0x02, 0x4a
	.zero		1
	.zero		1


	//----- nvinfo : EIATTR_EXIT_INSTR_OFFSETS
	.align		4
        /*0058*/ 	.byte	0x04, 0x1c
        /*005a*/ 	.short	(.L_884 - .L_883)


	//   ....[0]....
.L_883:
        /*005c*/ 	.word	0x000000c0


	//   ....[1]....
        /*0060*/ 	.word	0x00000120


	//   ....[2]....
        /*0064*/ 	.word	0x00000280


	//----- nvinfo : EIATTR_CRS_STACK_SIZE
	.align		4
.L_884:
        /*0068*/ 	.byte	0x04, 0x1e
        /*006a*/ 	.short	(.L_886 - .L_885)
.L_885:
        /*006c*/ 	.word	0x00000000


	//----- nvinfo : EIATTR_CBANK_PARAM_SIZE
	.align		4
.L_886:
        /*0070*/ 	.byte	0x03, 0x19
        /*0072*/ 	.short	0x001c


	//----- nvinfo : EIATTR_PARAM_CBANK
	.align		4
        /*0074*/ 	.byte	0x04, 0x0a
        /*0076*/ 	.short	(.L_888 - .L_887)
	.align		4
.L_887:
        /*0078*/ 	.word	index@(.nv.constant0._Z10divNewTab2ILi29EEvPfS0_Pii)
        /*007c*/ 	.short	0x0380
        /*007e*/ 	.short	0x001c


	//----- nvinfo : EIATTR_SW_WAR
	.align		4
.L_888:
        /*0080*/ 	.byte	0x04, 0x36
        /*0082*/ 	.short	(.L_890 - .L_889)
.L_889:
        /*0084*/ 	.word	0x00000008
.L_890:


//--------------------- .nv.info._Z22calculateBestDistance2ILi28EEvPfS0_S0_PiS1_S1_ii --------------------------
	.section	.nv.info._Z22calculateBestDistance2ILi28EEvPfS0_S0_PiS1_S1_ii,"",@"SHT_CUDA_INFO"
	.sectionflags	@""
	.align	4


	//----- nvinfo : EIATTR_CUDA_API_VERSION
	.align		4
        /*0000*/ 	.byte	0x04, 0x37
        /*0002*/ 	.short	(.L_892 - .L_891)
.L_891:
        /*0004*/ 	.word	0x00000082


	//----- nvinfo : EIATTR_KPARAM_INFO
	.align		4
.L_892:
        /*0008*/ 	.byte	0x04, 0x17
        /*000a*/ 	.short	(.L_894 - .L_893)
.L_893:
        /*000c*/ 	.word	0x00000000
        /*0010*/ 	.short	0x0007
        /*0012*/ 	.short	0x0034
        /*0014*/ 	.byte	0x00, 0xf0, 0x11, 0x00


	//----- nvinfo : EIATTR_KPARAM_INFO
	.align		4
.L_894:
        /*0018*/ 	.byte	0x04, 0x17
        /*001a*/ 	.short	(.L_896 - .L_895)
.L_895:
        /*001c*/ 	.word	0x00000000
        /*0020*/ 	.short	0x0006
        /*0022*/ 	.short	0x0030
        /*0024*/ 	.byte	0x00, 0xf0, 0x11, 0x00


	//----- nvinfo : EIATTR_KPARAM_INFO
	.align		4
.L_896:
        /*0028*/ 	.byte	0x04, 0x17
        /*002a*/ 	.short	(.L_898 - .L_897)
.L_897:
        /*002c*/ 	.word	0x00000000
        /*0030*/ 	.short	0x0005
        /*0032*/ 	.short	0x0028
        /*0034*/ 	.byte	0x00, 0xf5, 0x21, 0x00


	//----- nvinfo : EIATTR_KPARAM_INFO
	.align		4
.L_898:
        /*0038*/ 	.byte	0x04, 0x17
        /*003a*/ 	.short	(.L_900 - .L_899)
.L_899:
        /*003c*/ 	.word	0x00000000
        /*0040*/ 	.short	0x0004
        /*0042*/ 	.short	0x0020
        /*0044*/ 	.byte	0x00, 0xf5, 0x21, 0x00


	//----- nvinfo : EIATTR_KPARAM_INFO
	.align		4
.L_900:
        /*0048*/ 	.byte	0x04, 0x17
        /*004a*/ 	.short	(.L_902 - .L_901)
.L_901:
        /*004c*/ 	.word	0x00000000
        /*0050*/ 	.short	0x0003
        /*0052*/ 	.short	0x0018
        /*0054*/ 	.byte	0x00, 0xf5, 0x21, 0x00


	//----- nvinfo : EIATTR_KPARAM_INFO
	.align		4
.L_902:
        /*0058*/ 	.byte	0x04, 0x17
        /*005a*/ 	.short	(.L_904 - .L_903)
.L_903:
        /*005c*/ 	.word	0x00000000
        /*0060*/ 	.short	0x0002
        /*0062*/ 	.short	0x0010
        /*0064*/ 	.byte	0x00, 0xf5, 0x21, 0x00


	//----- nvinfo : EIATTR_KPARAM_INFO
	.align		4
.L_904:
        /*0068*/ 	.byte	0x04, 0x17
        /*006a*/ 	.short	(.L_906 - .L_905)
.L_905:
        /*006c*/ 	.word	0x00000000
        /*0070*/ 	.short	0x0001
        /*0072*/ 	.short	0x0008
        /*0074*/ 	.byte	0x00, 0xf5, 0x21, 0x00


	//----- nvinfo : EIATTR_KPARAM_INFO
	.align		4
.L_906:
        /*0078*/ 	.byte	0x04, 0x17
        /*007a*/ 	.short	(.L_908 - .L_907)
.L_907:
        /*007c*/ 	.word	0x00000000
        /*0080*/ 	.short	0x0000
        /*0082*/ 	.short	0x0000
        /*0084*/ 	.byte	0x00, 0xf5, 0x21, 0x00


	//----- nvinfo : EIATTR_SPARSE_MMA_MASK
	.align		4
.L_908:
        /*0088*/ 	.byte	0x03, 0x50
        /*008a*/ 	.short	0x0000


	//----- nvinfo : EIATTR_MAXREG_COUNT
	.align		4
        /*008c*/ 	.byte	0x03, 0x1b
        /*008e*/ 	.short	0x00ff


	//----- nvinfo : EIATTR_MERCURY_ISA_VERSION
	.align		4
        /*0090*/ 	.byte	0x03, 0x5f
        /*0092*/ 	.short	0x0101


	//----- nvinfo : EIATTR_VRC_CTA_INIT_COUNT
	.align		4
        /*0094*/ 	.byte	0x02, 0x4a
	.zero		1
	.zero		1


	//----- nvinfo : EIATTR_EXIT_INSTR_OFFSETS
	.align		4
        /*0098*/ 	.byte	0x04, 0x1c
        /*009a*/ 	.short	(.L_910 - .L_909)


	//   ....[0]....
.L_909:
        /*009c*/ 	.word	0x00000070


	//   ....[1]....
        /*00a0*/ 	.word	0x00001cc0


	//   ....[2]....
        /*00a4*/ 	.word	0x00001d00


	//----- nvinfo : EIATTR_CRS_STACK_SIZE
	.align		4
.L_910:
        /*00a8*/ 	.byte	0x04, 0x1e
        /*00aa*/ 	.short	(.L_912 - .L_911)
.L_911:
        /*00ac*/ 	.word	0x00000000


	//----- nvinfo : EIATTR_CBANK_PARAM_SIZE
	.align		4
.L_912:
        /*00b0*/ 	.byte	0x03, 0x19
        /*00b2*/ 	.short	0x0038


	//----- nvinfo : EIATTR_PARAM_CBANK
	.align		4
        /*00b4*/ 	.byte	0x04, 0x0a
        /*00b6*/ 	.short	(.L_914 - .L_913)
	.align		4
.L_913:
        /*00b8*/ 	.word	index@(.nv.constant0._Z22calculateBestDistance2ILi28EEvPfS0_S0_PiS1_S1_ii)
        /*00bc*/ 	.short	0x0380
        /*00be*/ 	.short	0x0038


	//----- nvinfo : EIATTR_SW_WAR
	.align		4
.L_914:
        /*00c0*/ 	.byte	0x04, 0x36
        /*00c2*/ 	.short	(.L_916 - .L_915)
.L_915:
        /*00c4*/ 	.word	0x00000008
.L_916:


//--------------------- .nv.info._Z10divNewTab2ILi28EEvPfS0_Pii --------------------------
	.section	.nv.info._Z10divNewTab2ILi28EEvPfS0_Pii,"",@"SHT_CUDA_INFO"
	.sectionflags	@""
	.align	4


	//----- nvinfo : EIATTR_CUDA_API_VERSION
	.align		4
        /*0000*/ 	.byte	0x04, 0x37
        /*0002*/ 	.short	(.L_918 - .L_917)
.L_917:
        /*0004*/ 	.word	0x00000082


	//----- nvinfo : EIATTR_KPARAM_INFO
	.align		4
.L_918:
        /*0008*/ 	.byte	0x04, 0x17
        /*000a*/ 	.short	(.L_920 - .L_919)
.L_919:
        /*000c*/ 	.word	0x00000000
        /*0010*/ 	.short	0x0003
        /*0012*/ 	.short	0x0018
        /*0014*/ 	.byte	0x00, 0xf0, 0x11, 0x00


	//----- nvinfo : EIATTR_KPARAM_INFO
	.align		4
.L_920:
        /*0018*/ 	.byte	0x04, 0x17
        /*001a*/ 	.short	(.L_922 - .L_921)
.L_921:
        /*001c*/ 	.word	0x00000000
        /*0020*/ 	.short	0x0002
        /*0022*/ 	.short	0x0010
        /*0024*/ 	.byte	0x00, 0xf5, 0x21, 0x00


	//----- nvinfo : EIATTR_KPARAM_INFO
	.align		4
.L_922:
        /*0028*/ 	.byte	0x04, 0x17
        /*002a*/ 	.short	(.L_924 - .L_923)
.L_923:
        /*002c*/ 	.word	0x00000000
        /*0030*/ 	.short	0x0001
        /*0032*/ 	.short	0x0008
        /*0034*/ 	.byte	0x00, 0xf5, 0x21, 0x00


	//----- nvinfo : EIATTR_KPARAM_INFO
	.align		4
.L_924:
        /*0038*/ 	.byte	0x04, 0x17
        /*003a*/ 	.short	(.L_926 - .L_925)
.L_925:
        /*003c*/ 	.word	0x00000000
        /*0040*/ 	.short	0x0000
        /*0042*/ 	.short	0x0000
        /*0044*/ 	.byte	0x00, 0xf5, 0x21, 0x00


	//----- nvinfo : EIATTR_SPARSE_MMA_MASK
	.align		4
.L_926:
        /*0048*/ 	.byte	0x03, 0x50
        /*004a*/ 	.short	0x0000


	//----- nvinfo : EIATTR_MAXREG_COUNT
	.align		4
        /*004c*/ 	.byte	0x03, 0x1b
        /*004e*/ 	.short	0x00ff


	//----- nvinfo : EIATTR_MERCURY_ISA_VERSION
	.align		4
        /*0050*/ 	.byte	0x03, 0x5f
        /*0052*/ 	.short	0x0101


	//----- nvinfo : EIATTR_VRC_CTA_INIT_COUNT
	.align		4
        /*0054*/ 	.byte	0x02, 0x4a
	.zero		1
	.zero		1


	//----- nvinfo : EIATTR_EXIT_INSTR_OFFSETS
	.align		4
        /*0058*/ 	.byte	0x04, 0x1c
        /*005a*/ 	.short	(.L_928 - .L_927)


	//   ....[0]....
.L_927:
        /*005c*/ 	.word	0x000000c0


	//   ....[1]....
        /*0060*/ 	.word	0x00000120


	//   ....[2]....
        /*0064*/ 	.word	0x00000280


	//----- nvinfo : EIATTR_CRS_STACK_SIZE
	.align		4
.L_928:
        /*0068*/ 	.byte	0x04, 0x1e
        /*006a*/ 	.short	(.L_930 - .L_929)
.L_929:
        /*006c*/ 	.word	0x00000000


	//----- nvinfo : EIATTR_CBANK_PARAM_SIZE
	.align		4
.L_930:
        /*0070*/ 	.byte	0x03, 0x19
        /*0072*/ 	.short	0x001c


	//----- nvinfo : EIATTR_PARAM_CBANK
	.align		4
        /*0074*/ 	.byte	0x04, 0x0a
        /*0076*/ 	.short	(.L_932 - .L_931)
	.align		4
.L_931:
        /*0078*/ 	.word	index@(.nv.constant0._Z10divNewTab2ILi28EEvPfS0_Pii)
        /*007c*/ 	.short	0x0380
        /*007e*/ 	.short	0x001c


	//----- nvinfo : EIATTR_SW_WAR
	.align		4
.L_932:
        /*0080*/ 	.byte	0x04, 0x36
        /*0082*/ 	.short	(.L_934 - .L_933)
.L_933:
        /*0084*/ 	.word	0x00000008
.L_934:


//--------------------- .nv.info._Z22calculateBestDistance2ILi27EEvPfS0_S0_PiS1_S1_ii --------------------------
	.section	.nv.info._Z22calculateBestDistance2ILi27EEvPfS0_S0_PiS1_S1_ii,"",@"SHT_CUDA_INFO"
	.sectionflags	@""
	.align	4


	//----- nvinfo : EIATTR_CUDA_API_VERSION
	.align		4
        /*0000*/ 	.byte	0x04, 0x37
        /*0002*/ 	.short	(.L_936 - .L_935)
.L_935:
        /*0004*/ 	.word	0x00000082


	//----- nvinfo : EIATTR_KPARAM_INFO
	.align		4
.L_936:
        /*0008*/ 	.byte	0x04, 0x17
        /*000a*/ 	.short	(.L_938 - .L_937)
.L_937:
        /*000c*/ 	.word	0x00000000
        /*0010*/ 	.short	0x0007
        /*0012*/ 	.short	0x0034
        /*0014*/ 	.byte	0x00, 0xf0, 0x11, 0x00


	//----- nvinfo : EIATTR_KPARAM_INFO
	.align		4
.L_938:
        /*0018*/ 	.byte	0x04, 0x17
        /*001a*/ 	.short	(.L_940 - .L_939)
.L_939:
        /*001c*/ 	.word	0x00000000
        /*0020*/ 	.short	0x0006
        /*0022*/ 	.short	0x0030
        /*0024*/ 	.byte	0x00, 0xf0, 0x11, 0x00


	//----- nvinfo : EIATTR_KPARAM_INFO
	.align		4
.L_940:
        /*0028*/ 	.byte	0x04, 0x17
        /*002a*/ 	.short	(.L_942 - .L_941)
.L_941:
        /*002c*/ 	.word	0x00000000
        /*0030*/ 	.short	0x0005
        /*0032*/ 	.short	0x0028
        /*0034*/ 	.byte	0x00, 0xf5, 0x21, 0x00


	//----- nvinfo : EIATTR_KPARAM_INFO
	.align		4
.L_942:
        /*0038*/ 	.byte	0x04, 0x17
        /*003a*/ 	.short	(.L_944 - .L_943)
.L_943:
        /*003c*/ 	.word	0x00000000
        /*0040*/ 	.short	0x0004
        /*0042*/ 	.short	0x0020
        /*0044*/ 	.byte	0x00, 0xf5, 0x21, 0x00


	//----- nvinfo : EIATTR_KPARAM_INFO
	.align		4
.L_944:
        /*0048*/ 	.byte	0x04, 0x17
        /*004a*/ 	.short	(.L_946 - .L_945)
.L_945:
        /*004c*/ 	.word	0x00000000
        /*0050*/ 	.short	0x0003
        /*0052*/ 	.short	0x0018
        /*0054*/ 	.byte	0x00, 0xf5, 0x21, 0x00


	//----- nvinfo : EIATTR_KPARAM_INFO
	.align		4
.L_946:
        /*0058*/ 	.byte	0x04, 0x17
        /*005a*/ 	.short	(.L_948 - .L_947)
.L_947:
        /*005c*/ 	.word	0x00000000
        /*0060*/ 	.short	0x0002
        /*0062*/ 	.short	0x0010
        /*0064*/ 	.byte	0x00, 0xf5, 0x21, 0x00


	//----- nvinfo : EIATTR_KPARAM_INFO
	.align		4
.L_948:
        /*0068*/ 	.byte	0x04, 0x17
        /*006a*/ 	.short	(.L_950 - .L_949)
.L_949:
        /*006c*/ 	.word	0x00000000
        /*0070*/ 	.short	0x0001
        /*0072*/ 	.short	0x0008
        /*0074*/ 	.byte	0x00, 0xf5, 0x21, 0x00


	//----- nvinfo : EIATTR_KPARAM_INFO
	.align		4
.L_950:
        /*0078*/ 	.byte	0x04, 0x17
        /*007a*/ 	.short	(.L_952 - .L_951)
.L_951:
        /*007c*/ 	.word	0x00000000
        /*0080*/ 	.short	0x0000
        /*0082*/ 	.short	0x0000
        /*0084*/ 	.byte	0x00, 0xf5, 0x21, 0x00


	//----- nvinfo : EIATTR_SPARSE_MMA_MASK
	.align		4
.L_952:
        /*0088*/ 	.byte	0x03, 0x50
        /*008a*/ 	.short	0x0000


	//----- nvinfo : EIATTR_MAXREG_COUNT
	.align		4
        /*008c*/ 	.byte	0x03, 0x1b
        /*008e*/ 	.short	0x00ff


	//----- nvinfo : EIATTR_MERCURY_ISA_VERSION
	.align		4
        /*0090*/ 	.byte	0x03, 0x5f
        /*0092*/ 	.short	0x0101


	//----- nvinfo : EIATTR_VRC_CTA_INIT_COUNT
	.align		4
        /*0094*/ 	.byte	0x02, 0x4a
	.zero		1
	.zero		1


	//----- nvinfo : EIATTR_EXIT_INSTR_OFFSETS
	.align		4
        /*0098*/ 	.byte	0x04, 0x1c
        /*009a*/ 	.short	(.L_954 - .L_953)


	//   ....[0]....
.L_953:
        /*009c*/ 	.word	0x00000070


	//   ....[1]....
        /*00a0*/ 	.word	0x00001bd0


	//   ....[2]....
        /*00a4*/ 	.word	0x00001c10


	//----- nvinfo : EIATTR_CRS_STACK_SIZE
	.align		4
.L_954:
        /*00a8*/ 	.byte	0x04, 0x1e
        /*00aa*/ 	.short	(.L_956 - .L_955)
.L_955:
        /*00ac*/ 	.word	0x00000000


	//----- nvinfo : EIATTR_CBANK_PARAM_SIZE
	.align		4
.L_956:
        /*00b0*/ 	.byte	0x03, 0x19
        /*00b2*/ 	.short	0x0038


	//----- nvinfo : EIATTR_PARAM_CBANK
	.align		4
        /*00b4*/ 	.byte	0x04, 0x0a
        /*00b6*/ 	.short	(.L_958 - .L_957)
	.align		4
.L_957:
        /*00b8*/ 	.word	index@(.nv.constant0._Z22calculateBestDistance2ILi27EEvPfS0_S0_PiS1_S1_ii)
        /*00bc*/ 	.short	0x0380
        /*00be*/ 	.short	0x0038


	//----- nvinfo : EIATTR_SW_WAR
	.align		4
.L_958:
        /*00c0*/ 	.byte	0x04, 0x36
        /*00c2*/ 	.short	(.L_960 - .L_959)
.L_959:
        /*00c4*/ 	.word	0x00000008
.L_960:


//--------------------- .nv.info._Z10divNewTab2ILi27EEvPfS0_Pii --------------------------
	.section	.nv.info._Z10divNewTab2ILi27EEvPfS0_Pii,"",@"SHT_CUDA_INFO"
	.sectionflags	@""
	.align	4


	//----- nvinfo : EIATTR_CUDA_API_VERSION
	.align		4
        /*0000*/ 	.byte	0x04, 0x37
        /*0002*/ 	.short	(.L_962 - .L_961)
.L_961:
        /*0004*/ 	.word	0x00000082


	//----- nvinfo : EIATTR_KPARAM_INFO
	.align		4
.L_962:
        /*0008*/ 	.byte	0x04, 0x17
        /*000a*/ 	.short	(.L_964 - .L_963)
.L_963:
        /*000c*/ 	.word	0x00000000
        /*0010*/ 	.short	0x0003
        /*0012*/ 	.short	0x0018
        /*0014*/ 	.byte	0x00, 0xf0, 0x11, 0x00


	//----- nvinfo : EIATTR_KPARAM_INFO
	.align		4
.L_964:
        /*0018*/ 	.byte	0x04, 0x17
        /*001a*/ 	.short	(.L_966 - .L_965)
.L_965:
        /*001c*/ 	.word	0x00000000
        /*0020*/ 	.short	0x0002
        /*0022*/ 	.short	0x0010
        /*0024*/ 	.byte	0x00, 0xf5, 0x21, 0x00


	//----- nvinfo : EIATTR_KPARAM_INFO
	.align		4
.L_966:
        /*0028*/ 	.byte	0x04, 0x17
        /*002a*/ 	.short	(.L_968 - .L_967)
.L_967:
        /*002c*/ 	.word	0x00000000
        /*0030*/ 	.short	0x0001
        /*0032*/ 	.short	0x0008
        /*0034*/ 	.byte	0x00, 0xf5, 0x21, 0x00


	//----- nvinfo : EIATTR_KPARAM_INFO
	.align		4
.L_968:
        /*0038*/ 	.byte	0x04, 0x17
        /*003a*/ 	.short	(.L_970 - .L_969)
.L_969:
        /*003c*/ 	.word	0x00000000
        /*0040*/ 	.short	0x0000
        /*0042*/ 	.short	0x0000
        /*0044*/ 	.byte	0x00, 0xf5, 0x21, 0x00


	//----- nvinfo : EIATTR_SPARSE_MMA_MASK
	.align		4
.L_970:
        /*0048*/ 	.byte	0x03, 0x50
        /*004a*/ 	.short	0x0000


	//----- nvinfo : EIATTR_MAXREG_COUNT
	.align		4
        /*004c*/ 	.byte	0x03, 0x1b
        /*004e*/ 	.short	0x00ff


	//----- nvinfo : EIATTR_MERCURY_ISA_VERSION
	.align		4
        /*0050*/ 	.byte	0x03, 0x5f
        /*0052*/ 	.short	0x0101


	//----- nvinfo : EIATTR_VRC_CTA_INIT_COUNT
	.align		4
        /*0054*/ 	.byte	0x02, 0x4a
	.zero		1
	.zero		1


	//----- nvinfo : EIATTR_EXIT_INSTR_OFFSETS
	.align		4
        /*0058*/ 	.byte	0x04, 0x1c
        /*005a*/ 	.short	(.L_972 - .L_971)


	//   ....[0]....
.L_971:
        /*005c*/ 	.word	0x000000c0


	//   ....[1]....
        /*0060*/ 	.word	0x00000120


	//   ....[2]....
        /*0064*/ 	.word	0x00000280


	//----- nvinfo : EIATTR_CRS_STACK_SIZE
	.align		4
.L_972:
        /*0068*/ 	.byte	0x04, 0x1e
        /*006a*/ 	.short	(.L_974 - .L_973)
.L_973:
        /*006c*/ 	.word	0x00000000


	//----- nvinfo : EIATTR_CBANK_PARAM_SIZE
	.align		4
.L_974:
        /*0070*/ 	.byte	0x03, 0x19
        /*0072*/ 	.short	0x001c


	//----- nvinfo : EIATTR_PARAM_CBANK
	.align		4
        /*0074*/ 	.byte	0x04, 0x0a
        /*0076*/ 	.short	(.L_976 - .L_975)
	.align		4
.L_975:
        /*0078*/ 	.word	index@(.nv.constant0._Z10divNewTab2ILi27EEvPfS0_Pii)
        /*007c*/ 	.short	0x0380
        /*007e*/ 	.short	0x001c


	//----- nvinfo : EIATTR_SW_WAR
	.align		4
.L_976:
        /*0080*/ 	.byte	0x04, 0x36
        /*0082*/ 	.short	(.L_978 - .L_977)
.L_977:
        /*0084*/ 	.word	0x00000008
.L_978:


//--------------------- .nv.info._Z22calculateBestDistance2ILi26EEvPfS0_S0_PiS1_S1_ii --------------------------
	.section	.nv.info._Z22calculateBestDistance2ILi26EEvPfS0_S0_PiS1_S1_ii,"",@"SHT_CUDA_INFO"
	.sectionflags	@""
	.align	4


	//----- nvinfo : EIATTR_CUDA_API_VERSION
	.align		4
        /*0000*/ 	.byte	0x04, 0x37
        /*0002*/ 	.short	(.L_980 - .L_979)
.L_979:
        /*0004*/ 	.word	0x00000082


	//----- nvinfo : EIATTR_KPARAM_INFO
	.align		4
.L_980:
        /*0008*/ 	.byte	0x04, 0x17
        /*000a*/ 	.short	(.L_982 - .L_981)
.L_981:
        /*000c*/ 	.word	0x00000000
        /*0010*/ 	.short	0x0007
        /*0012*/ 	.short	0x0034
        /*0014*/ 	.byte	0x00, 0xf0, 0x11, 0x00


	//----- nvinfo : EIATTR_KPARAM_INFO
	.align		4
.L_982:
        /*0018*/ 	.byte	0x04, 0x17
        /*001a*/ 	.short	(.L_984 - .L_983)
.L_983:
        /*001c*/ 	.word	0x00000000
        /*0020*/ 	.short	0x0006
        /*0022*/ 	.short	0x0030
        /*0024*/ 	.byte	0x00, 0xf0, 0x11, 0x00


	//----- nvinfo : EIATTR_KPARAM_INFO
	.align		4
.L_984:
        /*0028*/ 	.byte	0x04, 0x17
        /*002a*/ 	.short	(.L_986 - .L_985)
.L_985:
        /*002c*/ 	.word	0x00000000
        /*0030*/ 	.short	0x0005
        /*0032*/ 	.short	0x0028
        /*0034*/ 	.byte	0x00, 0xf5, 0x21, 0x00


	//----- nvinfo : EIATTR_KPARAM_INFO
	.align		4
.L_986:
        /*0038*/ 	.byte	0x04, 0x17
        /*003a*/ 	.short	(.L_988 - .L_987)
.L_987:
        /*003c*/ 	.word	0x00000000
        /*0040*/ 	.short	0x0004
        /*0042*/ 	.short	0x0020
        /*0044*/ 	.byte	0x00, 0xf5, 0x21, 0x00


	//----- nvinfo : EIATTR_KPARAM_INFO
	.align		4
.L_988:
        /*0048*/ 	.byte	0x04, 0x17
        /*004a*/ 	.short	(.L_990 - .L_989)
.L_989:
        /*004c*/ 	.word	0x00000000
        /*0050*/ 	.short	0x0003
        /*0052*/ 	.short	0x0018
        /*0054*/ 	.byte	0x00, 0xf5, 0x21, 0x00


	//----- nvinfo : EIATTR_KPARAM_INFO
	.align		4
.L_990:
        /*0058*/ 	.byte	0x04, 0x17
        /*005a*/ 	.short	(.L_992 - .L_991)
.L_991:
        /*005c*/ 	.word	0x00000000
        /*0060*/ 	.short	0x0002
        /*0062*/ 	.short	0x0010
        /*0064*/ 	.byte	0x00, 0xf5, 0x21, 0x00


	//----- nvinfo : EIATTR_KPARAM_INFO
	.align		4
.L_992:
        /*0068*/ 	.byte	0x04, 0x17
        /*006a*/ 	.short	(.L_994 - .L_993)
.L_993:
        /*006c*/ 	.word	0x00000000
        /*0070*/ 	.short	0x0001
        /*0072*/ 	.short	0x0008
        /*0074*/ 	.byte	0x00, 0xf5, 0x21, 0x00


	//----- nvinfo : EIATTR_KPARAM_INFO
	.align		4
.L_994:
        /*0078*/ 	.byte	0x04, 0x17
        /*007a*/ 	.short	(.L_996 - .L_995)
.L_995:
        /*007c*/ 	.word	0x00000000
        /*0080*/ 	.short	0x0000
        /*0082*/ 	.short	0x0000
        /*0084*/ 	.byte	0x00, 0xf5, 0x21, 0x00


	//----- nvinfo : EIATTR_SPARSE_MMA_MASK
	.align		4
.L_996:
        /*0088*/ 	.byte	0x03, 0x50
        /*008a*/ 	.short	0x0000


	//----- nvinfo : EIATTR_MAXREG_COUNT
	.align		4
        /*008c*/ 	.byte	0x03, 0x1b
        /*008e*/ 	.short	0x00ff


	//----- nvinfo : EIATTR_MERCURY_ISA_VERSION
	.align		4
        /*0090*/ 	.byte	0x03, 0x5f
        /*0092*/ 	.short	0x0101


	//----- nvinfo : EIATTR_VRC_CTA_INIT_COUNT
	.align		4
        /*0094*/ 	.byte	0x02, 0x4a
	.zero		1
	.zero		1


	//----- nvinfo : EIATTR_EXIT_INSTR_OFFSETS
	.align		4
        /*0098*/ 	.byte	0x04, 0x1c
        /*009a*/ 	.short	(.L_998 - .L_997)


	//   ....[0]....
.L_997:
        /*009c*/ 	.word	0x00000080


	//   ....[1]....
        /*00a0*/ 	.word	0x00001600


	//   ....[2]....
        /*00a4*/ 	.word	0x00001650


	//----- nvinfo : EIATTR_CRS_STACK_SIZE
	.align		4
.L_998:
        /*00a8*/ 	.byte	0x04, 0x1e
        /*00aa*/ 	.short	(.L_1000 - .L_999)
.L_999:
        /*00ac*/ 	.word	0x00000000


	//----- nvinfo : EIATTR_CBANK_PARAM_SIZE
	.align		4
.L_1000:
        /*00b0*/ 	.byte	0x03, 0x19
        /*00b2*/ 	.short	0x0038


	//----- nvinfo : EIATTR_PARAM_CBANK
	.align		4
        /*00b4*/ 	.byte	0x04, 0x0a
        /*00b6*/ 	.short	(.L_1002 - .L_1001)
	.align		4
.L_1001:
        /*00b8*/ 	.word	index@(.nv.constant0._Z22calculateBestDistance2ILi26EEvPfS0_S0_PiS1_S1_ii)
        /*00bc*/ 	.short	0x0380
        /*00be*/ 	.short	0x0038


	//----- nvinfo : EIATTR_SW_WAR
	.align		4
.L_1002:
        /*00c0*/ 	.byte	0x04, 0x36
        /*00c2*/ 	.short	(.L_1004 - .L_1003)
.L_1003:
        /*00c4*/ 	.word	0x00000008
.L_1004:


//--------------------- .nv.info._Z10divNewTab2ILi26EEvPfS0_Pii --------------------------
	.section	.nv.info._Z10divNewTab2ILi26EEvPfS0_Pii,"",@"SHT_CUDA_INFO"
	.sectionflags	@""
	.align	4


	//----- nvinfo : EIATTR_CUDA_API_VERSION
	.align		4
        /*0000*/ 	.byte	0x04, 0x37
        /*0002*/ 	.short	(.L_1006 - .L_1005)
.L_1005:
        /*0004*/ 	.word	0x00000082


	//----- nvinfo : EIATTR_KPARAM_INFO
	.align		4
.L_1006:
        /*0008*/ 	.byte	0x04, 0x17
        /*000a*/ 	.short	(.L_1008 - .L_1007)
.L_1007:
        /*000c*/ 	.word	0x00000000
        /*0010*/ 	.short	0x0003
        /*0012*/ 	.short	0x0018
        /*0014*/ 	.byte	0x00, 0xf0, 0x11, 0x00


	//----- nvinfo : EIATTR_KPARAM_INFO
	.align		4
.L_1008:
        /*0018*/ 	.byte	0x04, 0x17
        /*001a*/ 	.short	(.L_1010 - .L_1009)
.L_1009:
        /*001c*/ 	.word	0x00000000
        /*0020*/ 	.short	0x0002
        /*0022*/ 	.short	0x0010
        /*0024*/ 	.byte	0x00, 0xf5, 0x21, 0x00


	//----- nvinfo : EIATTR_KPARAM_INFO
	.align		4
.L_1010:
        /*0028*/ 	.byte	0x04, 0x17
        /*002a*/ 	.short	(.L_1012 - .L_1011)
.L_1011:
        /*002c*/ 	.word	0x00000000
        /*0030*/ 	.short	0x0001
        /*0032*/ 	.short	0x0008
        /*0034*/ 	.byte	0x00, 0xf5, 0x21, 0x00


	//----- nvinfo : EIATTR_KPARAM_INFO
	.align		4
.L_1012:
        /*0038*/ 	.byte	0x04, 0x17
        /*003a*/ 	.short	(.L_1014 - .L_1013)
.L_1013:
        /*003c*/ 	.word	0x00000000
        /*0040*/ 	.short	0x0000
        /*0042*/ 	.short	0x0000
        /*0044*/ 	.byte	0x00, 0xf5, 0x21, 0x00


	//----- nvinfo : EIATTR_SPARSE_MMA_MASK
	.align		4
.L_1014:
        /*0048*/ 	.byte	0x03, 0x50
        /*004a*/ 	.short	0x0000


	//----- nvinfo : EIATTR_MAXREG_COUNT
	.align		4
        /*004c*/ 	.byte	0x03, 0x1b
        /*004e*/ 	.short	0x00ff


	//----- nvinfo : EIATTR_MERCURY_ISA_VERSION
	.align		4
        /*0050*/ 	.byte	0x03, 0x5f
        /*0052*/ 	.short	0x0101


	//----- nvinfo : EIATTR_VRC_CTA_INIT_COUNT
	.align		4
        /*0054*/ 	.byte	0x02, 0x4a
	.zero		1
	.zero		1


	//----- nvinfo : EIATTR_EXIT_INSTR_OFFSETS
	.align		4
        /*0058*/ 	.byte	0x04, 0x1c
        /*005a*/ 	.short	(.L_1016 - .L_1015)


	//   ....[0]....
.L_1015:
        /*005c*/ 	.word	0x000000c0


	//   ....[1]....
        /*0060*/ 	.word	0x00000120


	//   ....[2]....
        /*0064*/ 	.word	0x00000280


	//----- nvinfo : EIATTR_CRS_STACK_SIZE
	.align		4
.L_1016:
        /*0068*/ 	.byte	0x04, 0x1e
        /*006a*/ 	.short	(.L_1018 - .L_1017)
.L_1017:
        /*006c*/ 	.word	0x00000000


	//----- nvinfo : EIATTR_CBANK_PARAM_SIZE
	.align		4
.L_1018:
        /*0070*/ 	.byte	0x03, 0x19
        /*0072*/ 	.short	0x001c


	//----- nvinfo : EIATTR_PARAM_CBANK
	.align		4
        /*0074*/ 	.byte	0x04, 0x0a
        /*0076*/ 	.short	(.L_1020 - .L_1019)
	.align		4
.L_1019:
        /*0078*/ 	.word	index@(.nv.constant0._Z10divNewTab2ILi26EEvPfS0_Pii)
        /*007c*/ 	.short	0x0380
        /*007e*/ 	.short	0x001c


	//----- nvinfo : EIATTR_SW_WAR
	.align		4
.L_1020:
        /*0080*/ 	.byte	0x04, 0x36
        /*0082*/ 	.short	(.L_1022 - .L_1021)
.L_1021:
        /*0084*/ 	.word	0x00000008
.L_1022:


//--------------------- .nv.info._Z22calculateBestDistance2ILi25EEvPfS0_S0_PiS1_S1_ii --------------------------
	.section	.nv.info._Z22calculateBestDistance2ILi25EEvPfS0_S0_PiS1_S1_ii,"",@"SHT_CUDA_INFO"
	.sectionflags	@""
	.align	4


	//----- nvinfo : EIATTR_CUDA_API_VERSION
	.align		4
        /*0000*/ 	.byte	0x04, 0x37
        /*0002*/ 	.short	(.L_1024 - .L_1023)
.L_1023:
        /*0004*/ 	.word	0x00000082


	//----- nvinfo : EIATTR_KPARAM_INFO
	.align		4
.L_1024:
        /*0008*/ 	.byte	0x04, 0x17
        /*000a*/ 	.short	(.L_1026 - .L_1025)
.L_1025:
        /*000c*/ 	.word	0x00000000
        /*0010*/ 	.short	0x0007
        /*0012*/ 	.short	0x0034
        /*0014*/ 	.byte	0x00, 0xf0, 0x11, 0x00


	//----- nvinfo : EIATTR_KPARAM_INFO
	.align		4
.L_1026:
        /*0018*/ 	.byte	0x04, 0x17
        /*001a*/ 	.short	(.L_1028 - .L_1027)
.L_1027:
        /*001c*/ 	.word	0x00000000
        /*0020*/ 	.short	0x0006
        /*0022*/ 	.short	0x0030
        /*0024*/ 	.byte	0x00, 0xf0, 0x11, 0x00


	//----- nvinfo : EIATTR_KPARAM_INFO
	.align		4
.L_1028:
        /*0028*/ 	.byte	0x04, 0x17
        /*002a*/ 	.short	(.L_1030 - .L_1029)
.L_1029:
        /*002c*/ 	.word	0x00000000
        /*0030*/ 	.short	0x0005
        /*0032*/ 	.short	0x0028
        /*0034*/ 	.byte	0x00, 0xf5, 0x21, 0x00


	//----- nvinfo : EIATTR_KPARAM_INFO
	.align		4
.L_1030:
        /*0038*/ 	.byte	0x04, 0x17
        /*003a*/ 	.short	(.L_1032 - .L_1031)
.L_1031:
        /*003c*/ 	.word	0x00000000
        /*0040*/ 	.short	0x0004
        /*0042*/ 	.short	0x0020
        /*0044*/ 	.byte	0x00, 0xf5, 0x21, 0x00


	//----- nvinfo : EIATTR_KPARAM_INFO
	.align		4
.L_1032:
        /*0048*/ 	.byte	0x04, 0x17
        /*004a*/ 	.short	(.L_1034 - .L_1033)
.L_1033:
        /*004c*/ 	.word	0x00000000
        /*0050*/ 	.short	0x0003
        /*0052*/ 	.short	0x0018
        /*0054*/ 	.byte	0x00, 0xf5, 0x21, 0x00


	//----- nvinfo : EIATTR_KPARAM_INFO
	.align		4
.L_1034:
        /*0058*/ 	.byte	0x04, 0x17
        /*005a*/ 	.short	(.L_1036 - .L_1035)
.L_1035:
        /*005c*/ 	.word	0x00000000
        /*0060*/ 	.short	0x0002
        /*0062*/ 	.short	0x0010
        /*0064*/ 	.byte	0x00, 0xf5, 0x21, 0x00


	//----- nvinfo : EIATTR_KPARAM_INFO
	.align		4
.L_1036:
        /*0068*/ 	.byte	0x04, 0x17
        /*006a*/ 	.short	(.L_1038 - .L_1037)
.L_1037:
        /*006c*/ 	.word	0x00000000
        /*0070*/ 	.short	0x0001
        /*0072*/ 	.short	0x0008
        /*0074*/ 	.byte	0x00, 0xf5, 0x21, 0x00


	//----- nvinfo : EIATTR_KPARAM_INFO
	.align		4
.L_1038:
        /*0078*/ 	.byte	0x04, 0x17
        /*007a*/ 	.short	(.L_1040 - .L_1039)
.L_1039:
        /*007c*/ 	.word	0x00000000
        /*0080*/ 	.short	0x0000
        /*0082*/ 	.short	0x0000
        /*0084*/ 	.byte	0x00, 0xf5, 0x21, 0x00


	//----- nvinfo : EIATTR_SPARSE_MMA_MASK
	.align		4
.L_1040:
        /*0088*/ 	.byte	0x03, 0x50
        /*008a*/ 	.short	0x0000


	//----- nvinfo : EIATTR_MAXREG_COUNT
	.align		4
        /*008c*/ 	.byte	0x03, 0x1b
        /*008e*/ 	.short	0x00ff


	//----- nvinfo : EIATTR_MERCURY_ISA_VERSION
	.align		4
        /*0090*/ 	.byte	0x03, 0x5f
        /*0092*/ 	.short	0x0101


	//----- nvinfo : EIATTR_VRC_CTA_INIT_COUNT
	.align		4
        /*0094*/ 	.byte	0x02, 0x4a
	.zero		1
	.zero		1


	//----- nvinfo : EIATTR_EXIT_INSTR_OFFSETS
	.align		4
        /*0098*/ 	.byte	0x04, 0x1c
        /*009a*/ 	.short	(.L_1042 - .L_1041)


	//   ....[0]....
.L_1041:
        /*009c*/ 	.word	0x00000070


	//   ....[1]....
        /*00a0*/ 	.word	0x00001c90


	//   ....[2]....
        /*00a4*/ 	.word	0x00001cd0


	//----- nvinfo : EIATTR_CRS_STACK_SIZE
	.align		4
.L_1042:
        /*00a8*/ 	.byte	0x04, 0x1e
        /*00aa*/ 	.short	(.L_1044 - .L_1043)
.L_1043:
        /*00ac*/ 	.word	0x00000000


	//----- nvinfo : EIATTR_CBANK_PARAM_SIZE
	.align		4
.L_1044:
        /*00b0*/ 	.byte	0x03, 0x19
        /*00b2*/ 	.short	0x0038


	//----- nvinfo : EIATTR_PARAM_CBANK
	.align		4
        /*00b4*/ 	.byte	0x04, 0x0a
        /*00b6*/ 	.short	(.L_1046 - .L_1045)
	.align		4
.L_1045:
        /*00b8*/ 	.word	index@(.nv.constant0._Z22calculateBestDistance2ILi25EEvPfS0_S0_PiS1_S1_ii)
        /*00bc*/ 	.short	0x0380
        /*00be*/ 	.short	0x0038


	//----- nvinfo : EIATTR_SW_WAR
	.align		4
.L_1046:
        /*00c0*/ 	.byte	0x04, 0x36
        /*00c2*/ 	.short	(.L_1048 - .L_1047)
.L_1047:
        /*00c4*/ 	.word	0x00000008
.L_1048:


//--------------------- .nv.info._Z10divNewTab2ILi25EEvPfS0_Pii --------------------------
	.section	.nv.info._Z10divNewTab2ILi25EEvPfS0_Pii,"",@"SHT_CUDA_INFO"
	.sectionflags	@""
	.align	4


	//----- nvinfo : EIATTR_CUDA_API_VERSION
	.align		4
        /*0000*/ 	.byte	0x04, 0x37
        /*0002*/ 	.short	(.L_1050 - .L_1049)
.L_1049:
        /*0004*/ 	.word	0x00000082


	//----- nvinfo : EIATTR_KPARAM_INFO
	.align		4
.L_1050:
        /*0008*/ 	.byte	0x04, 0x17
        /*000a*/ 	.short	(.L_1052 - .L_1051)
.L_1051:
        /*000c*/ 	.word	0x00000000
        /*0010*/ 	.short	0x0003
        /*0012*/ 	.short	0x0018
        /*0014*/ 	.byte	0x00, 0xf0, 0x11, 0x00


	//----- nvinfo : EIATTR_KPARAM_INFO
	.align		4
.L_1052:
        /*0018*/ 	.byte	0x04, 0x17
        /*001a*/ 	.short	(.L_1054 - .L_1053)
.L_1053:
        /*001c*/ 	.word	0x00000000
        /*0020*/ 	.short	0x0002
        /*0022*/ 	.short	0x0010
        /*0024*/ 	.byte	0x00, 0xf5, 0x21, 0x00


	//----- nvinfo : EIATTR_KPARAM_INFO
	.align		4
.L_1054:
        /*0028*/ 	.byte	0x04, 0x17
        /*002a*/ 	.short	(.L_1056 - .L_1055)
.L_1055:
        /*002c*/ 	.word	0x00000000
        /*0030*/ 	.short	0x0001
        /*0032*/ 	.short	0x0008
        /*0034*/ 	.byte	0x00, 0xf5, 0x21, 0x00


	//----- nvinfo : EIATTR_KPARAM_INFO
	.align		4
.L_1056:
        /*0038*/ 	.byte	0x04, 0x17
        /*003a*/ 	.short	(.L_1058 - .L_1057)
.L_1057:
        /*003c*/ 	.word	0x00000000
        /*0040*/ 	.short	0x0000
        /*0042*/ 	.short	0x0000
        /*0044*/ 	.byte	0x00, 0xf5, 0x21, 0x00


	//----- nvinfo : EIATTR_SPARSE_MMA_MASK
	.align		4
.L_1058:
        /*0048*/ 	.byte	0x03, 0x50
        /*004a*/ 	.short	0x0000


	//----- nvinfo : EIATTR_MAXREG_COUNT
	.align		4
        /*004c*/ 	.byte	0x03, 0x1b
        /*004e*/ 	.short	0x00ff


	//----- nvinfo : EIATTR_MERCURY_ISA_VERSION
	.align		4
        /*0050*/ 	.byte	0x03, 0x5f
        /*0052*/ 	.short	0x0101


	//----- nvinfo : EIATTR_VRC_CTA_INIT_COUNT
	.align		4
        /*0054*/ 	.byte	0x02, 0x4a
	.zero		1
	.zero		1


	//----- nvinfo : EIATTR_EXIT_INSTR_OFFSETS
	.align		4
        /*0058*/ 	.byte	0x04, 0x1c
        /*005a*/ 	.short	(.L_1060 - .L_1059)


	//   ....[0]....
.L_1059:
        /*005c*/ 	.word	0x000000c0


	//   ....[1]....
        /*0060*/ 	.word	0x00000120


	//   ....[2]....
        /*0064*/ 	.word	0x00000280


	//----- nvinfo : EIATTR_CRS_STACK_SIZE
	.align		4
.L_1060:
        /*0068*/ 	.byte	0x04, 0x1e
        /*006a*/ 	.short	(.L_1062 - .L_1061)
.L_1061:
        /*006c*/ 	.word	0x00000000


	//----- nvinfo : EIATTR_CBANK_PARAM_SIZE
	.align		4
.L_1062:
        /*0070*/ 	.byte	0x03, 0x19
        /*0072*/ 	.short	0x001c


	//----- nvinfo : EIATTR_PARAM_CBANK
	.align		4
        /*0074*/ 	.byte	0x04, 0x0a
        /*0076*/ 	.short	(.L_1064 - .L_1063)
	.align		4
.L_1063:
        /*0078*/ 	.word	index@(.nv.constant0._Z10divNewTab2ILi25EEvPfS0_Pii)
        /*007c*/ 	.short	0x0380
        /*007e*/ 	.short	0x001c


	//----- nvinfo : EIATTR_SW_WAR
	.align		4
.L_1064:
        /*0080*/ 	.byte	0x04, 0x36
        /*0082*/ 	.short	(.L_1066 - .L_1065)
.L_1065:
        /*0084*/ 	.word	0x00000008
.L_1066:


//--------------------- .nv.info._Z22calculateBestDistance2ILi24EEvPfS0_S0_PiS1_S1_ii --------------------------
	.section	.nv.info._Z22calculateBestDistance2ILi24EEvPfS0_S0_PiS1_S1_ii,"",@"SHT_CUDA_INFO"
	.sectionflags	@""
	.align	4


	//----- nvinfo : EIATTR_CUDA_API_VERSION
	.align		4
        /*0000*/ 	.byte	0x04, 0x37
        /*0002*/ 	.short	(.L_1068 - .L_1067)
.L_1067:
        /*0004*/ 	.word	0x00000082


	//----- nvinfo : EIATTR_KPARAM_INFO
	.align		4
.L_1068:
        /*0008*/ 	.byte	0x04, 0x17
        /*000a*/ 	.short	(.L_1070 - .L_1069)
.L_1069:
        /*000c*/ 	.word	0x00000000
        /*0010*/ 	.short	0x0007
        /*0012*/ 	.short	0x0034
        /*0014*/ 	.byte	0x00, 0xf0, 0x11, 0x00


	//----- nvinfo : EIATTR_KPARAM_INFO
	.align		4
.L_1070:
        /*0018*/ 	.byte	0x04, 0x17
        /*001a*/ 	.short	(.L_1072 - .L_1071)
.L_1071:
        /*001c*/ 	.word	0x00000000
        /*0020*/ 	.short	0x0006
        /*0022*/ 	.short	0x0030
        /*0024*/ 	.byte	0x00, 0xf0, 0x11, 0x00


	//----- nvinfo : EIATTR_KPARAM_INFO
	.align		4
.L_1072:
        /*0028*/ 	.byte	0x04, 0x17
        /*002a*/ 	.short	(.L_1074 - .L_1073)
.L_1073:
        /*002c*/ 	.word	0x00000000
        /*0030*/ 	.short	0x0005
        /*0032*/ 	.short	0x0028
        /*0034*/ 	.byte	0x00, 0xf5, 0x21, 0x00


	//----- nvinfo : EIATTR_KPARAM_INFO
	.align		4
.L_1074:
        /*0038*/ 	.byte	0x04, 0x17
        /*003a*/ 	.short	(.L_1076 - .L_1075)
.L_1075:
        /*003c*/ 	.word	0x00000000
        /*0040*/ 	.short	0x0004
        /*0042*/ 	.short	0x0020
        /*0044*/ 	.byte	0x00, 0xf5, 0x21, 0x00


	//----- nvinfo : EIATTR_KPARAM_INFO
	.align		4
.L_1076:
        /*0048*/ 	.byte	0x04, 0x17
        /*004a*/ 	.short	(.L_1078 - .L_1077)
.L_1077:
        /*004c*/ 	.word	0x00000000
        /*0050*/ 	.short	0x0003
        /*0052*/ 	.short	0x0018
        /*0054*/ 	.byte	0x00, 0xf5, 0x21, 0x00


	//----- nvinfo : EIATTR_KPARAM_INFO
	.align		4
.L_1078:
        /*0058*/ 	.byte	0x04, 0x17
        /*005a*/ 	.short	(.L_1080 - .L_1079)
.L_1079:
        /*005c*/ 	.word	0x00000000
        /*0060*/ 	.short	0x0002
        /*0062*/ 	.short	0x0010
        /*0064*/ 	.byte	0x00, 0xf5, 0x21, 0x00


	//----- nvinfo : EIATTR_KPARAM_INFO
	.align		4
.L_1080:
        /*0068*/ 	.byte	0x04, 0x17
        /*006a*/ 	.short	(.L_1082 - .L_1081)
.L_1081:
        /*006c*/ 	.word	0x00000000
        /*0070*/ 	.short	0x0001
        /*0072*/ 	.short	0x0008
        /*0074*/ 	.byte	0x00, 0xf5, 0x21, 0x00


	//----- nvinfo : EIATTR_KPARAM_INFO
	.align		4
.L_1082:
        /*0078*/ 	.byte	0x04, 0x17
        /*007a*/ 	.short	(.L_1084 - .L_1083)
.L_1083:
        /*007c*/ 	.word	0x00000000
        /*0080*/ 	.short	0x0000
        /*0082*/ 	.short	0x0000
        /*0084*/ 	.byte	0x00, 0xf5, 0x21, 0x00


	//----- nvinfo : EIATTR_SPARSE_MMA_MASK
	.align		4
.L_1084:
        /*0088*/ 	.byte	0x03, 0x50
        /*008a*/ 	.short	0x0000


	//----- nvinfo : EIATTR_MAXREG_COUNT
	.align		4
        /*008c*/ 	.byte	0x03, 0x1b
        /*008e*/ 	.short	0x00ff


	//----- nvinfo : EIATTR_MERCURY_ISA_VERSION
	.align		4
        /*0090*/ 	.byte	0x03, 0x5f
        /*0092*/ 	.short	0x0101


	//----- nvinfo : EIATTR_VRC_CTA_INIT_COUNT
	.align		4
        /*0094*/ 	.byte	0x02, 0x4a
	.zero		1
	.zero		1


	//----- nvinfo : EIATTR_EXIT_INSTR_OFFSETS
	.align		4
        /*0098*/ 	.byte	0x04, 0x1c
        /*009a*/ 	.short	(.L_1086 - .L_1085)


	//   ....[0]....
.L_1085:
        /*009c*/ 	.word	0x00000070


	//   ....[1]....
        /*00a0*/ 	.word	0x00001b80


	//   ....[2]....
        /*00a4*/ 	.word	0x00001bc0


	//----- nvinfo : EIATTR_CRS_STACK_SIZE
	.align		4
.L_1086:
        /*00a8*/ 	.byte	0x04, 0x1e
        /*00aa*/ 	.short	(.L_1088 - .L_1087)
.L_1087:
        /*00ac*/ 	.word	0x00000000


	//----- nvinfo : EIATTR_CBANK_PARAM_SIZE
	.align		4
.L_1088:
        /*00b0*/ 	.byte	0x03, 0x19
        /*00b2*/ 	.short	0x0038


	//----- nvinfo : EIATTR_PARAM_CBANK
	.align		4
        /*00b4*/ 	.byte	0x04, 0x0a
        /*00b6*/ 	.short	(.L_1090 - .L_1089)
	.align		4
.L_1089:
        /*00b8*/ 	.word	index@(.nv.constant0._Z22calculateBestDistance2ILi24EEvPfS0_S0_PiS1_S1_ii)
        /*00bc*/ 	.short	0x0380
        /*00be*/ 	.short	0x0038


	//----- nvinfo : EIATTR_SW_WAR
	.align		4
.L_1090:
        /*00c0*/ 	.byte	0x04, 0x36
        /*00c2*/ 	.short	(.L_1092 - .L_1091)
.L_1091:
        /*00c4*/ 	.word	0x00000008
.L_1092:


//--------------------- .nv.info._Z10divNewTab2ILi24EEvPfS0_Pii --------------------------
	.section	.nv.info._Z10divNewTab2ILi24EEvPfS0_Pii,"",@"SHT_CUDA_INFO"
	.sectionflags	@""
	.align	4


	//----- nvinfo : EIATTR_CUDA_API_VERSION
	.align		4
        /*0000*/ 	.byte	0x04, 0x37
        /*0002*/ 	.short	(.L_1094 - .L_1093)
.L_1093:
        /*0004*/ 	.word	0x00000082


	//----- nvinfo : EIATTR_KPARAM_INFO
	.align		4
.L_1094:
        /*0008*/ 	.byte	0x04, 0x17
        /*000a*/ 	.short	(.L_1096 - .L_1095)
.L_1095:
        /*000c*/ 	.word	0x00000000
        /*0010*/ 	.short	0x0003
        /*0012*/ 	.short	0x0018
        /*0014*/ 	.byte	0x00, 0xf0, 0x11, 0x00


	//----- nvinfo : EIATTR_KPARAM_INFO
	.align		4
.L_1096:
        /*0018*/ 	.byte	0x04, 0x17
        /*001a*/ 	.short	(.L_1098 - .L_1097)
.L_1097:
        /*001c*/ 	.word	0x00000000
        /*0020*/ 	.short	0x0002
        /*0022*/ 	.short	0x0010
        /*0024*/ 	.byte	0x00, 0xf5, 0x21, 0x00


	//----- nvinfo : EIATTR_KPARAM_INFO
	.align		4
.L_1098:
        /*0028*/ 	.byte	0x04, 0x17
        /*002a*/ 	.short	(.L_1100 - .L_1099)
.L_1099:
        /*002c*/ 	.word	0x00000000
        /*0030*/ 	.short	0x0001
        /*0032*/ 	.short	0x0008
        /*0034*/ 	.byte	0x00, 0xf5, 0x21, 0x00


	//----- nvinfo : EIATTR_KPARAM_INFO
	.align		4
.L_1100:
        /*0038*/ 	.byte	0x04, 0x17
        /*003a*/ 	.short	(.L_1102 - .L_1101)
.L_1101:
        /*003c*/ 	.word	0x00000000
        /*0040*/ 	.short	0x0000
        /*0042*/ 	.short	0x0000
        /*0044*/ 	.byte	0x00, 0xf5, 0x21, 0x00


	//----- nvinfo : EIATTR_SPARSE_MMA_MASK
	.align		4
.L_1102:
        /*0048*/ 	.byte	0x03, 0x50
        /*004a*/ 	.short	0x0000


	//----- nvinfo : EIATTR_MAXREG_COUNT
	.align		4
        /*004c*/ 	.byte	0x03, 0x1b
        /*004e*/ 	.short	0x00ff


	//----- nvinfo : EIATTR_MERCURY_ISA_VERSION
	.align		4
        /*0050*/ 	.byte	0x03, 0x5f
        /*0052*/ 	.short	0x0101


	//----- nvinfo : EIATTR_VRC_CTA_INIT_COUNT
	.align		4
        /*0054*/ 	.byte	0x02, 0x4a
	.zero		1
	.zero		1


	//----- nvinfo : EIATTR_EXIT_INSTR_OFFSETS
	.align		4
        /*0058*/ 	.byte	0x04, 0x1c
        /*005a*/ 	.short	(.L_1104 - .L_1103)


	//   ....[0]....
.L_1103:
        /*005c*/ 	.word	0x000000c0


	//   ....[1]....
        /*0060*/ 	.word	0x00000120


	//   ....[2]....
        /*0064*/ 	.word	0x00000280


	//----- nvinfo : EIATTR_CRS_STACK_SIZE
	.align		4
.L_1104:
        /*0068*/ 	.byte	0x04, 0x1e
        /*006a*/ 	.short	(.L_1106 - .L_1105)
.L_1105:
        /*006c*/ 	.word	0x00000000


	//----- nvinfo : EIATTR_CBANK_PARAM_SIZE
	.align		4
.L_1106:
        /*0070*/ 	.byte	0x03, 0x19
        /*0072*/ 	.short	0x001c


	//----- nvinfo : EIATTR_PARAM_CBANK
	.align		4
        /*0074*/ 	.byte	0x04, 0x0a
        /*0076*/ 	.short	(.L_1108 - .L_1107)
	.align		4
.L_1107:
        /*0078*/ 	.word	index@(.nv.constant0._Z10divNewTab2ILi24EEvPfS0_Pii)
        /*007c*/ 	.short	0x0380
        /*007e*/ 	.short	0x001c


	//----- nvinfo : EIATTR_SW_WAR
	.align		4
.L_1108:
        /*0080*/ 	.byte	0x04, 0x36
        /*0082*/ 	.short	(.L_1110 - .L_1109)
.L_1109:
        /*0084*/ 	.word	0x00000008
.L_1110:


//--------------------- .nv.info._Z22calculateBestDistance2ILi23EEvPfS0_S0_PiS1_S1_ii --------------------------
	.section	.nv.info._Z22calculateBestDistance2ILi23EEvPfS0_S0_PiS1_S1_ii,"",@"SHT_CUDA_INFO"
	.sectionflags	@""
	.align	4


	//----- nvinfo : EIATTR_CUDA_API_VERSION
	.align		4
        /*0000*/ 	.byte	0x04, 0x37
        /*0002*/ 	.short	(.L_1112 - .L_1111)
.L_1111:
        /*0004*/ 	.word	0x00000082


	//----- nvinfo : EIATTR_KPARAM_INFO
	.align		4
.L_1112:
        /*0008*/ 	.byte	0x04, 0x17
        /*000a*/ 	.short	(.L_1114 - .L_1113)
.L_1113:
        /*000c*/ 	.word	0x00000000
        /*0010*/ 	.short	0x0007
        /*0012*/ 	.short	0x0034
        /*0014*/ 	.byte	0x00, 0xf0, 0x11, 0x00


	//----- nvinfo : EIATTR_KPARAM_INFO
	.align		4
.L_1114:
        /*0018*/ 	.byte	0x04, 0x17
        /*001a*/ 	.short	(.L_1116 - .L_1115)
.L_1115:
        /*001c*/ 	.word	0x00000000
        /*0020*/ 	.short	0x0006
        /*0022*/ 	.short	0x0030
        /*0024*/ 	.byte	0x00, 0xf0, 0x11, 0x00


	//----- nvinfo : EIATTR_KPARAM_INFO
	.align		4
.L_1116:
        /*0028*/ 	.byte	0x04, 0x17
        /*002a*/ 	.short	(.L_1118 - .L_1117)
.L_1117:
        /*002c*/ 	.word	0x00000000
        /*0030*/ 	.short	0x0005
        /*0032*/ 	.short	0x0028
        /*0034*/ 	.byte	0x00, 0xf5, 0x21, 0x00


	//----- nvinfo : EIATTR_KPARAM_INFO
	.align		4
.L_1118:
        /*0038*/ 	.byte	0x04, 0x17
        /*003a*/ 	.short	(.L_1120 - .L_1119)
.L_1119:
        /*003c*/ 	.word	0x00000000
        /*0040*/ 	.short	0x0004
        /*0042*/ 	.short	0x0020
        /*0044*/ 	.byte	0x00, 0xf5, 0x21, 0x00


	//----- nvinfo : EIATTR_KPARAM_INFO
	.align		4
.L_1120:
        /*0048*/ 	.byte	0x04, 0x17
        /*004a*/ 	.short	(.L_1122 - .L_1121)
.L_1121:
        /*004c*/ 	.word	0x00000000
        /*0050*/ 	.short	0x0003
        /*0052*/ 	.short	0x0018
        /*0054*/ 	.byte	0x00, 0xf5, 0x21, 0x00


	//----- nvinfo : EIATTR_KPARAM_INFO
	.align		4
.L_1122:
        /*0058*/ 	.byte	0x04, 0x17
        /*005a*/ 	.short	(.L_1124 - .L_1123)
.L_1123:
        /*005c*/ 	.word	0x00000000
        /*0060*/ 	.short	0x0002
        /*0062*/ 	.short	0x0010
        /*0064*/ 	.byte	0x00, 0xf5, 0x21, 0x00


	//----- nvinfo : EIATTR_KPARAM_INFO
	.align		4
.L_1124:
        /*0068*/ 	.byte	0x04, 0x17
        /*006a*/ 	.short	(.L_1126 - .L_1125)
.L_1125:
        /*006c*/ 	.word	0x00000000
        /*0070*/ 	.short	0x0001
        /*0072*/ 	.short	0x0008
        /*0074*/ 	.byte	0x00, 0xf5, 0x21, 0x00


	//----- nvinfo : EIATTR_KPARAM_INFO
	.align		4
.L_1126:
        /*0078*/ 	.byte	0x04, 0x17
        /*007a*/ 	.short	(.L_1128 - .L_1127)
.L_1127:
        /*007c*/ 	.word	0x00000000
        /*0080*/ 	.short	0x0000
        /*0082*/ 	.short	0x0000
        /*0084*/ 	.byte	0x00, 0xf5, 0x21, 0x00


	//----- nvinfo : EIATTR_SPARSE_MMA_MASK
	.align		4
.L_1128:
        /*0088*/ 	.byte	0x03, 0x50
        /*008a*/ 	.short	0x0000


	//----- nvinfo : EIATTR_MAXREG_COUNT
	.align		4
        /*008c*/ 	.byte	0x03, 0x1b
        /*008e*/ 	.short	0x00ff


	//----- nvinfo : EIATTR_MERCURY_ISA_VERSION
	.align		4
        /*0090*/ 	.byte	0x03, 0x5f
        /*0092*/ 	.short	0x0101


	//----- nvinfo : EIATTR_VRC_CTA_INIT_COUNT
	.align		4
        /*0094*/ 	.byte	0x02, 0x4a
	.zero		1
	.zero		1


	//----- nvinfo : EIATTR_EXIT_INSTR_OFFSETS
	.align		4
        /*0098*/ 	.byte	0x04, 0x1c
        /*009a*/ 	.short	(.L_1130 - .L_1129)


	//   ....[0]....
.L_1129:
        /*009c*/ 	.word	0x00000070


	//   ....[1]....
        /*00a0*/ 	.word	0x00001a90


	//   ....[2]....
        /*00a4*/ 	.word	0x00001ad0


	//----- nvinfo : EIATTR_CRS_STACK_SIZE
	.align		4
.L_1130:
        /*00a8*/ 	.byte	0x04, 0x1e
        /*00aa*/ 	.short	(.L_1132 - .L_1131)
.L_1131:
        /*00ac*/ 	.word	0x00000000


	//----- nvinfo : EIATTR_CBANK_PARAM_SIZE
	.align		4
.L_1132:
        /*00b0*/ 	.byte	0x03, 0x19
        /*00b2*/ 	.short	0x0038


	//----- nvinfo : EIATTR_PARAM_CBANK
	.align		4
        /*00b4*/ 	.byte	0x04, 0x0a
        /*00b6*/ 	.short	(.L_1134 - .L_1133)
	.align		4
.L_1133:
        /*00b8*/ 	.word	index@(.nv.constant0._Z22calculateBestDistance2ILi23EEvPfS0_S0_PiS1_S1_ii)
        /*00bc*/ 	.short	0x0380
        /*00be*/ 	.short	0x0038


	//----- nvinfo : EIATTR_SW_WAR
	.align		4
.L_1134:
        /*00c0*/ 	.byte	0x04, 0x36
        /*00c2*/ 	.short	(.L_1136 - .L_1135)
.L_1135:
        /*00c4*/ 	.word	0x00000008
.L_1136:


//--------------------- .nv.info._Z10divNewTab2ILi23EEvPfS0_Pii --------------------------
	.section	.nv.info._Z10divNewTab2ILi23EEvPfS0_Pii,"",@"SHT_CUDA_INFO"
	.sectionflags	@""
	.align	4


	//----- nvinfo : EIATTR_CUDA_API_VERSION
	.align		4
        /*0000*/ 	.byte	0x04, 0x37
        /*0002*/ 	.short	(.L_1138 - .L_1137)
.L_1137:
        /*0004*/ 	.word	0x00000082


	//----- nvinfo : EIATTR_KPARAM_INFO
	.align		4
.L_1138:
        /*0008*/ 	.byte	0x04, 0x17
        /*000a*/ 	.short	(.L_1140 - .L_1139)
.L_1139:
        /*000c*/ 	.word	0x00000000
        /*0010*/ 	.short	0x0003
        /*0012*/ 	.short	0x0018
        /*0014*/ 	.byte	0x00, 0xf0, 0x11, 0x00


	//----- nvinfo : EIATTR_KPARAM_INFO
	.align		4
.L_1140:
        /*0018*/ 	.byte	0x04, 0x17
        /*001a*/ 	.short	(.L_1142 - .L_1141)
.L_1141:
        /*001c*/ 	.word	0x00000000
        /*0020*/ 	.short	0x0002
        /*0022*/ 	.short	0x0010
        /*0024*/ 	.byte	0x00, 0xf5, 0x21, 0x00


	//----- nvinfo : EIATTR_KPARAM_INFO
	.align		4
.L_1142:
        /*0028*/ 	.byte	0x04, 0x17
        /*002a*/ 	.short	(.L_1144 - .L_1143)
.L_1143:
        /*002c*/ 	.word	0x00000000
        /*0030*/ 	.short	0x0001
        /*0032*/ 	.short	0x0008
        /*0034*/ 	.byte	0x00, 0xf5, 0x21, 0x00


	//----- nvinfo : EIATTR_KPARAM_INFO
	.align		4
.L_1144:
        /*0038*/ 	.byte	0x04, 0x17
        /*003a*/ 	.short	(.L_1146 - .L_1145)
.L_1145:
        /*003c*/ 	.word	0x00000000
        /*0040*/ 	.short	0x0000
        /*0042*/ 	.short	0x0000
        /*0044*/ 	.byte	0x00, 0xf5, 0x21, 0x00


	//----- nvinfo : EIATTR_SPARSE_MMA_MASK
	.align		4
.L_1146:
        /*0048*/ 	.byte	0x03, 0x50
        /*004a*/ 	.short	0x0000


	//----- nvinfo : EIATTR_MAXREG_COUNT
	.align		4
        /*004c*/ 	.byte	0x03, 0x1b
        /*004e*/ 	.short	0x00ff


	//----- nvinfo : EIATTR_MERCURY_ISA_VERSION
	.align		4
        /*0050*/ 	.byte	0x03, 0x5f
        /*0052*/ 	.short	0x0101


	//----- nvinfo : EIATTR_VRC_CTA_INIT_COUNT
	.align		4
        /*0054*/ 	.byte	0x02, 0x4a
	.zero		1
	.zero		1


	//----- nvinfo : EIATTR_EXIT_INSTR_OFFSETS
	.align		4
        /*0058*/ 	.byte	0x04, 0x1c
        /*005a*/ 	.short	(.L_1148 - .L_1147)


	//   ....[0]....
.L_1147:
        /*005c*/ 	.word	0x000000c0


	//   ....[1]....
        /*0060*/ 	.word	0x00000120


	//   ....[2]....
        /*0064*/ 	.word	0x00000280


	//----- nvinfo : EIATTR_CRS_STACK_SIZE
	.align		4
.L_1148:
        /*0068*/ 	.byte	0x04, 0x1e
        /*006a*/ 	.short	(.L_1150 - .L_1149)
.L_1149:
        /*006c*/ 	.word	0x00000000


	//----- nvinfo : EIATTR_CBANK_PARAM_SIZE
	.align		4
.L_1150:
        /*0070*/ 	.byte	0x03, 0x19
        /*0072*/ 	.short	0x001c


	//----- nvinfo : EIATTR_PARAM_CBANK
	.align		4
        /*0074*/ 	.byte	0x04, 0x0a
        /*0076*/ 	.short	(.L_1152 - .L_1151)
	.align		4
.L_1151:
        /*0078*/ 	.word	index@(.nv.constant0._Z10divNewTab2ILi23EEvPfS0_Pii)
        /*007c*/ 	.short	0x0380
        /*007e*/ 	.short	0x001c


	//----- nvinfo : EIATTR_SW_WAR
	.align		4
.L_1152:
        /*0080*/ 	.byte	0x04, 0x36
        /*0082*/ 	.short	(.L_1154 - .L_1153)
.L_1153:
        /*0084*/ 	.word	0x00000008
.L_1154:


//--------------------- .nv.info._Z22calculateBestDistance2ILi22EEvPfS0_S0_PiS1_S1_ii --------------------------
	.section	.nv.info._Z22calculateBestDistance2ILi22EEvPfS0_S0_PiS1_S1_ii,"",@"SHT_CUDA_INFO"
	.sectionflags	@""
	.align	4


	//----- nvinfo : EIATTR_CUDA_API_VERSION
	.align		4
        /*0000*/ 	.byte	0x04, 0x37
        /*0002*/ 	.short	(.L_1156 - .L_1155)
.L_1155:
        /*0004*/ 	.word	0x00000082


	//----- nvinfo : EIATTR_KPARAM_INFO
	.align		4
.L_1156:
        /*0008*/ 	.byte	0x04, 0x17
        /*000a*/ 	.short	(.L_1158 - .L_1157)
.L_1157:
        /*000c*/ 	.word	0x00000000
        /*0010*/ 	.short	0x0007
        /*0012*/ 	.short	0x0034
        /*0014*/ 	.byte	0x00, 0xf0, 0x11, 0x00


	//----- nvinfo : EIATTR_KPARAM_INFO
	.align		4
.L_1158:
        /*0018*/ 	.byte	0x04, 0x17
        /*001a*/ 	.short	(.L_1160 - .L_1159)
.L_1159:
        /*001c*/ 	.word	0x00000000
        /*0020*/ 	.short	0x0006
        /*0022*/ 	.short	0x0030
        /*0024*/ 	.byte	0x00, 0xf0, 0x11, 0x00


	//----- nvinfo : EIATTR_KPARAM_INFO
	.align		4
.L_1160:
        /*0028*/ 	.byte	0x04, 0x17
        /*002a*/ 	.short	(.L_1162 - .L_1161)
.L_1161:
        /*002c*/ 	.word	0x00000000
        /*0030*/ 	.short	0x0005
        /*0032*/ 	.short	0x0028
        /*0034*/ 	.byte	0x00, 0xf5, 0x21, 0x00


	//----- nvinfo : EIATTR_KPARAM_INFO
	.align		4
.L_1162:
        /*0038*/ 	.byte	0x04, 0x17
        /*003a*/ 	.short	(.L_1164 - .L_1163)
.L_1163:
        /*003c*/ 	.word	0x00000000
        /*0040*/ 	.short	0x0004
        /*0042*/ 	.short	0x0020
        /*0044*/ 	.byte	0x00, 0xf5, 0x21, 0x00


	//----- nvinfo : EIATTR_KPARAM_INFO
	.align		4
.L_1164:
        /*0048*/ 	.byte	0x04, 0x17
        /*004a*/ 	.short	(.L_1166 - .L_1165)
.L_1165:
        /*004c*/ 	.word	0x00000000
        /*0050*/ 	.short	0x0003
        /*0052*/ 	.short	0x0018
        /*0054*/ 	.byte	0x00, 0xf5, 0x21, 0x00


	//----- nvinfo : EIATTR_KPARAM_INFO
	.align		4
.L_1166:
        /*0058*/ 	.byte	0x04, 0x17
        /*005a*/ 	.short	(.L_1168 - .L_1167)
.L_1167:
        /*005c*/ 	.word	0x00000000
        /*0060*/ 	.short	0x0002
        /*0062*/ 	.short	0x0010
        /*0064*/ 	.byte	0x00, 0xf5, 0x21, 0x00


	//----- nvinfo : EIATTR_KPARAM_INFO
	.align		4
.L_1168:
        /*0068*/ 	.byte	0x04, 0x17
        /*006a*/ 	.short	(.L_1170 - .L_1169)
.L_1169:
        /*006c*/ 	.word	0x00000000
        /*0070*/ 	.short	0x0001
        /*0072*/ 	.short	0x0008
        /*0074*/ 	.byte	0x00, 0xf5, 0x21, 0x00


	//----- nvinfo : EIATTR_KPARAM_INFO
	.align		4
.L_1170:
        /*0078*/ 	.byte	0x04, 0x17
        /*007a*/ 	.short	(.L_1172 - .L_1171)
.L_1171:
        /*007c*/ 	.word	0x00000000
        /*0080*/ 	.short	0x0000
        /*0082*/ 	.short	0x0000
        /*0084*/ 	.byte	0x00, 0xf5, 0x21, 0x00


	//----- nvinfo : EIATTR_SPARSE_MMA_MASK
	.align		4
.L_1172:
        /*0088*/ 	.byte	0x03, 0x50
        /*008a*/ 	.short	0x0000


	//----- nvinfo : EIATTR_MAXREG_COUNT
	.align		4
        /*008c*/ 	.byte	0x03, 0x1b
        /*008e*/ 	.short	0x00ff


	//----- nvinfo : EIATTR_MERCURY_ISA_VERSION
	.align		4
        /*0090*/ 	.byte	0x03, 0x5f
        /*0092*/ 	.short	0x0101


	//----- nvinfo : EIATTR_VRC_CTA_INIT_COUNT
	.align		4
        /*0094*/ 	.byte	0x02, 0x4a
	.zero		1
	.zero		1


	//----- nvinfo : EIATTR_EXIT_INSTR_OFFSETS
	.align		4
        /*0098*/ 	.byte	0x04, 0x1c
        /*009a*/ 	.short	(.L_1174 - .L_1173)


	//   ....[0]....
.L_1173:
        /*009c*/ 	.word	0x00000070


	//   ....[1]....
        /*00a0*/ 	.word	0x00001930


	//   ....[2]....
        /*00a4*/ 	.word	0x00001970


	//----- nvinfo : EIATTR_CRS_STACK_SIZE
	.align		4
.L_1174:
        /*00a8*/ 	.byte	0x04, 0x1e
        /*00aa*/ 	.short	(.L_1176 - .L_1175)
.L_1175:
        /*00ac*/ 	.word	0x00000000


	//----- nvinfo : EIATTR_CBANK_PARAM_SIZE
	.align		4
.L_1176:
        /*00b0*/ 	.byte	0x03, 0x19
        /*00b2*/ 	.short	0x0038


	//----- nvinfo : EIATTR_PARAM_CBANK
	.align		4
        /*00b4*/ 	.byte	0x04, 0x0a
        /*00b6*/ 	.short	(.L_1178 - .L_1177)
	.align		4
.L_1177:
        /*00b8*/ 	.word	index@(.nv.constant0._Z22calculateBestDistance2ILi22EEvPfS0_S0_PiS1_S1_ii)
        /*00bc*/ 	.short	0x0380
        /*00be*/ 	.short	0x0038


	//----- nvinfo : EIATTR_SW_WAR
	.align		4
.L_1178:
        /*00c0*/ 	.byte	0x04, 0x36
        /*00c2*/ 	.short	(.L_1180 - .L_1179)
.L_1179:
        /*00c4*/ 	.word	0x00000008
.L_1180:


//--------------------- .nv.info._Z10divNewTab2ILi22EEvPfS0_Pii --------------------------
	.section	.nv.info._Z10divNewTab2ILi22EEvPfS0_Pii,"",@"SHT_CUDA_INFO"
	.sectionflags	@""
	.align	4


	//----- nvinfo : EIATTR_CUDA_API_VERSION
	.align		4
        /*0000*/ 	.byte	0x04, 0x37
        /*0002*/ 	.short	(.L_1182 - .L_1181)
.L_1181:
        /*0004*/ 	.word	0x00000082


	//----- nvinfo : EIATTR_KPARAM_INFO
	.align		4
.L_1182:
        /*0008*/ 	.byte	0x04, 0x17
        /*000a*/ 	.short	(.L_1184 - .L_1183)
.L_1183:
        /*000c*/ 	.word	0x00000000
        /*0010*/ 	.short	0x0003
        /*0012*/ 	.short	0x0018
        /*0014*/ 	.byte	0x00, 0xf0, 0x11, 0x00


	//----- nvinfo : EIATTR_KPARAM_INFO
	.align		4
.L_1184:
        /*0018*/ 	.byte	0x04, 0x17
        /*001a*/ 	.short	(.L_1186 - .L_1185)
.L_1185:
        /*001c*/ 	.word	0x00000000
        /*0020*/ 	.short	0x0002
        /*0022*/ 	.short	0x0010
        /*0024*/ 	.byte	0x00, 0xf5, 0x21, 0x00


	//----- nvinfo : EIATTR_KPARAM_INFO
	.align		4
.L_1186:
        /*0028*/ 	.byte	0x04, 0x17
        /*002a*/ 	.short	(.L_1188 - .L_1187)
.L_1187:
        /*002c*/ 	.word	0x00000000
        /*0030*/ 	.short	0x0001
        /*0032*/ 	.short	0x0008
        /*0034*/ 	.byte	0x00, 0xf5, 0x21, 0x00


	//----- nvinfo : EIATTR_KPARAM_INFO
	.align		4
.L_1188:
        /*0038*/ 	.byte	0x04, 0x17
        /*003a*/ 	.short	(.L_1190 - .L_1189)
.L_1189:
        /*003c*/ 	.word	0x00000000
        /*0040*/ 	.short	0x0000
        /*0042*/ 	.short	0x0000
        /*0044*/ 	.byte	0x00, 0xf5, 0x21, 0x00


	//----- nvinfo : EIATTR_SPARSE_MMA_MASK
	.align		4
.L_1190:
        /*0048*/ 	.byte	0x03, 0x50
        /*004a*/ 	.short	0x0000


	//----- nvinfo : EIATTR_MAXREG_COUNT
	.align		4
        /*004c*/ 	.byte	0x03, 0x1b
        /*004e*/ 	.short	0x00ff


	//----- nvinfo : EIATTR_MERCURY_ISA_VERSION
	.align		4
        /*0050*/ 	.byte	0x03, 0x5f
        /*0052*/ 	.short	0x0101


	//----- nvinfo : EIATTR_VRC_CTA_INIT_COUNT
	.align		4
        /*0054*/ 	.byte	0x02, 0x4a
	.zero		1
	.zero		1


	//----- nvinfo : EIATTR_EXIT_INSTR_OFFSETS
	.align		4
        /*0058*/ 	.byte	0x04, 0x1c
        /*005a*/ 	.short	(.L_1192 - .L_1191)


	//   ....[0]....
.L_1191:
        /*005c*/ 	.word	0x000000c0


	//   ....[1]....
        /*0060*/ 	.word	0x00000120


	//   ....[2]....
        /*0064*/ 	.word	0x00000280


	//----- nvinfo : EIATTR_CRS_STACK_SIZE
	.align		4
.L_1192:
        /*0068*/ 	.byte	0x04, 0x1e
        /*006a*/ 	.short	(.L_1194 - .L_1193)
.L_1193:
        /*006c*/ 	.word	0x00000000


	//----- nvinfo : EIATTR_CBANK_PARAM_SIZE
	.align		4
.L_1194:
        /*0070*/ 	.byte	0x03, 0x19
        /*0072*/ 	.short	0x001c


	//----- nvinfo : EIATTR_PARAM_CBANK
	.align		4
        /*0074*/ 	.byte	0x04, 0x0a
        /*0076*/ 	.short	(.L_1196 - .L_1195)
	.align		4
.L_1195:
        /*0078*/ 	.word	index@(.nv.constant0._Z10divNewTab2ILi22EEvPfS0_Pii)
        /*007c*/ 	.short	0x0380
        /*007e*/ 	.short	0x001c


	//----- nvinfo : EIATTR_SW_WAR
	.align		4
.L_1196:
        /*0080*/ 	.byte	0x04, 0x36
        /*0082*/ 	.short	(.L_1198 - .L_1197)
.L_1197:
        /*0084*/ 	.word	0x00000008
.L_1198:


//--------------------- .nv.info._Z22calculateBestDistance2ILi21EEvPfS0_S0_PiS1_S1_ii --------------------------
	.section	.nv.info._Z22calculateBestDistance2ILi21EEvPfS0_S0_PiS1_S1_ii,"",@"SHT_CUDA_INFO"
	.sectionflags	@""
	.align	4


	//----- nvinfo : EIATTR_CUDA_API_VERSION
	.align		4
        /*0000*/ 	.byte	0x04, 0x37
        /*0002*/ 	.short	(.L_1200 - .L_1199)
.L_1199:
        /*0004*/ 	.word	0x00000082


	//----- nvinfo : EIATTR_KPARAM_INFO
	.align		4
.L_1200:
        /*0008*/ 	.byte	0x04, 0x17
        /*000a*/ 	.short	(.L_1202 - .L_1201)
.L_1201:
        /*000c*/ 	.word	0x00000000
        /*0010*/ 	.short	0x0007
        /*0012*/ 	.short	0x0034
        /*0014*/ 	.byte	0x00, 0xf0, 0x11, 0x00


	//----- nvinfo : EIATTR_KPARAM_INFO
	.align		4
.L_1202:
        /*0018*/ 	.byte	0x04, 0x17
        /*001a*/ 	.short	(.L_1204 - .L_1203)
.L_1203:
        /*001c*/ 	.word	0x00000000
        /*0020*/ 	.short	0x0006
        /*0022*/ 	.short	0x0030
        /*0024*/ 	.byte	0x00, 0xf0, 0x11, 0x00


	//----- nvinfo : EIATTR_KPARAM_INFO
	.align		4
.L_1204:
        /*0028*/ 	.byte	0x04, 0x17
        /*002a*/ 	.short	(.L_1206 - .L_1205)
.L_1205:
        /*002c*/ 	.word	0x00000000
        /*0030*/ 	.short	0x0005
        /*0032*/ 	.short	0x0028
        /*0034*/ 	.byte	0x00, 0xf5, 0x21, 0x00


	//----- nvinfo : EIATTR_KPARAM_INFO
	.align		4
.L_1206:
        /*0038*/ 	.byte	0x04, 0x17
        /*003a*/ 	.short	(.L_1208 - .L_1207)
.L_1207:
        /*003c*/ 	.word	0x00000000
        /*0040*/ 	.short	0x0004
        /*0042*/ 	.short	0x0020
        /*0044*/ 	.byte	0x00, 0xf5, 0x21, 0x00


	//----- nvinfo : EIATTR_KPARAM_INFO
	.align		4
.L_1208:
        /*0048*/ 	.byte	0x04, 0x17
        /*004a*/ 	.short	(.L_1210 - .L_1209)
.L_1209:
        /*004c*/ 	.word	0x00000000
        /*0050*/ 	.short	0x0003
        /*0052*/ 	.short	0x0018
        /*0054*/ 	.byte	0x00, 0xf5, 0x21, 0x00


	//----- nvinfo : EIATTR_KPARAM_INFO
	.align		4
.L_1210:
        /*0058*/ 	.byte	0x04, 0x17
        /*005a*/ 	.short	(.L_1212 - .L_1211)
.L_1211:
        /*005c*/ 	.word	0x00000000
        /*0060*/ 	.short	0x0002
        /*0062*/ 	.short	0x0010
        /*0064*/ 	.byte	0x00, 0xf5, 0x21, 0x00


	//----- nvinfo : EIATTR_KPARAM_INFO
	.align		4
.L_1212:
        /*0068*/ 	.byte	0x04, 0x17
        /*006a*/ 	.short	(.L_1214 - .L_1213)
.L_1213:
        /*006c*/ 	.word	0x00000000
        /*0070*/ 	.short	0x0001
        /*0072*/ 	.short	0x0008
        /*0074*/ 	.byte	0x00, 0xf5, 0x21, 0x00


	//----- nvinfo : EIATTR_KPARAM_INFO
	.align		4
.L_1214:
        /*0078*/ 	.byte	0x04, 0x17
        /*007a*/ 	.short	(.L_1216 - .L_1215)
.L_1215:
        /*007c*/ 	.word	0x00000000
        /*0080*/ 	.short	0x0000
        /*0082*/ 	.short	0x0000
        /*0084*/ 	.byte	0x00, 0xf5, 0x21, 0x00


	//----- nvinfo : EIATTR_SPARSE_MMA_MASK
	.align		4
.L_1216:
        /*0088*/ 	.byte	0x03, 0x50
        /*008a*/ 	.short	0x0000


	//----- nvinfo : EIATTR_MAXREG_COUNT
	.align		4
        /*008c*/ 	.byte	0x03, 0x1b
        /*008e*/ 	.short	0x00ff


	//----- nvinfo : EIATTR_MERCURY_ISA_VERSION
	.align		4
        /*0090*/ 	.byte	0x03, 0x5f
        /*0092*/ 	.short	0x0101


	//----- nvinfo : EIATTR_VRC_CTA_INIT_COUNT
	.align		4
        /*0094*/ 	.byte	0x02, 0x4a
	.zero		1
	.zero		1


	//----- nvinfo : EIATTR_EXIT_INSTR_OFFSETS
	.align		4
        /*0098*/ 	.byte	0x04, 0x1c
        /*009a*/ 	.short	(.L_1218 - .L_1217)


	//   ....[0]....
.L_1217:
        /*009c*/ 	.word	0x00000070


	//   ....[1]....
        /*00a0*/ 	.word	0x00001840


	//   ....[2]....
        /*00a4*/ 	.word	0x00001880


	//----- nvinfo : EIATTR_CRS_STACK_SIZE
	.align		4
.L_1218:
        /*00a8*/ 	.byte	0x04, 0x1e
        /*00aa*/ 	.short	(.L_1220 - .L_1219)
.L_1219:
        /*00ac*/ 	.word	0x00000000


	//----- nvinfo : EIATTR_CBANK_PARAM_SIZE
	.align		4
.L_1220:
        /*00b0*/ 	.byte	0x03, 0x19
        /*00b2*/ 	.short	0x0038


	//----- nvinfo : EIATTR_PARAM_CBANK
	.align		4
        /*00b4*/ 	.byte	0x04, 0x0a
        /*00b6*/ 	.short	(.L_1222 - .L_1221)
	.align		4
.L_1221:
        /*00b8*/ 	.word	index@(.nv.constant0._Z22calculateBestDistance2ILi21EEvPfS0_S0_PiS1_S1_ii)
        /*00bc*/ 	.short	0x0380
        /*00be*/ 	.short	0x0038


	//----- nvinfo : EIATTR_SW_WAR
	.align		4
.L_1222:
        /*00c0*/ 	.byte	0x04, 0x36
        /*00c2*/ 	.short	(.L_1224 - .L_1223)
.L_1223:
        /*00c4*/ 	.word	0x00000008
.L_1224:


//--------------------- .nv.info._Z10divNewTab2ILi21EEvPfS0_Pii --------------------------
	.section	.nv.info._Z10divNewTab2ILi21EEvPfS0_Pii,"",@"SHT_CUDA_INFO"
	.sectionflags	@""
	.align	4


	//----- nvinfo : EIATTR_CUDA_API_VERSION
	.align		4
        /*0000*/ 	.byte	0x04, 0x37
        /*0002*/ 	.short	(.L_1226 - .L_1225)
.L_1225:
        /*0004*/ 	.word	0x00000082


	//----- nvinfo : EIATTR_KPARAM_INFO
	.align		4
.L_1226:
        /*0008*/ 	.byte	0x04, 0x17
        /*000a*/ 	.short	(.L_1228 - .L_1227)
.L_1227:
        /*000c*/ 	.word	0x00000000
        /*0010*/ 	.short	0x0003
        /*0012*/ 	.short	0x0018
        /*0014*/ 	.byte	0x00, 0xf0, 0x11, 0x00


	//----- nvinfo : EIATTR_KPARAM_INFO
	.align		4
.L_1228:
        /*0018*/ 	.byte	0x04, 0x17
        /*001a*/ 	.short	(.L_1230 - .L_1229)
.L_1229:
        /*001c*/ 	.word	0x00000000
        /*0020*/ 	.short	0x0002
        /*0022*/ 	.short	0x0010
        /*0024*/ 	.byte	0x00, 0xf5, 0x21, 0x00


	//----- nvinfo : EIATTR_KPARAM_INFO
	.align		4
.L_1230:
        /*0028*/ 	.byte	0x04, 0x17
        /*002a*/ 	.short	(.L_1232 - .L_1231)
.L_1231:
        /*002c*/ 	.word	0x00000000
        /*0030*/ 	.short	0x0001
        /*0032*/ 	.short	0x0008
        /*0034*/ 	.byte	0x00, 0xf5, 0x21, 0x00


	//----- nvinfo : EIATTR_KPARAM_INFO
	.align		4
.L_1232:
        /*0038*/ 	.byte	0x04, 0x17
        /*003a*/ 	.short	(.L_1234 - .L_1233)
.L_1233:
        /*003c*/ 	.word	0x00000000
        /*0040*/ 	.short	0x0000
        /*0042*/ 	.short	0x0000
        /*0044*/ 	.byte	0x00, 0xf5, 0x21, 0x00


	//----- nvinfo : EIATTR_SPARSE_MMA_MASK
	.align		4
.L_1234:
        /*0048*/ 	.byte	0x03, 0x50
        /*004a*/ 	.short	0x0000


	//----- nvinfo : EIATTR_MAXREG_COUNT
	.align		4
        /*004c*/ 	.byte	0x03, 0x1b
        /*004e*/ 	.short	0x00ff


	//----- nvinfo : EIATTR_MERCURY_ISA_VERSION
	.align		4
        /*0050*/ 	.byte	0x03, 0x5f
        /*0052*/ 	.short	0x0101


	//----- nvinfo : EIATTR_VRC_CTA_INIT_COUNT
	.align		4
        /*0054*/ 	.byte	0x02, 0x4a
	.zero		1
	.zero		1


	//----- nvinfo : EIATTR_EXIT_INSTR_OFFSETS
	.align		4
        /*0058*/ 	.byte	0x04, 0x1c
        /*005a*/ 	.short	(.L_1236 - .L_1235)


	//   ....[0]....
.L_1235:
        /*005c*/ 	.word	0x000000c0


	//   ....[1]....
        /*0060*/ 	.word	0x00000120


	//   ....[2]....
        /*0064*/ 	.word	0x00000280


	//----- nvinfo : EIATTR_CRS_STACK_SIZE
	.align		4
.L_1236:
        /*0068*/ 	.byte	0x04, 0x1e
        /*006a*/ 	.short	(.L_1238 - .L_1237)
.L_1237:
        /*006c*/ 	.word	0x00000000


	//----- nvinfo : EIATTR_CBANK_PARAM_SIZE
	.align		4
.L_1238:
        /*0070*/ 	.byte	0x03, 0x19
        /*0072*/ 	.short	0x001c


	//----- nvinfo : EIATTR_PARAM_CBANK
	.align		4
        /*0074*/ 	.byte	0x04, 0x0a
        /*0076*/ 	.short	(.L_1240 - .L_1239)
	.align		4
.L_1239:
        /*0078*/ 	.word	index@(.nv.constant0._Z10divNewTab2ILi21EEvPfS0_Pii)
        /*007c*/ 	.short	0x0380
        /*007e*/ 	.short	0x001c


	//----- nvinfo : EIATTR_SW_WAR
	.align		4
.L_1240:
        /*0080*/ 	.byte	0x04, 0x36
        /*0082*/ 	.short	(.L_1242 - .L_1241)
.L_1241:
        /*0084*/ 	.word	0x00000008
.L_1242:


//--------------------- .nv.info._Z22calculateBestDistance2ILi20EEvPfS0_S0_PiS1_S1_ii --------------------------
	.section	.nv.info._Z22calculateBestDistance2ILi20EEvPfS0_S0_PiS1_S1_ii,"",@"SHT_CUDA_INFO"
	.sectionflags	@""
	.align	4


	//----- nvinfo : EIATTR_CUDA_API_VERSION
	.align		4
        /*0000*/ 	.byte	0x04, 0x37
        /*0002*/ 	.short	(.L_1244 - .L_1243)
.L_1243:
        /*0004*/ 	.word	0x00000082


	//----- nvinfo : EIATTR_KPARAM_INFO
	.align		4
.L_1244:
        /*0008*/ 	.byte	0x04, 0x17
        /*000a*/ 	.short	(.L_1246 - .L_1245)
.L_1245:
        /*000c*/ 	.word	0x00000000
        /*0010*/ 	.short	0x0007
        /*0012*/ 	.short	0x0034
        /*0014*/ 	.byte	0x00, 0xf0, 0x11, 0x00


	//----- nvinfo : EIATTR_KPARAM_INFO
	.align		4
.L_1246:
        /*0018*/ 	.byte	0x04, 0x17
        /*001a*/ 	.short	(.L_1248 - .L_1247)
.L_1247:
        /*001c*/ 	.word	0x00000000
        /*0020*/ 	.short	0x0006
        /*0022*/ 	.short	0x0030
        /*0024*/ 	.byte	0x00, 0xf0, 0x11, 0x00


	//----- nvinfo : EIATTR_KPARAM_INFO
	.align		4
.L_1248:
        /*0028*/ 	.byte	0x04, 0x17
        /*002a*/ 	.short	(.L_1250 - .L_1249)
.L_1249:
        /*002c*/ 	.word	0x00000000
        /*0030*/ 	.short	0x0005
        /*0032*/ 	.short	0x0028
        /*0034*/ 	.byte	0x00, 0xf5, 0x21, 0x00


	//----- nvinfo : EIATTR_KPARAM_INFO
	.align		4
.L_1250:
        /*0038*/ 	.byte	0x04, 0x17
        /*003a*/ 	.short	(.L_1252 - .L_1251)
.L_1251:
        /*003c*/ 	.word	0x00000000
        /*0040*/ 	.short	0x0004
        /*0042*/ 	.short	0x0020
        /*0044*/ 	.byte	0x00, 0xf5, 0x21, 0x00


	//----- nvinfo : EIATTR_KPARAM_INFO
	.align		4
.L_1252:
        /*0048*/ 	.byte	0x04, 0x17
        /*004a*/ 	.short	(.L_1254 - .L_1253)
.L_1253:
        /*004c*/ 	.word	0x00000000
        /*0050*/ 	.short	0x0003
        /*0052*/ 	.short	0x0018
        /*0054*/ 	.byte	0x00, 0xf5, 0x21, 0x00


	//----- nvinfo : EIATTR_KPARAM_INFO
	.align		4
.L_1254:
        /*0058*/ 	.byte	0x04, 0x17
        /*005a*/ 	.short	(.L_1256 - .L_1255)
.L_1255:
        /*005c*/ 	.word	0x00000000
        /*0060*/ 	.short	0x0002
        /*0062*/ 	.short	0x0010
        /*0064*/ 	.byte	0x00, 0xf5, 0x21, 0x00


	//----- nvinfo : EIATTR_KPARAM_INFO
	.align		4
.L_1256:
        /*0068*/ 	.byte	0x04, 0x17
        /*006a*/ 	.short	(.L_1258 - .L_1257)
.L_1257:
        /*006c*/ 	.word	0x00000000
        /*0070*/ 	.short	0x0001
        /*0072*/ 	.short	0x0008
        /*0074*/ 	.byte	0x00, 0xf5, 0x21, 0x00


	//----- nvinfo : EIATTR_KPARAM_INFO
	.align		4
.L_1258:
        /*0078*/ 	.byte	0x04, 0x17
        /*007a*/ 	.short	(.L_1260 - .L_1259)
.L_1259:
        /*007c*/ 	.word	0x00000000
        /*0080*/ 	.short	0x0000
        /*0082*/ 	.short	0x0000
        /*0084*/ 	.byte	0x00, 0xf5, 0x21, 0x00


	//----- nvinfo : EIATTR_SPARSE_MMA_MASK
	.align		4
.L_1260:
        /*0088*/ 	.byte	0x03, 0x50
        /*008a*/ 	.short	0x0000


	//----- nvinfo : EIATTR_MAXREG_COUNT
	.align		4
        /*008c*/ 	.byte	0x03, 0x1b
        /*008e*/ 	.short	0x00ff


	//----- nvinfo : EIATTR_MERCURY_ISA_VERSION
	.align		4
        /*0090*/ 	.byte	0x03, 0x5f
        /*0092*/ 	.short	0x0101


	//----- nvinfo : EIATTR_VRC_CTA_INIT_COUNT
	.align		4
        /*0094*/ 	.byte	0x02, 0x4a
	.zero		1
	.zero		1


	//----- nvinfo : EIATTR_EXIT_INSTR_OFFSETS
	.align		4
        /*0098*/ 	.byte	0x04, 0x1c
        /*009a*/ 	.short	(.L_1262 - .L_1261)


	//   ....[0]....
.L_1261:
        /*009c*/ 	.word	0x00000070


	//   ....[1]....
        /*00a0*/ 	.word	0x00001710


	//   ....[2]....
        /*00a4*/ 	.word	0x00001750


	//----- nvinfo : EIATTR_CRS_STACK_SIZE
	.align		4
.L_1262:
        /*00a8*/ 	.byte	0x04, 0x1e
        /*00aa*/ 	.short	(.L_1264 - .L_1263)
.L_1263:
        /*00ac*/ 	.word	0x00000000


	//----- nvinfo : EIATTR_CBANK_PARAM_SIZE
	.align		4
.L_1264:
        /*00b0*/ 	.byte	0x03, 0x19
        /*00b2*/ 	.short	0x0038


	//----- nvinfo : EIATTR_PARAM_CBANK
	.align		4
        /*00b4*/ 	.byte	0x04, 0x0a
        /*00b6*/ 	.short	(.L_1266 - .L_1265)
	.align		4
.L_1265:
        /*00b8*/ 	.word	index@(.nv.constant0._Z22calculateBestDistance2ILi20EEvPfS0_S0_PiS1_S1_ii)
        /*00bc*/ 	.short	0x0380
        /*00be*/ 	.short	0x0038


	//----- nvinfo : EIATTR_SW_WAR
	.align		4
.L_1266:
        /*00c0*/ 	.byte	0x04, 0x36
        /*00c2*/ 	.short	(.L_1268 - .L_1267)
.L_1267:
        /*00c4*/ 	.word	0x00000008
.L_1268:


//--------------------- .nv.info._Z10divNewTab2ILi20EEvPfS0_Pii --------------------------
	.section	.nv.info._Z10divNewTab2ILi20EEvPfS0_Pii,"",@"SHT_CUDA_INFO"
	.sectionflags	@""
	.align	4


	//----- nvinfo : EIATTR_CUDA_API_VERSION
	.align		4
        /*0000*/ 	.byte	0x04, 0x37
        /*0002*/ 	.short	(.L_1270 - .L_1269)
.L_1269:
        /*0004*/ 	.word	0x00000082


	//----- nvinfo : EIATTR_KPARAM_INFO
	.align		4
.L_1270:
        /*0008*/ 	.byte	0x04, 0x17
        /*000a*/ 	.short	(.L_1272 - .L_1271)
.L_1271:
        /*000c*/ 	.word	0x00000000
        /*0010*/ 	.short	0x0003
        /*0012*/ 	.short	0x0018
        /*0014*/ 	.byte	0x00, 0xf0, 0x11, 0x00


	//----- nvinfo : EIATTR_KPARAM_INFO
	.align		4
.L_1272:
        /*0018*/ 	.byte	0x04, 0x17
        /*001a*/ 	.short	(.L_1274 - .L_1273)
.L_1273:
        /*001c*/ 	.word	0x00000000
        /*0020*/ 	.short	0x0002
        /*0022*/ 	.short	0x0010
        /*0024*/ 	.byte	0x00, 0xf5, 0x21, 0x00


	//----- nvinfo : EIATTR_KPARAM_INFO
	.align		4
.L_1274:
        /*0028*/ 	.byte	0x04, 0x17
        /*002a*/ 	.short	(.L_1276 - .L_1275)
.L_1275:
        /*002c*/ 	.word	0x00000000
        /*0030*/ 	.short	0x0001
        /*0032*/ 	.short	0x0008
        /*0034*/ 	.byte	0x00, 0xf5, 0x21, 0x00


	//----- nvinfo : EIATTR_KPARAM_INFO
	.align		4
.L_1276:
        /*0038*/ 	.byte	0x04, 0x17
        /*003a*/ 	.short	(.L_1278 - .L_1277)
.L_1277:
        /*003c*/ 	.word	0x00000000
        /*0040*/ 	.short	0x0000
        /*0042*/ 	.short	0x0000
        /*0044*/ 	.byte	0x00, 0xf5, 0x21, 0x00


	//----- nvinfo : EIATTR_SPARSE_MMA_MASK
	.align		4
.L_1278:
        /*0048*/ 	.byte	0x03, 0x50
        /*004a*/ 	.short	0x0000


	//----- nvinfo : EIATTR_MAXREG_COUNT
	.align		4
        /*004c*/ 	.byte	0x03, 0x1b
        /*004e*/ 	.short	0x00ff


	//----- nvinfo : EIATTR_MERCURY_ISA_VERSION
	.align		4
        /*0050*/ 	.byte	0x03, 0x5f
        /*0052*/ 	.short	0x0101


	//----- nvinfo : EIATTR_VRC_CTA_INIT_COUNT
	.align		4
        /*0054*/ 	.byte	0x02, 0x4a
	.zero		1
	.zero		1


	//----- nvinfo : EIATTR_EXIT_INSTR_OFFSETS
	.align		4
        /*0058*/ 	.byte	0x04, 0x1c
        /*005a*/ 	.short	(.L_1280 - .L_1279)


	//   ....[0]....
.L_1279:
        /*005c*/ 	.word	0x000000c0


	//   ....[1]....
        /*0060*/ 	.word	0x00000120


	//   ....[2]....
        /*0064*/ 	.word	0x00000280


	//----- nvinfo : EIATTR_CRS_STACK_SIZE
	.align		4
.L_1280:
        /*0068*/ 	.byte	0x04, 0x1e
        /*006a*/ 	.short	(.L_1282 - .L_1281)
.L_1281:
        /*006c*/ 	.word	0x00000000


	//----- nvinfo : EIATTR_CBANK_PARAM_SIZE
	.align		4
.L_1282:
        /*0070*/ 	.byte	0x03, 0x19
        /*0072*/ 	.short	0x001c


	//----- nvinfo : EIATTR_PARAM_CBANK
	.align		4
        /*0074*/ 	.byte	0x04, 0x0a
        /*0076*/ 	.short	(.L_1284 - .L_1283)
	.align		4
.L_1283:
        /*0078*/ 	.word	index@(.nv.constant0._Z10divNewTab2ILi20EEvPfS0_Pii)
        /*007c*/ 	.short	0x0380
        /*007e*/ 	.short	0x001c


	//----- nvinfo : EIATTR_SW_WAR
	.align		4
.L_1284:
        /*0080*/ 	.byte	0x04, 0x36
        /*0082*/ 	.short	(.L_1286 - .L_1285)
.L_1285:
        /*0084*/ 	.word	0x00000008
.L_1286:


//--------------------- .nv.info._Z22calculateBestDistance2ILi19EEvPfS0_S0_PiS1_S1_ii --------------------------
	.section	.nv.info._Z22calculateBestDistance2ILi19EEvPfS0_S0_PiS1_S1_ii,"",@"SHT_CUDA_INFO"
	.sectionflags	@""
	.align	4


	//----- nvinfo : EIATTR_CUDA_API_VERSION
	.align		4
        /*0000*/ 	.byte	0x04, 0x37
        /*0002*/ 	.short	(.L_1288 - .L_1287)
.L_1287:
        /*0004*/ 	.word	0x00000082


	//----- nvinfo : EIATTR_KPARAM_INFO
	.align		4
.L_1288:
        /*0008*/ 	.byte	0x04, 0x17
        /*000a*/ 	.short	(.L_1290 - .L_1289)
.L_1289:
        /*000c*/ 	.word	0x00000000
        /*0010*/ 	.short	0x0007
        /*0012*/ 	.short	0x0034
        /*0014*/ 	.byte	0x00, 0xf0, 0x11, 0x00


	//----- nvinfo : EIATTR_KPARAM_INFO
	.align		4
.L_1290:
        /*0018*/ 	.byte	0x04, 0x17
        /*001a*/ 	.short	(.L_1292 - .L_1291)
.L_1291:
        /*001c*/ 	.word	0x00000000
        /*0020*/ 	.short	0x0006
        /*0022*/ 	.short	0x0030
        /*0024*/ 	.byte	0x00, 0xf0, 0x11, 0x00


	//----- nvinfo : EIATTR_KPARAM_INFO
	.align		4
.L_1292:
        /*0028*/ 	.byte	0x04, 0x17
        /*002a*/ 	.short	(.L_1294 - .L_1293)
.L_1293:
        /*002c*/ 	.word	0x00000000
        /*0030*/ 	.short	0x0005
        /*0032*/ 	.short	0x0028
        /*0034*/ 	.byte	0x00, 0xf5, 0x21, 0x00


	//----- nvinfo : EIATTR_KPARAM_INFO
	.align		4
.L_1294:
        /*0038*/ 	.byte	0x04, 0x17
        /*003a*/ 	.short	(.L_1296 - .L_1295)
.L_1295:
        /*003c*/ 	.word	0x00000000
        /*0040*/ 	.short	0x0004
        /*0042*/ 	.short	0x0020
        /*0044*/ 	.byte	0x00, 0xf5, 0x21, 0x00


	//----- nvinfo : EIATTR_KPARAM_INFO
	.align		4
.L_1296:
        /*0048*/ 	.byte	0x04, 0x17
        /*004a*/ 	.short	(.L_1298 - .L_1297)
.L_1297:
        /*004c*/ 	.word	0x00000000
        /*0050*/ 	.short	0x0003
        /*0052*/ 	.short	0x0018
        /*0054*/ 	.byte	0x00, 0xf5, 0x21, 0x00


	//----- nvinfo : EIATTR_KPARAM_INFO
	.align		4
.L_1298:
        /*0058*/ 	.byte	0x04, 0x17
        /*005a*/ 	.short	(.L_1300 - .L_1299)
.L_1299:
        /*005c*/ 	.word	0x00000000
        /*0060*/ 	.short	0x0002
        /*0062*/ 	.short	0x0010
        /*0064*/ 	.byte	0x00, 0xf5, 0x21, 0x00


	//----- nvinfo : EIATTR_KPARAM_INFO
	.align		4
.L_1300:
        /*0068*/ 	.byte	0x04, 0x17
        /*006a*/ 	.short	(.L_1302 - .L_1301)
.L_1301:
        /*006c*/ 	.word	0x00000000
        /*0070*/ 	.short	0x0001
        /*0072*/ 	.short	0x0008
        /*0074*/ 	.byte	0x00, 0xf5, 0x21, 0x00


	//----- nvinfo : EIATTR_KPARAM_INFO
	.align		4
.L_1302:
        /*0078*/ 	.byte	0x04, 0x17
        /*007a*/ 	.short	(.L_1304 - .L_1303)
.L_1303:
        /*007c*/ 	.word	0x00000000
        /*0080*/ 	.short	0x0000
        /*0082*/ 	.short	0x0000
        /*0084*/ 	.byte	0x00, 0xf5, 0x21, 0x00


	//----- nvinfo : EIATTR_SPARSE_MMA_MASK
	.align		4
.L_1304:
        /*0088*/ 	.byte	0x03, 0x50
        /*008a*/ 	.short	0x0000


	//----- nvinfo : EIATTR_MAXREG_COUNT
	.align		4
        /*008c*/ 	.byte	0x03, 0x1b
        /*008e*/ 	.short	0x00ff


	//----- nvinfo : EIATTR_MERCURY_ISA_VERSION
	.align		4
        /*0090*/ 	.byte	0x03, 0x5f
        /*0092*/ 	.short	0x0101


	//----- nvinfo : EIATTR_VRC_CTA_INIT_COUNT
	.align		4
        /*0094*/ 	.byte	0x02, 0x4a
	.zero		1
	.zero		1


	//----- nvinfo : EIATTR_EXIT_INSTR_OFFSETS
	.align		4
        /*0098*/ 	.byte	0x04, 0x1c
        /*009a*/ 	.short	(.L_1306 - .L_1305)


	//   ....[0]....
.L_1305:
        /*009c*/ 	.word	0x00000070


	//   ....[1]....
        /*00a0*/ 	.word	0x000015e0


	//   ....[2]....
        /*00a4*/ 	.word	0x00001620


	//----- nvinfo : EIATTR_CRS_STACK_SIZE
	.align		4
.L_1306:
        /*00a8*/ 	.byte	0x04, 0x1e
        /*00aa*/ 	.short	(.L_1308 - .L_1307)
.L_1307:
        /*00ac*/ 	.word	0x00000000


	//----- nvinfo : EIATTR_CBANK_PARAM_SIZE
	.align		4
.L_1308:
        /*00b0*/ 	.byte	0x03, 0x19
        /*00b2*/ 	.short	0x0038


	//----- nvinfo : EIATTR_PARAM_CBANK
	.align		4
        /*00b4*/ 	.byte	0x04, 0x0a
        /*00b6*/ 	.short	(.L_1310 - .L_1309)
	.align		4
.L_1309:
        /*00b8*/ 	.word	index@(.nv.constant0._Z22calculateBestDistance2ILi19EEvPfS0_S0_PiS1_S1_ii)
        /*00bc*/ 	.short	0x0380
        /*00be*/ 	.short	0x0038


	//----- nvinfo : EIATTR_SW_WAR
	.align		4
.L_1310:
        /*00c0*/ 	.byte	0x04, 0x36
        /*00c2*/ 	.short	(.L_1312 - .L_1311)
.L_1311:
        /*00c4*/ 	.word	0x00000008
.L_1312:


//--------------------- .nv.info._Z10divNewTab2ILi19EEvPfS0_Pii --------------------------
	.section	.nv.info._Z10divNewTab2ILi19EEvPfS0_Pii,"",@"SHT_CUDA_INFO"
	.sectionflags	@""
	.align	4


	//----- nvinfo : EIATTR_CUDA_API_VERSION
	.align		4
        /*0000*/ 	.byte	0x04, 0x37
        /*0002*/ 	.short	(.L_1314 - .L_1313)
.L_1313:
        /*0004*/ 	.word	0x00000082


	//----- nvinfo : EIATTR_KPARAM_INFO
	.align		4
.L_1314:
        /*0008*/ 	.byte	0x04, 0x17
        /*000a*/ 	.short	(.L_1316 - .L_1315)
.L_1315:
        /*000c*/ 	.word	0x00000000
        /*0010*/ 	.short	0x0003
        /*0012*/ 	.short	0x0018
        /*0014*/ 	.byte	0x00, 0xf0, 0x11, 0x00


	//----- nvinfo : EIATTR_KPARAM_INFO
	.align		4
.L_1316:
        /*0018*/ 	.byte	0x04, 0x17
        /*001a*/ 	.short	(.L_1318 - .L_1317)
.L_1317:
        /*001c*/ 	.word	0x00000000
        /*0020*/ 	.short	0x0002
        /*0022*/ 	.short	0x0010
        /*0024*/ 	.byte	0x00, 0xf5, 0x21, 0x00


	//----- nvinfo : EIATTR_KPARAM_INFO
	.align		4
.L_1318:
        /*0028*/ 	.byte	0x04, 0x17
        /*002a*/ 	.short	(.L_1320 - .L_1319)
.L_1319:
        /*002c*/ 	.word	0x00000000
        /*0030*/ 	.short	0x0001
        /*0032*/ 	.short	0x0008
        /*0034*/ 	.byte	0x00, 0xf5, 0x21, 0x00


	//----- nvinfo : EIATTR_KPARAM_INFO
	.align		4
.L_1320:
        /*0038*/ 	.byte	0x04, 0x17
        /*003a*/ 	.short	(.L_1322 - .L_1321)
.L_1321:
        /*003c*/ 	.word	0x00000000
        /*0040*/ 	.short	0x0000
        /*0042*/ 	.short	0x0000
        /*0044*/ 	.byte	0x00, 0xf5, 0x21, 0x00


	//----- nvinfo : EIATTR_SPARSE_MMA_MASK
	.align		4
.L_1322:
        /*0048*/ 	.byte	0x03, 0x50
        /*004a*/ 	.short	0x0000


	//----- nvinfo : EIATTR_MAXREG_COUNT
	.align		4
        /*004c*/ 	.byte	0x03, 0x1b
        /*004e*/ 	.short	0x00ff


	//----- nvinfo : EIATTR_MERCURY_ISA_VERSION
	.align		4
        /*0050*/ 	.byte	0x03, 0x5f
        /*0052*/ 	.short	0x0101


	//----- nvinfo : EIATTR_VRC_CTA_INIT_COUNT
	.align		4
        /*0054*/ 	.byte	0x02, 0x4a
	.zero		1
	.zero		1


	//----- nvinfo : EIATTR_EXIT_INSTR_OFFSETS
	.align		4
        /*0058*/ 	.byte	0x04, 0x1c
        /*005a*/ 	.short	(.L_1324 - .L_1323)


	//   ....[0]....
.L_1323:
        /*005c*/ 	.word	0x000000c0


	//   ....[1]....
        /*0060*/ 	.word	0x00000120


	//   ....[2]....
        /*0064*/ 	.word	0x00000280


	//----- nvinfo : EIATTR_CRS_STACK_SIZE
	.align		4
.L_1324:
        /*0068*/ 	.byte	0x04, 0x1e
        /*006a*/ 	.short	(.L_1326 - .L_1325)
.L_1325:
        /*006c*/ 	.word	0x00000000


	//----- nvinfo : EIATTR_CBANK_PARAM_SIZE
	.align		4
.L_1326:
        /*0070*/ 	.byte	0x03, 0x19
        /*0072*/ 	.short	0x001c


	//----- nvinfo : EIATTR_PARAM_CBANK
	.align		4
        /*0074*/ 	.byte	0x04, 0x0a
        /*0076*/ 	.short	(.L_1328 - .L_1327)
	.align		4
.L_1327:
        /*0078*/ 	.word	index@(.nv.constant0._Z10divNewTab2ILi19EEvPfS0_Pii)
        /*007c*/ 	.short	0x0380
        /*007e*/ 	.short	0x001c


	//----- nvinfo : EIATTR_SW_WAR
	.align		4
.L_1328:
        /*0080*/ 	.byte	0x04, 0x36
        /*0082*/ 	.short	(.L_1330 - .L_1329)
.L_1329:
        /*0084*/ 	.word	0x00000008
.L_1330:


//--------------------- .nv.info._Z22calculateBestDistance2ILi18EEvPfS0_S0_PiS1_S1_ii --------------------------
	.section	.nv.info._Z22calculateBestDistance2ILi18EEvPfS0_S0_PiS1_S1_ii,"",@"SHT_CUDA_INFO"
	.sectionflags	@""
	.align	4


	//----- nvinfo : EIATTR_CUDA_API_VERSION
	.align		4
        /*0000*/ 	.byte	0x04, 0x37
        /*0002*/ 	.short	(.L_1332 - .L_1331)
.L_1331:
        /*0004*/ 	.word	0x00000082


	//----- nvinfo : EIATTR_KPARAM_INFO
	.align		4
.L_1332:
        /*0008*/ 	.byte	0x04, 0x17
        /*000a*/ 	.short	(.L_1334 - .L_1333)
.L_1333:
        /*000c*/ 	.word	0x00000000
        /*0010*/ 	.short	0x0007
        /*0012*/ 	.short	0x0034
        /*0014*/ 	.byte	0x00, 0xf0, 0x11, 0x00


	//----- nvinfo : EIATTR_KPARAM_INFO
	.align		4
.L_1334:
        /*0018*/ 	.byte	0x04, 0x17
        /*001a*/ 	.short	(.L_1336 - .L_1335)
.L_1335:
        /*001c*/ 	.word	0x00000000
        /*0020*/ 	.short	0x0006
        /*0022*/ 	.short	0x0030
        /*0024*/ 	.byte	0x00, 0xf0, 0x11, 0x00


	//----- nvinfo : EIATTR_KPARAM_INFO
	.align		4
.L_1336:
        /*0028*/ 	.byte	0x04, 0x17
        /*002a*/ 	.short	(.L_1338 - .L_1337)
.L_1337:
        /*002c*/ 	.word	0x00000000
        /*0030*/ 	.short	0x0005
        /*0032*/ 	.short	0x0028
        /*0034*/ 	.byte	0x00, 0xf5, 0x21, 0x00


	//----- nvinfo : EIATTR_KPARAM_INFO
	.align		4
.L_1338:
        /*0038*/ 	.byte	0x04, 0x17
        /*003a*/ 	.short	(.L_1340 - .L_1339)
.L_1339:
        /*003c*/ 	.word	0x00000000
        /*0040*/ 	.short	0x0004
        /*0042*/ 	.short	0x0020
        /*0044*/ 	.byte	0x00, 0xf5, 0x21, 0x00


	//----- nvinfo : EIATTR_KPARAM_INFO
	.align		4
.L_1340:
        /*0048*/ 	.byte	0x04, 0x17
        /*004a*/ 	.short	(.L_1342 - .L_1341)
.L_1341:
        /*004c*/ 	.word	0x00000000
        /*0050*/ 	.short	0x0003
        /*0052*/ 	.short	0x0018
        /*0054*/ 	.byte	0x00, 0xf5, 0x21, 0x00


	//----- nvinfo : EIATTR_KPARAM_INFO
	.align		4
.L_1342:
        /*0058*/ 	.byte	0x04, 0x17
        /*005a*/ 	.short	(.L_1344 - .L_1343)
.L_1343:
        /*005c*/ 	.word	0x00000000
        /*0060*/ 	.short	0x0002
        /*0062*/ 	.short	0x0010
        /*0064*/ 	.byte	0x00, 0xf5, 0x21, 0x00


	//----- nvinfo : EIATTR_KPARAM_INFO
	.align		4
.L_1344:
        /*0068*/ 	.byte	0x04, 0x17
        /*006a*/ 	.short	(.L_1346 - .L_1345)
.L_1345:
        /*006c*/ 	.word	0x00000000
        /*0070*/ 	.short	0x0001
        /*0072*/ 	.short	0x0008
        /*0074*/ 	.byte	0x00, 0xf5, 0x21, 0x00


	//----- nvinfo : EIATTR_KPARAM_INFO
	.align		4
.L_1346:
        /*0078*/ 	.byte	0x04, 0x17
        /*007a*/ 	.short	(.L_1348 - .L_1347)
.L_1347:
        /*007c*/ 	.word	0x00000000
        /*0080*/ 	.short	0x0000
        /*0082*/ 	.short	0x0000
        /*0084*/ 	.byte	0x00, 0xf5, 0x21, 0x00


	//----- nvinfo : EIATTR_SPARSE_MMA_MASK
	.align		4
.L_1348:
        /*0088*/ 	.byte	0x03, 0x50
        /*008a*/ 	.short	0x0000


	//----- nvinfo : EIATTR_MAXREG_COUNT
	.align		4
        /*008c*/ 	.byte	0x03, 0x1b
        /*008e*/ 	.short	0x00ff


	//----- nvinfo : EIATTR_MERCURY_ISA_VERSION
	.align		4
        /*0090*/ 	.byte	0x03, 0x5f
        /*0092*/ 	.short	0x0101


	//----- nvinfo : EIATTR_VRC_CTA_INIT_COUNT
	.align		4
        /*0094*/ 	.byte	0x02, 0x4a
	.zero		1
	.zero		1


	//----- nvinfo : EIATTR_EXIT_INSTR_OFFSETS
	.align		4
        /*0098*/ 	.byte	0x04, 0x1c
        /*009a*/ 	.short	(.L_1350 - .L_1349)


	//   ....[0]....
.L_1349:
        /*009c*/ 	.word	0x00000070


	//   ....[1]....
        /*00a0*/ 	.word	0x00001380


	//   ....[2]....
        /*00a4*/ 	.word	0x000013c0


	//----- nvinfo : EIATTR_CRS_STACK_SIZE
	.align		4
.L_1350:
        /*00a8*/ 	.byte	0x04, 0x1e
        /*00aa*/ 	.short	(.L_1352 - .L_1351)
.L_1351:
        /*00ac*/ 	.word	0x00000000


	//----- nvinfo : EIATTR_CBANK_PARAM_SIZE
	.align		4
.L_1352:
        /*00b0*/ 	.byte	0x03, 0x19
        /*00b2*/ 	.short	0x0038


	//----- nvinfo : EIATTR_PARAM_CBANK
	.align		4
        /*00b4*/ 	.byte	0x04, 0x0a
        /*00b6*/ 	.short	(.L_1354 - .L_1353)
	.align		4
.L_1353:
        /*00b8*/ 	.word	index@(.nv.constant0._Z22calculateBestDistance2ILi18EEvPfS0_S0_PiS1_S1_ii)
        /*00bc*/ 	.short	0x0380
        /*00be*/ 	.short	0x0038


	//----- nvinfo : EIATTR_SW_WAR
	.align		4
.L_1354:
        /*00c0*/ 	.byte	0x04, 0x36
        /*00c2*/ 	.short	(.L_1356 - .L_1355)
.L_1355:
        /*00c4*/ 	.word	0x00000008
.L_1356:


//--------------------- .nv.info._Z10divNewTab2ILi18EEvPfS0_Pii --------------------------
	.section	.nv.info._Z10divNewTab2ILi18EEvPfS0_Pii,"",@"SHT_CUDA_INFO"
	.sectionflags	@""
	.align	4


	//----- nvinfo : EIATTR_CUDA_API_VERSION
	.align		4
        /*0000*/ 	.byte	0x04, 0x37
        /*0002*/ 	.short	(.L_1358 - .L_1357)
.L_1357:
        /*0004*/ 	.word	0x00000082


	//----- nvinfo : EIATTR_KPARAM_INFO
	.align		4
.L_1358:
        /*0008*/ 	.byte	0x04, 0x17
        /*000a*/ 	.short	(.L_1360 - .L_1359)
.L_1359:
        /*000c*/ 	.word	0x00000000
        /*0010*/ 	.short	0x0003
        /*0012*/ 	.short	0x0018
        /*0014*/ 	.byte	0x00, 0xf0, 0x11, 0x00


	//----- nvinfo : EIATTR_KPARAM_INFO
	.align		4
.L_1360:
        /*0018*/ 	.byte	0x04, 0x17
        /*001a*/ 	.short	(.L_1362 - .L_1361)
.L_1361:
        /*001c*/ 	.word	0x00000000
        /*0020*/ 	.short	0x0002
        /*0022*/ 	.short	0x0010
        /*0024*/ 	.byte	0x00, 0xf5, 0x21, 0x00


	//----- nvinfo : EIATTR_KPARAM_INFO
	.align		4
.L_1362:
        /*0028*/ 	.byte	0x04, 0x17
        /*002a*/ 	.short	(.L_1364 - .L_1363)
.L_1363:
        /*002c*/ 	.word	0x00000000
        /*0030*/ 	.short	0x0001
        /*0032*/ 	.short	0x0008
        /*0034*/ 	.byte	0x00, 0xf5, 0x21, 0x00


	//----- nvinfo : EIATTR_KPARAM_INFO
	.align		4
.L_1364:
        /*0038*/ 	.byte	0x04, 0x17
        /*003a*/ 	.short	(.L_1366 - .L_1365)
.L_1365:
        /*003c*/ 	.word	0x00000000
        /*0040*/ 	.short	0x0000
        /*0042*/ 	.short	0x0000
        /*0044*/ 	.byte	0x00, 0xf5, 0x21, 0x00


	//----- nvinfo : EIATTR_SPARSE_MMA_MASK
	.align		4
.L_1366:
        /*0048*/ 	.byte	0x03, 0x50
        /*004a*/ 	.short	0x0000


	//----- nvinfo : EIATTR_MAXREG_COUNT
	.align		4
        /*004c*/ 	.byte	0x03, 0x1b
        /*004e*/ 	.short	0x00ff


	//----- nvinfo : EIATTR_MERCURY_ISA_VERSION
	.align		4
        /*0050*/ 	.byte	0x03, 0x5f
        /*0052*/ 	.short	0x0101


	//----- nvinfo : EIATTR_VRC_CTA_INIT_COUNT
	.align		4
        /*0054*/ 	.byte	0x02, 0x4a
	.zero		1
	.zero		1


	//----- nvinfo : EIATTR_EXIT_INSTR_OFFSETS
	.align		4
        /*0058*/ 	.byte	0x04, 0x1c
        /*005a*/ 	.short	(.L_1368 - .L_1367)


	//   ....[0]....
.L_1367:
        /*005c*/ 	.word	0x000000c0


	//   ....[1]....
        /*0060*/ 	.word	0x00000120


	//   ....[2]....
        /*0064*/ 	.word	0x00000280


	//----- nvinfo : EIATTR_CRS_STACK_SIZE
	.align		4
.L_1368:
        /*0068*/ 	.byte	0x04, 0x1e
        /*006a*/ 	.short	(.L_1370 - .L_1369)
.L_1369:
        /*006c*/ 	.word	0x00000000


	//----- nvinfo : EIATTR_CBANK_PARAM_SIZE
	.align		4
.L_1370:
        /*0070*/ 	.byte	0x03, 0x19
        /*0072*/ 	.short	0x001c


	//----- nvinfo : EIATTR_PARAM_CBANK
	.align		4
        /*0074*/ 	.byte	0x04, 0x0a
        /*0076*/ 	.short	(.L_1372 - .L_1371)
	.align		4
.L_1371:
        /*0078*/ 	.word	index@(.nv.constant0._Z10divNewTab2ILi18EEvPfS0_Pii)
        /*007c*/ 	.short	0x0380
        /*007e*/ 	.short	0x001c


	//----- nvinfo : EIATTR_SW_WAR
	.align		4
.L_1372:
        /*0080*/ 	.byte	0x04, 0x36
        /*0082*/ 	.short	(.L_1374 - .L_1373)
.L_1373:
        /*0084*/ 	.word	0x00000008
.L_1374:


//--------------------- .nv.info._Z22calculateBestDistance2ILi17EEvPfS0_S0_PiS1_S1_ii --------------------------
	.section	.nv.info._Z22calculateBestDistance2ILi17EEvPfS0_S0_PiS1_S1_ii,"",@"SHT_CUDA_INFO"
	.sectionflags	@""
	.align	4


	//----- nvinfo : EIATTR_CUDA_API_VERSION
	.align		4
        /*0000*/ 	.byte	0x04, 0x37
        /*0002*/ 	.short	(.L_1376 - .L_1375)
.L_1375:
        /*0004*/ 	.word	0x00000082


	//----- nvinfo : EIATTR_KPARAM_INFO
	.align		4
.L_1376:
        /*0008*/ 	.byte	0x04, 0x17
        /*000a*/ 	.short	(.L_1378 - .L_1377)
.L_1377:
        /*000c*/ 	.word	0x00000000
        /*0010*/ 	.short	0x0007
        /*0012*/ 	.short	0x0034
        /*0014*/ 	.byte	0x00, 0xf0, 0x11, 0x00


	//----- nvinfo : EIATTR_KPARAM_INFO
	.align		4
.L_1378:
        /*0018*/ 	.byte	0x04, 0x17
        /*001a*/ 	.short	(.L_1380 - .L_1379)
.L_1379:
        /*001c*/ 	.word	0x00000000
        /*0020*/ 	.short	0x0006
        /*0022*/ 	.short	0x0030
        /*0024*/ 	.byte	0x00, 0xf0, 0x11, 0x00


	//----- nvinfo : EIATTR_KPARAM_INFO
	.align		4
.L_1380:
        /*0028*/ 	.byte	0x04, 0x17
        /*002a*/ 	.short	(.L_1382 - .L_1381)
.L_1381:
        /*002c*/ 	.word	0x00000000
        /*0030*/ 	.short	0x0005
        /*0032*/ 	.short	0x0028
        /*0034*/ 	.byte	0x00, 0xf5, 0x21, 0x00


	//----- nvinfo : EIATTR_KPARAM_INFO
	.align		4
.L_1382:
        /*0038*/ 	.byte	0x04, 0x17
        /*003a*/ 	.short	(.L_1384 - .L_1383)
.L_1383:
        /*003c*/ 	.word	0x00000000
        /*0040*/ 	.short	0x0004
        /*0042*/ 	.short	0x0020
        /*0044*/ 	.byte	0x00, 0xf5, 0x21, 0x00


	//----- nvinfo : EIATTR_KPARAM_INFO
	.align		4
.L_1384:
        /*0048*/ 	.byte	0x04, 0x17
        /*004a*/ 	.short	(.L_1386 - .L_1385)
.L_1385:
        /*004c*/ 	.word	0x00000000
        /*0050*/ 	.short	0x0003
        /*0052*/ 	.short	0x0018
        /*0054*/ 	.byte	0x00, 0xf5, 0x21, 0x00


	//----- nvinfo : EIATTR_KPARAM_INFO
	.align		4
.L_1386:
        /*0058*/ 	.byte	0x04, 0x17
        /*005a*/ 	.short	(.L_1388 - .L_1387)
.L_1387:
        /*005c*/ 	.word	0x00000000
        /*0060*/ 	.short	0x0002
        /*0062*/ 	.short	0x0010
        /*0064*/ 	.byte	0x00, 0xf5, 0x21, 0x00


	//----- nvinfo : EIATTR_KPARAM_INFO
	.align		4
.L_1388:
        /*0068*/ 	.byte	0x04, 0x17
        /*006a*/ 	.short	(.L_1390 - .L_1389)
.L_1389:
        /*006c*/ 	.word	0x00000000
        /*0070*/ 	.short	0x0001
        /*0072*/ 	.short	0x0008
        /*0074*/ 	.byte	0x00, 0xf5, 0x21, 0x00


	//----- nvinfo : EIATTR_KPARAM_INFO
	.align		4
.L_1390:
        /*0078*/ 	.byte	0x04, 0x17
        /*007a*/ 	.short	(.L_1392 - .L_1391)
.L_1391:
        /*007c*/ 	.word	0x00000000
        /*0080*/ 	.short	0x0000
        /*0082*/ 	.short	0x0000
        /*0084*/ 	.byte	0x00, 0xf5, 0x21, 0x00


	//----- nvinfo : EIATTR_SPARSE_MMA_MASK
	.align		4
.L_1392:
        /*0088*/ 	.byte	0x03, 0x50
        /*008a*/ 	.short	0x0000


	//----- nvinfo : EIATTR_MAXREG_COUNT
	.align		4
        /*008c*/ 	.byte	0x03, 0x1b
        /*008e*/ 	.short	0x00ff


	//----- nvinfo : EIATTR_MERCURY_ISA_VERSION
	.align		4
        /*0090*/ 	.byte	0x03, 0x5f
        /*0092*/ 	.short	0x0101


	//----- nvinfo : EIATTR_VRC_CTA_INIT_COUNT
	.align		4
        /*0094*/ 	.byte	0x02, 0x4a
	.zero		1
	.zero		1


	//----- nvinfo : EIATTR_EXIT_INSTR_OFFSETS
	.align		4
        /*0098*/ 	.byte	0x04, 0x1c
        /*009a*/ 	.short	(.L_1394 - .L_1393)


	//   ....[0]....
.L_1393:
        /*009c*/ 	.word	0x00000070


	//   ....[1]....
        /*00a0*/ 	.word	0x00001270


	//   ....[2]....
        /*00a4*/ 	.word	0x000012b0


	//----- nvinfo : EIATTR_CRS_STACK_SIZE
	.align		4
.L_1394:
        /*00a8*/ 	.byte	0x04, 0x1e
        /*00aa*/ 	.short	(.L_1396 - .L_1395)
.L_1395:
        /*00ac*/ 	.word	0x00000000


	//----- nvinfo : EIATTR_CBANK_PARAM_SIZE
	.align		4
.L_1396:
        /*00b0*/ 	.byte	0x03, 0x19
        /*00b2*/ 	.short	0x0038


	//----- nvinfo : EIATTR_PARAM_CBANK
	.align		4
        /*00b4*/ 	.byte	0x04, 0x0a
        /*00b6*/ 	.short	(.L_1398 - .L_1397)
	.align		4
.L_1397:
        /*00b8*/ 	.word	index@(.nv.constant0._Z22calculateBestDistance2ILi17EEvPfS0_S0_PiS1_S1_ii)
        /*00bc*/ 	.short	0x0380
        /*00be*/ 	.short	0x0038


	//----- nvinfo : EIATTR_SW_WAR
	.align		4
.L_1398:
        /*00c0*/ 	.byte	0x04, 0x36
        /*00c2*/ 	.short	(.L_1400 - .L_1399)
.L_1399:
        /*00c4*/ 	.word	0x00000008
.L_1400:


//--------------------- .nv.info._Z10divNewTab2ILi17EEvPfS0_Pii --------------------------
	.section	.nv.info._Z10divNewTab2ILi17EEvPfS0_Pii,"",@"SHT_CUDA_INFO"
	.sectionflags	@""
	.align	4


	//----- nvinfo : EIATTR_CUDA_API_VERSION
	.align		4
        /*0000*/ 	.byte	0x04, 0x37
        /*0002*/ 	.short	(.L_1402 - .L_1401)
.L_1401:
        /*0004*/ 	.word	0x00000082


	//----- nvinfo : EIATTR_KPARAM_INFO
	.align		4
.L_1402:
        /*0008*/ 	.byte	0x04, 0x17
        /*000a*/ 	.short	(.L_1404 - .L_1403)
.L_1403:
        /*000c*/ 	.word	0x00000000
        /*0010*/ 	.short	0x0003
        /*0012*/ 	.short	0x0018
        /*0014*/ 	.byte	0x00, 0xf0, 0x11, 0x00


	//----- nvinfo : EIATTR_KPARAM_INFO
	.align		4
.L_1404:
        /*0018*/ 	.byte	0x04, 0x17
        /*001a*/ 	.short	(.L_1406 - .L_1405)
.L_1405:
        /*001c*/ 	.word	0x00000000
        /*0020*/ 	.short	0x0002
        /*0022*/ 	.short	0x0010
        /*0024*/ 	.byte	0x00, 0xf5, 0x21, 0x00


	//----- nvinfo : EIATTR_KPARAM_INFO
	.align		4
.L_1406:
        /*0028*/ 	.byte	0x04, 0x17
        /*002a*/ 	.short	(.L_1408 - .L_1407)
.L_1407:
        /*002c*/ 	.word	0x00000000
        /*0030*/ 	.short	0x0001
        /*0032*/ 	.short	0x0008
        /*0034*/ 	.byte	0x00, 0xf5, 0x21, 0x00


	//----- nvinfo : EIATTR_KPARAM_INFO
	.align		4
.L_1408:
        /*0038*/ 	.byte	0x04, 0x17
        /*003a*/ 	.short	(.L_1410 - .L_1409)
.L_1409:
        /*003c*/ 	.word	0x00000000
        /*0040*/ 	.short	0x0000
        /*0042*/ 	.short	0x0000
        /*0044*/ 	.byte	0x00, 0xf5, 0x21, 0x00


	//----- nvinfo : EIATTR_SPARSE_MMA_MASK
	.align		4
.L_1410:
        /*0048*/ 	.byte	0x03, 0x50
        /*004a*/ 	.short	0x0000


	//----- nvinfo : EIATTR_MAXREG_COUNT
	.align		4
        /*004c*/ 	.byte	0x03, 0x1b
        /*004e*/ 	.short	0x00ff


	//----- nvinfo : EIATTR_MERCURY_ISA_VERSION
	.align		4
        /*0050*/ 	.byte	0x03, 0x5f
        /*0052*/ 	.short	0x0101


	//----- nvinfo : EIATTR_VRC_CTA_INIT_COUNT
	.align		4
        /*0054*/ 	.byte	0x02, 0x4a
	.zero		1
	.zero		1


	//----- nvinfo : EIATTR_EXIT_INSTR_OFFSETS
	.align		4
        /*0058*/ 	.byte	0x04, 0x1c
        /*005a*/ 	.short	(.L_1412 - .L_1411)


	//   ....[0]....
.L_1411:
        /*005c*/ 	.word	0x000000c0


	//   ....[1]....
        /*0060*/ 	.word	0x00000120


	//   ....[2]....
        /*0064*/ 	.word	0x00000280


	//----- nvinfo : EIATTR_CRS_STACK_SIZE
	.align		4
.L_1412:
        /*0068*/ 	.byte	0x04, 0x1e
        /*006a*/ 	.short	(.L_1414 - .L_1413)
.L_1413:
        /*006c*/ 	.word	0x00000000


	//----- nvinfo : EIATTR_CBANK_PARAM_SIZE
	.align		4
.L_1414:
        /*0070*/ 	.byte	0x03, 0x19
        /*0072*/ 	.short	0x001c


	//----- nvinfo : EIATTR_PARAM_CBANK
	.align		4
        /*0074*/ 	.byte	0x04, 0x0a
        /*0076*/ 	.short	(.L_1416 - .L_1415)
	.align		4
.L_1415:
        /*0078*/ 	.word	index@(.nv.constant0._Z10divNewTab2ILi17EEvPfS0_Pii)
        /*007c*/ 	.short	0x0380
        /*007e*/ 	.short	0x001c


	//----- nvinfo : EIATTR_SW_WAR
	.align		4
.L_1416:
        /*0080*/ 	.byte	0x04, 0x36
        /*0082*/ 	.short	(.L_1418 - .L_1417)
.L_1417:
        /*0084*/ 	.word	0x00000008
.L_1418:


//--------------------- .nv.info._Z22calculateBestDistance2ILi16EEvPfS0_S0_PiS1_S1_ii --------------------------
	.section	.nv.info._Z22calculateBestDistance2ILi16EEvPfS0_S0_PiS1_S1_ii,"",@"SHT_CUDA_INFO"
	.sectionflags	@""
	.align	4


	//----- nvinfo : EIATTR_CUDA_API_VERSION
	.align		4
        /*0000*/ 	.byte	0x04, 0x37
        /*0002*/ 	.short	(.L_1420 - .L_1419)
.L_1419:
        /*0004*/ 	.word	0x00000082


	//----- nvinfo : EIATTR_KPARAM_INFO
	.align		4
.L_1420:
        /*0008*/ 	.byte	0x04, 0x17
        /*000a*/ 	.short	(.L_1422 - .L_1421)
.L_1421:
        /*000c*/ 	.word	0x00000000
        /*0010*/ 	.short	0x0007
        /*0012*/ 	.short	0x0034
        /*0014*/ 	.byte	0x00, 0xf0, 0x11, 0x00


	//----- nvinfo : EIATTR_KPARAM_INFO
	.align		4
.L_1422:
        /*0018*/ 	.byte	0x04, 0x17
        /*001a*/ 	.short	(.L_1424 - .L_1423)
.L_1423:
        /*001c*/ 	.word	0x00000000
        /*0020*/ 	.short	0x0006
        /*0022*/ 	.short	0x0030
        /*0024*/ 	.byte	0x00, 0xf0, 0x11, 0x00


	//----- nvinfo : EIATTR_KPARAM_INFO
	.align		4
.L_1424:
        /*0028*/ 	.byte	0x04, 0x17
        /*002a*/ 	.short	(.L_1426 - .L_1425)
.L_1425:
        /*002c*/ 	.word	0x00000000
        /*0030*/ 	.short	0x0005
        /*0032*/ 	.short	0x0028
        /*0034*/ 	.byte	0x00, 0xf5, 0x21, 0x00


	//----- nvinfo : EIATTR_KPARAM_INFO
	.align		4
.L_1426:
        /*0038*/ 	.byte	0x04, 0x17
        /*003a*/ 	.short	(.L_1428 - .L_1427)
.L_1427:
        /*003c*/ 	.word	0x00000000
        /*0040*/ 	.short	0x0004
        /*0042*/ 	.short	0x0020
        /*0044*/ 	.byte	0x00, 0xf5, 0x21, 0x00


	//----- nvinfo : EIATTR_KPARAM_INFO
	.align		4
.L_1428:
        /*0048*/ 	.byte	0x04, 0x17
        /*004a*/ 	.short	(.L_1430 - .L_1429)
.L_1429:
        /*004c*/ 	.word	0x00000000
        /*0050*/ 	.short	0x0003
        /*0052*/ 	.short	0x0018
        /*0054*/ 	.byte	0x00, 0xf5, 0x21, 0x00


	//----- nvinfo : EIATTR_KPARAM_INFO
	.align		4
.L_1430:
        /*0058*/ 	.byte	0x04, 0x17
        /*005a*/ 	.short	(.L_1432 - .L_1431)
.L_1431:
        /*005c*/ 	.word	0x00000000
        /*0060*/ 	.short	0x0002
        /*0062*/ 	.short	0x0010
        /*0064*/ 	.byte	0x00, 0xf5, 0x21, 0x00


	//----- nvinfo : EIATTR_KPARAM_INFO
	.align		4
.L_1432:
        /*0068*/ 	.byte	0x04, 0x17
        /*006a*/ 	.short	(.L_1434 - .L_1433)
.L_1433:
        /*006c*/ 	.word	0x00000000
        /*0070*/ 	.short	0x0001
        /*0072*/ 	.short	0x0008
        /*0074*/ 	.byte	0x00, 0xf5, 0x21, 0x00


	//----- nvinfo : EIATTR_KPARAM_INFO
	.align		4
.L_1434:
        /*0078*/ 	.byte	0x04, 0x17
        /*007a*/ 	.short	(.L_1436 - .L_1435)
.L_1435:
        /*007c*/ 	.word	0x00000000
        /*0080*/ 	.short	0x0000
        /*0082*/ 	.short	0x0000
        /*0084*/ 	.byte	0x00, 0xf5, 0x21, 0x00


	//----- nvinfo : EIATTR_SPARSE_MMA_MASK
	.align		4
.L_1436:
        /*0088*/ 	.byte	0x03, 0x50
        /*008a*/ 	.short	0x0000


	//----- nvinfo : EIATTR_MAXREG_COUNT
	.align		4
        /*008c*/ 	.byte	0x03, 0x1b
        /*008e*/ 	.short	0x00ff


	//----- nvinfo : EIATTR_MERCURY_ISA_VERSION
	.align		4
        /*0090*/ 	.byte	0x03, 0x5f
        /*0092*/ 	.short	0x0101


	//----- nvinfo : EIATTR_VRC_CTA_INIT_COUNT
	.align		4
        /*0094*/ 	.byte	0x02, 0x4a
	.zero		1
	.zero		1


	//----- nvinfo : EIATTR_EXIT_INSTR_OFFSETS
	.align		4
        /*0098*/ 	.byte	0x04, 0x1c
        /*009a*/ 	.short	(.L_1438 - .L_1437)


	//   ....[0]....
.L_1437:
        /*009c*/ 	.word	0x00000070


	//   ....[1]....
        /*00a0*/ 	.word	0x00001180


	//   ....[2]....
        /*00a4*/ 	.word	0x000011c0


	//----- nvinfo : EIATTR_CRS_STACK_SIZE
	.align		4
.L_1438:
        /*00a8*/ 	.byte	0x04, 0x1e
        /*00aa*/ 	.short	(.L_1440 - .L_1439)
.L_1439:
        /*00ac*/ 	.word	0x00000000


	//----- nvinfo : EIATTR_CBANK_PARAM_SIZE
	.align		4
.L_1440:
        /*00b0*/ 	.byte	0x03, 0x19
        /*00b2*/ 	.short	0x0038


	//----- nvinfo : EIATTR_PARAM_CBANK
	.align		4
        /*00b4*/ 	.byte	0x04, 0x0a
        /*00b6*/ 	.short	(.L_1442 - .L_1441)
	.align		4
.L_1441:
        /*00b8*/ 	.word	index@(.nv.constant0._Z22calculateBestDistance2ILi16EEvPfS0_S0_PiS1_S1_ii)
        /*00bc*/ 	.short	0x0380
        /*00be*/ 	.short	0x0038


	//----- nvinfo : EIATTR_SW_WAR
	.align		4
.L_1442:
        /*00c0*/ 	.byte	0x04, 0x36
        /*00c2*/ 	.short	(.L_1444 - .L_1443)
.L_1443:
        /*00c4*/ 	.word	0x00000008
.L_1444:


//--------------------- .nv.info._Z10divNewTab2ILi16EEvPfS0_Pii --------------------------
	.section	.nv.info._Z10divNewTab2ILi16EEvPfS0_Pii,"",@"SHT_CUDA_INFO"
	.sectionflags	@""
	.align	4


	//----- nvinfo : EIATTR_CUDA_API_VERSION
	.align		4
        /*0000*/ 	.byte	0x04, 0x37
        /*0002*/ 	.short	(.L_1446 - .L_1445)
.L_1445:
        /*0004*/ 	.word	0x00000082


	//----- nvinfo : EIATTR_KPARAM_INFO
	.align		4
.L_1446:
        /*0008*/ 	.byte	0x04, 0x17
        /*000a*/ 	.short	(.L_1448 - .L_1447)
.L_1447:
        /*000c*/ 	.word	0x00000000
        /*0010*/ 	.short	0x0003
        /*0012*/ 	.short	0x0018
        /*0014*/ 	.byte	0x00, 0xf0, 0x11, 0x00


	//----- nvinfo : EIATTR_KPARAM_INFO
	.align		4
.L_1448:
        /*0018*/ 	.byte	0x04, 0x17
        /*001a*/ 	.short	(.L_1450 - .L_1449)
.L_1449:
        /*001c*/ 	.word	0x00000000
        /*0020*/ 	.short	0x0002
        /*0022*/ 	.short	0x0010
        /*0024*/ 	.byte	0x00, 0xf5, 0x21, 0x00


	//----- nvinfo : EIATTR_KPARAM_INFO
	.align		4
.L_1450:
        /*0028*/ 	.byte	0x04, 0x17
        /*002a*/ 	.short	(.L_1452 - .L_1451)
.L_1451:
        /*002c*/ 	.word	0x00000000
        /*0030*/ 	.short	0x0001
        /*0032*/ 	.short	0x0008
        /*0034*/ 	.byte	0x00, 0xf5, 0x21, 0x00


	//----- nvinfo : EIATTR_KPARAM_INFO
	.align		4
.L_1452:
        /*0038*/ 	.byte	0x04, 0x17
        /*003a*/ 	.short	(.L_1454 - .L_1453)
.L_1453:
        /*003c*/ 	.word	0x00000000
        /*0040*/ 	.short	0x0000
        /*0042*/ 	.short	0x0000
        /*0044*/ 	.byte	0x00, 0xf5, 0x21, 0x00


	//----- nvinfo : EIATTR_SPARSE_MMA_MASK
	.align		4
.L_1454:
        /*0048*/ 	.byte	0x03, 0x50
        /*004a*/ 	.short	0x0000


	//----- nvinfo : EIATTR_MAXREG_COUNT
	.align		4
        /*004c*/ 	.byte	0x03, 0x1b
        /*004e*/ 	.short	0x00ff


	//----- nvinfo : EIATTR_MERCURY_ISA_VERSION
	.align		4
        /*0050*/ 	.byte	0x03, 0x5f
        /*0052*/ 	.short	0x0101


	//----- nvinfo : EIATTR_VRC_CTA_INIT_COUNT
	.align		4
        /*0054*/ 	.byte	0x02, 0x4a
	.zero		1
	.zero		1


	//----- nvinfo : EIATTR_EXIT_INSTR_OFFSETS
	.align		4
        /*0058*/ 	.byte	0x04, 0x1c
        /*005a*/ 	.short	(.L_1456 - .L_1455)


	//   ....[0]....
.L_1455:
        /*005c*/ 	.word	0x000000c0


	//   ....[1]....
        /*0060*/ 	.word	0x00000120


	//   ....[2]....
        /*0064*/ 	.word	0x00000280


	//----- nvinfo : EIATTR_CRS_STACK_SIZE
	.align		4
.L_1456:
        /*0068*/ 	.byte	0x04, 0x1e
        /*006a*/ 	.short	(.L_1458 - .L_1457)
.L_1457:
        /*006c*/ 	.word	0x00000000


	//----- nvinfo : EIATTR_CBANK_PARAM_SIZE
	.align		4
.L_1458:
        /*0070*/ 	.byte	0x03, 0x19
        /*0072*/ 	.short	0x001c


	//----- nvinfo : EIATTR_PARAM_CBANK
	.align		4
        /*0074*/ 	.byte	0x04, 0x0a
        /*0076*/ 	.short	(.L_1460 - .L_1459)
	.align		4
.L_1459:
        /*0078*/ 	.word	index@(.nv.constant0._Z10divNewTab2ILi16EEvPfS0_Pii)
        /*007c*/ 	.short	0x0380
        /*007e*/ 	.short	0x001c


	//----- nvinfo : EIATTR_SW_WAR
	.align		4
.L_1460:
        /*0080*/ 	.byte	0x04, 0x36
        /*0082*/ 	.short	(.L_1462 - .L_1461)
.L_1461:
        /*0084*/ 	.word	0x00000008
.L_1462:


//--------------------- .nv.info._Z22calculateBestDistance2ILi15EEvPfS0_S0_PiS1_S1_ii --------------------------
	.section	.nv.info._Z22calculateBestDistance2ILi15EEvPfS0_S0_PiS1_S1_ii,"",@"SHT_CUDA_INFO"
	.sectionflags	@""
	.align	4


	//----- nvinfo : EIATTR_CUDA_API_VERSION
	.align		4
        /*0000*/ 	.byte	0x04, 0x37
        /*0002*/ 	.short	(.L_1464 - .L_1463)
.L_1463:
        /*0004*/ 	.word	0x00000082


	//----- nvinfo : EIATTR_KPARAM_INFO
	.align		4
.L_1464:
        /*0008*/ 	.byte	0x04, 0x17
        /*000a*/ 	.short	(.L_1466 - .L_1465)
.L_1465:
        /*000c*/ 	.word	0x00000000
        /*0010*/ 	.short	0x0007
        /*0012*/ 	.short	0x0034
        /*0014*/ 	.byte	0x00, 0xf0, 0x11, 0x00


	//----- nvinfo : EIATTR_KPARAM_INFO
	.align		4
.L_1466:
        /*0018*/ 	.byte	0x04, 0x17
        /*001a*/ 	.short	(.L_1468 - .L_1467)
.L_1467:
        /*001c*/ 	.word	0x00000000
        /*0020*/ 	.short	0x0006
        /*0022*/ 	.short	0x0030
        /*0024*/ 	.byte	0x00, 0xf0, 0x11, 0x00


	//----- nvinfo : EIATTR_KPARAM_INFO
	.align		4
.L_1468:
        /*0028*/ 	.byte	0x04, 0x17
        /*002a*/ 	.short	(.L_1470 - .L_1469)
.L_1469:
        /*002c*/ 	.word	0x00000000
        /*0030*/ 	.short	0x0005
        /*0032*/ 	.short	0x0028
        /*0034*/ 	.byte	0x00, 0xf5, 0x21, 0x00


	//----- nvinfo : EIATTR_KPARAM_INFO
	.align		4
.L_1470:
        /*0038*/ 	.byte	0x04, 0x17
        /*003a*/ 	.short	(.L_1472 - .L_1471)
.L_1471:
        /*003c*/ 	.word	0x00000000
        /*0040*/ 	.short	0x0004
        /*0042*/ 	.short	0x0020
        /*0044*/ 	.byte	0x00, 0xf5, 0x21, 0x00


	//----- nvinfo : EIATTR_KPARAM_INFO
	.align		4
.L_1472:
        /*0048*/ 	.byte	0x04, 0x17
        /*004a*/ 	.short	(.L_1474 - .L_1473)
.L_1473:
        /*004c*/ 	.word	0x00000000
        /*0050*/ 	.short	0x0003
        /*0052*/ 	.short	0x0018
        /*0054*/ 	.byte	0x00, 0xf5, 0x21, 0x00


	//----- nvinfo : EIATTR_KPARAM_INFO
	.align		4
.L_1474:
        /*0058*/ 	.byte	0x04, 0x17
        /*005a*/ 	.short	(.L_1476 - .L_1475)
.L_1475:
        /*005c*/ 	.word	0x00000000
        /*0060*/ 	.short	0x0002
        /*0062*/ 	.short	0x0010
        /*0064*/ 	.byte	0x00, 0xf5, 0x21, 0x00


	//----- nvinfo : EIATTR_KPARAM_INFO
	.align		4
.L_1476:
        /*0068*/ 	.byte	0x04, 0x17
        /*006a*/ 	.short	(.L_1478 - .L_1477)
.L_1477:
        /*006c*/ 	.word	0x00000000
        /*0070*/ 	.short	0x0001
        /*0072*/ 	.short	0x0008
        /*0074*/ 	.byte	0x00, 0xf5, 0x21, 0x00


	//----- nvinfo : EIATTR_KPARAM_INFO
	.align		4
.L_1478:
        /*0078*/ 	.byte	0x04, 0x17
        /*007a*/ 	.short	(.L_1480 - .L_1479)
.L_1479:
        /*007c*/ 	.word	0x00000000
        /*0080*/ 	.short	0x0000
        /*0082*/ 	.short	0x0000
        /*0084*/ 	.byte	0x00, 0xf5, 0x21, 0x00


	//----- nvinfo : EIATTR_SPARSE_MMA_MASK
	.align		4
.L_1480:
        /*0088*/ 	.byte	0x03, 0x50
        /*008a*/ 	.short	0x0000


	//----- nvinfo : EIATTR_MAXREG_COUNT
	.align		4
        /*008c*/ 	.byte	0x03, 0x1b
        /*008e*/ 	.short	0x00ff


	//----- nvinfo : EIATTR_MERCURY_ISA_VERSION
	.align		4
        /*0090*/ 	.byte	0x03, 0x5f
        /*0092*/ 	.short	0x0101


	//----- nvinfo : EIATTR_VRC_CTA_INIT_COUNT
	.align		4
        /*0094*/ 	.byte	0x02, 0x4a
	.zero		1
	.zero		1


	//----- nvinfo : EIATTR_EXIT_INSTR_OFFSETS
	.align		4
        /*0098*/ 	.byte	0x04, 0x1c
        /*009a*/ 	.short	(.L_1482 - .L_1481)


	//   ....[0]....
.L_1481:
        /*009c*/ 	.word	0x00000070


	//   ....[1]....
        /*00a0*/ 	.word	0x00001090


	//   ....[2]....
        /*00a4*/ 	.word	0x000010d0


	//----- nvinfo : EIATTR_CRS_STACK_SIZE
	.align		4
.L_1482:
        /*00a8*/ 	.byte	0x04, 0x1e
        /*00aa*/ 	.short	(.L_1484 - .L_1483)
.L_1483:
        /*00ac*/ 	.word	0x00000000


	//----- nvinfo : EIATTR_CBANK_PARAM_SIZE
	.align		4
.L_1484:
        /*00b0*/ 	.byte	0x03, 0x19
        /*00b2*/ 	.short	0x0038


	//----- nvinfo : EIATTR_PARAM_CBANK
	.align		4
        /*00b4*/ 	.byte	0x04, 0x0a
        /*00b6*/ 	.short	(.L_1486 - .L_1485)
	.align		4
.L_1485:
        /*00b8*/ 	.word	index@(.nv.constant0._Z22calculateBestDistance2ILi15EEvPfS0_S0_PiS1_S1_ii)
        /*00bc*/ 	.short	0x0380
        /*00be*/ 	.short	0x0038


	//----- nvinfo : EIATTR_SW_WAR
	.align		4
.L_1486:
        /*00c0*/ 	.byte	0x04, 0x36
        /*00c2*/ 	.short	(.L_1488 - .L_1487)
.L_1487:
        /*00c4*/ 	.word	0x00000008
.L_1488:


//--------------------- .nv.info._Z10divNewTab2ILi15EEvPfS0_Pii --------------------------
	.section	.nv.info._Z10divNewTab2ILi15EEvPfS0_Pii,"",@"SHT_CUDA_INFO"
	.sectionflags	@""
	.align	4


	//----- nvinfo : EIATTR_CUDA_API_VERSION
	.align		4
        /*0000*/ 	.byte	0x04, 0x37
        /*0002*/ 	.short	(.L_1490 - .L_1489)
.L_1489:
        /*0004*/ 	.word	0x00000082


	//----- nvinfo : EIATTR_KPARAM_INFO
	.align		4
.L_1490:
        /*0008*/ 	.byte	0x04, 0x17
        /*000a*/ 	.short	(.L_1492 - .L_1491)
.L_1491:
        /*000c*/ 	.word	0x00000000
        /*0010*/ 	.short	0x0003
        /*0012*/ 	.short	0x0018
        /*0014*/ 	.byte	0x00, 0xf0, 0x11, 0x00


	//----- nvinfo : EIATTR_KPARAM_INFO
	.align		4
.L_1492:
        /*0018*/ 	.byte	0x04, 0x17
        /*001a*/ 	.short	(.L_1494 - .L_1493)
.L_1493:
        /*001c*/ 	.word	0x00000000
        /*0020*/ 	.short	0x0002
        /*0022*/ 	.short	0x0010
        /*0024*/ 	.byte	0x00, 0xf5, 0x21, 0x00


	//----- nvinfo : EIATTR_KPARAM_INFO
	.align		4
.L_1494:
        /*0028*/ 	.byte	0x04, 0x17
        /*002a*/ 	.short	(.L_1496 - .L_1495)
.L_1495:
        /*002c*/ 	.word	0x00000000
        /*0030*/ 	.short	0x0001
        /*0032*/ 	.short	0x0008
        /*0034*/ 	.byte	0x00, 0xf5, 0x21, 0x00


	//----- nvinfo : EIATTR_KPARAM_INFO
	.align		4
.L_1496:
        /*0038*/ 	.byte	0x04, 0x17
        /*003a*/ 	.short	(.L_1498 - .L_1497)
.L_1497:
        /*003c*/ 	.word	0x00000000
        /*0040*/ 	.short	0x0000
        /*0042*/ 	.short	0x0000
        /*0044*/ 	.byte	0x00, 0xf5, 0x21, 0x00


	//----- nvinfo : EIATTR_SPARSE_MMA_MASK
	.align		4
.L_1498:
        /*0048*/ 	.byte	0x03, 0x50
        /*004a*/ 	.short	0x0000


	//----- nvinfo : EIATTR_MAXREG_COUNT
	.align		4
        /*004c*/ 	.byte	0x03, 0x1b
        /*004e*/ 	.short	0x00ff


	//----- nvinfo : EIATTR_MERCURY_ISA_VERSION
	.align		4
        /*0050*/ 	.byte	0x03, 0x5f
        /*0052*/ 	.short	0x0101


	//----- nvinfo : EIATTR_VRC_CTA_INIT_COUNT
	.align		4
        /*0054*/ 	.byte	0x02, 0x4a
	.zero		1
	.zero		1


	//----- nvinfo : EIATTR_EXIT_INSTR_OFFSETS
	.align		4
        /*0058*/ 	.byte	0x04, 0x1c
        /*005a*/ 	.short	(.L_1500 - .L_1499)


	//   ....[0]....
.L_1499:
        /*005c*/ 	.word	0x000000c0


	//   ....[1]....
        /*0060*/ 	.word	0x00000120


	//   ....[2]....
        /*0064*/ 	.word	0x00000280


	//----- nvinfo : EIATTR_CRS_STACK_SIZE
	.align		4
.L_1500:
        /*0068*/ 	.byte	0x04, 0x1e
        /*006a*/ 	.short	(.L_1502 - .L_1501)
.L_1501:
        /*006c*/ 	.word	0x00000000


	//----- nvinfo : EIATTR_CBANK_PARAM_SIZE
	.align		4
.L_1502:
        /*0070*/ 	.byte	0x03, 0x19
        /*0072*/ 	.short	0x001c


	//----- nvinfo : EIATTR_PARAM_CBANK
	.align		4
        /*0074*/ 	.byte	0x04, 0x0a
        /*0076*/ 	.short	(.L_1504 - .L_1503)
	.align		4
.L_1503:
        /*0078*/ 	.word	index@(.nv.constant0._Z10divNewTab2ILi15EEvPfS0_Pii)
        /*007c*/ 	.short	0x0380
        /*007e*/ 	.short	0x001c


	//----- nvinfo : EIATTR_SW_WAR
	.align		4
.L_1504:
        /*0080*/ 	.byte	0x04, 0x36
        /*0082*/ 	.short	(.L_1506 - .L_1505)
.L_1505:
        /*0084*/ 	.word	0x00000008
.L_1506:


//--------------------- .nv.info._Z22calculateBestDistance2ILi14EEvPfS0_S0_PiS1_S1_ii --------------------------
	.section	.nv.info._Z22calculateBestDistance2ILi14EEvPfS0_S0_PiS1_S1_ii,"",@"SHT_CUDA_INFO"
	.sectionflags	@""
	.align	4


	//----- nvinfo : EIATTR_CUDA_API_VERSION
	.align		4
        /*0000*/ 	.byte	0x04, 0x37
        /*0002*/ 	.short	(.L_1508 - .L_1507)
.L_1507:
        /*0004*/ 	.word	0x00000082


	//----- nvinfo : EIATTR_KPARAM_INFO
	.align		4
.L_1508:
        /*0008*/ 	.byte	0x04, 0x17
        /*000a*/ 	.short	(.L_1510 - .L_1509)
.L_1509:
        /*000c*/ 	.word	0x00000000
        /*0010*/ 	.short	0x0007
        /*0012*/ 	.short	0x0034
        /*0014*/ 	.byte	0x00, 0xf0, 0x11, 0x00


	//----- nvinfo : EIATTR_KPARAM_INFO
	.align		4
.L_1510:
        /*0018*/ 	.byte	0x04, 0x17
        /*001a*/ 	.short	(.L_1512 - .L_1511)
.L_1511:
        /*001c*/ 	.word	0x00000000
        /*0020*/ 	.short	0x0006
        /*0022*/ 	.short	0x0030
        /*0024*/ 	.byte	0x00, 0xf0, 0x11, 0x00


	//----- nvinfo : EIATTR_KPARAM_INFO
	.align		4
.L_1512:
        /*0028*/ 	.byte	0x04, 0x17
        /*002a*/ 	.short	(.L_1514 - .L_1513)
.L_1513:
        /*002c*/ 	.word	0x00000000
        /*0030*/ 	.short	0x0005
        /*0032*/ 	.short	0x0028
        /*0034*/ 	.byte	0x00, 0xf5, 0x21, 0x00


	//----- nvinfo : EIATTR_KPARAM_INFO
	.align		4
.L_1514:
        /*0038*/ 	.byte	0x04, 0x17
        /*003a*/ 	.short	(.L_1516 - .L_1515)
.L_1515:
        /*003c*/ 	.word	0x00000000
        /*0040*/ 	.short	0x0004
        /*0042*/ 	.short	0x0020
        /*0044*/ 	.byte	0x00, 0xf5, 0x21, 0x00


	//----- nvinfo : EIATTR_KPARAM_INFO
	.align		4
.L_1516:
        /*0048*/ 	.byte	0x04, 0x17
        /*004a*/ 	.short	(.L_1518 - .L_1517)
.L_1517:
        /*004c*/ 	.word	0x00000000
        /*0050*/ 	.short	0x0003
        /*0052*/ 	.short	0x0018
        /*0054*/ 	.byte	0x00, 0xf5, 0x21, 0x00


	//----- nvinfo : EIATTR_KPARAM_INFO
	.align		4
.L_1518:
        /*0058*/ 	.byte	0x04, 0x17
        /*005a*/ 	.short	(.L_1520 - .L_1519)
.L_1519:
        /*005c*/ 	.word	0x00000000
        /*0060*/ 	.short	0x0002
        /*0062*/ 	.short	0x0010
        /*0064*/ 	.byte	0x00, 0xf5, 0x21, 0x00


	//----- nvinfo : EIATTR_KPARAM_INFO
	.align		4
.L_1520:
        /*0068*/ 	.byte	0x04, 0x17
        /*006a*/ 	.short	(.L_1522 - .L_1521)
.L_1521:
        /*006c*/ 	.word	0x00000000
        /*0070*/ 	.short	0x0001
        /*0072*/ 	.short	0x0008
        /*0074*/ 	.byte	0x00, 0xf5, 0x21, 0x00


	//----- nvinfo : EIATTR_KPARAM_INFO
	.align		4
.L_1522:
        /*0078*/ 	.byte	0x04, 0x17
        /*007a*/ 	.short	(.L_1524 - .L_1523)
.L_1523:
        /*007c*/ 	.word	0x00000000
        /*0080*/ 	.short	0x0000
        /*0082*/ 	.short	0x0000
        /*0084*/ 	.byte	0x00, 0xf5, 0x21, 0x00


	//----- nvinfo : EIATTR_SPARSE_MMA_MASK
	.align		4
.L_1524:
        /*0088*/ 	.byte	0x03, 0x50
        /*008a*/ 	.short	0x0000


	//----- nvinfo : EIATTR_MAXREG_COUNT
	.align		4
        /*008c*/ 	.byte	0x03, 0x1b
        /*008e*/ 	.short	0x00ff


	//----- nvinfo : EIATTR_MERCURY_ISA_VERSION
	.align		4
        /*0090*/ 	.byte	0x03, 0x5f
        /*0092*/ 	.short	0x0101


	//----- nvinfo : EIATTR_VRC_CTA_INIT_COUNT
	.align		4
        /*0094*/ 	.byte	0x02, 0x4a
	.zero		1
	.zero		1


	//----- nvinfo : EIATTR_EXIT_INSTR_OFFSETS
	.align		4
        /*0098*/ 	.byte	0x04, 0x1c
        /*009a*/ 	.short	(.L_1526 - .L_1525)


	//   ....[0]....
.L_1525:
        /*009c*/ 	.word	0x00000070


	//   ....[1]....
        /*00a0*/ 	.word	0x000011d0


	//   ....[2]....
        /*00a4*/ 	.word	0x00001210


	//----- nvinfo : EIATTR_CRS_STACK_SIZE
	.align		4
.L_1526:
        /*00a8*/ 	.byte	0x04, 0x1e
        /*00aa*/ 	.short	(.L_1528 - .L_1527)
.L_1527:
        /*00ac*/ 	.word	0x00000000


	//----- nvinfo : EIATTR_CBANK_PARAM_SIZE
	.align		4
.L_1528:
        /*00b0*/ 	.byte	0x03, 0x19
        /*00b2*/ 	.short	0x0038


	//----- nvinfo : EIATTR_PARAM_CBANK
	.align		4
        /*00b4*/ 	.byte	0x04, 0x0a
        /*00b6*/ 	.short	(.L_1530 - .L_1529)
	.align		4
.L_1529:
        /*00b8*/ 	.word	index@(.nv.constant0._Z22calculateBestDistance2ILi14EEvPfS0_S0_PiS1_S1_ii)
        /*00bc*/ 	.short	0x0380
        /*00be*/ 	.short	0x0038


	//----- nvinfo : EIATTR_SW_WAR
	.align		4
.L_1530:
        /*00c0*/ 	.byte	0x04, 0x36
        /*00c2*/ 	.short	(.L_1532 - .L_1531)
.L_1531:
        /*00c4*/ 	.word	0x00000008
.L_1532:


//--------------------- .nv.info._Z10divNewTab2ILi14EEvPfS0_Pii --------------------------
	.section	.nv.info._Z10divNewTab2ILi14EEvPfS0_Pii,"",@"SHT_CUDA_INFO"
	.sectionflags	@""
	.align	4


	//----- nvinfo : EIATTR_CUDA_API_VERSION
	.align		4
        /*0000*/ 	.byte	0x04, 0x37
        /*0002*/ 	.short	(.L_1534 - .L_1533)
.L_1533:
        /*0004*/ 	.word	0x00000082


	//----- nvinfo : EIATTR_KPARAM_INFO
	.align		4
.L_1534:
        /*0008*/ 	.byte	0x04, 0x17
        /*000a*/ 	.short	(.L_1536 - .L_1535)
.L_1535:
        /*000c*/ 	.word	0x00000000
        /*0010*/ 	.short	0x0003
        /*0012*/ 	.short	0x0018
        /*0014*/ 	.byte	0x00, 0xf0, 0x11, 0x00


	//----- nvinfo : EIATTR_KPARAM_INFO
	.align		4
.L_1536:
        /*0018*/ 	.byte	0x04, 0x17
        /*001a*/ 	.short	(.L_1538 - .L_1537)
.L_1537:
        /*001c*/ 	.word	0x00000000
        /*0020*/ 	.short	0x0002
        /*0022*/ 	.short	0x0010
        /*0024*/ 	.byte	0x00, 0xf5, 0x21, 0x00


	//----- nvinfo : EIATTR_KPARAM_INFO
	.align		4
.L_1538:
        /*0028*/ 	.byte	0x04, 0x17
        /*002a*/ 	.short	(.L_1540 - .L_1539)
.L_1539:
        /*002c*/ 	.word	0x00000000
        /*0030*/ 	.short	0x0001
        /*0032*/ 	.short	0x0008
        /*0034*/ 	.byte	0x00, 0xf5, 0x21, 0x00


	//----- nvinfo : EIATTR_KPARAM_INFO
	.align		4
.L_1540:
        /*0038*/ 	.byte	0x04, 0x17
        /*003a*/ 	.short	(.L_1542 - .L_1541)
.L_1541:
        /*003c*/ 	.word	0x00000000
        /*0040*/ 	.short	0x0000
        /*0042*/ 	.short	0x0000
        /*0044*/ 	.byte	0x00, 0xf5, 0x21, 0x00


	//----- nvinfo : EIATTR_SPARSE_MMA_MASK
	.align		4
.L_1542:
        /*0048*/ 	.byte	0x03, 0x50
        /*004a*/ 	.short	0x0000


	//----- nvinfo : EIATTR_MAXREG_COUNT
	.align		4
        /*004c*/ 	.byte	0x03, 0x1b
        /*004e*/ 	.short	0x00ff


	//----- nvinfo : EIATTR_MERCURY_ISA_VERSION
	.align		4
        /*0050*/ 	.byte	0x03, 0x5f
        /*0052*/ 	.short	0x0101


	//----- nvinfo : EIATTR_VRC_CTA_INIT_COUNT
	.align		4
        /*0054*/ 	.byte	0x02, 0x4a
	.zero		1
	.zero		1


	//----- nvinfo : EIATTR_EXIT_INSTR_OFFSETS
	.align		4
        /*0058*/ 	.byte	0x04, 0x1c
        /*005a*/ 	.short	(.L_1544 - .L_1543)


	//   ....[0]....
.L_1543:
        /*005c*/ 	.word	0x000000c0


	//   ....[1]....
        /*0060*/ 	.word	0x00000120


	//   ....[2]....
        /*0064*/ 	.word	0x00000280


	//----- nvinfo : EIATTR_CRS_STACK_SIZE
	.align		4
.L_1544:
        /*0068*/ 	.byte	0x04, 0x1e
        /*006a*/ 	.short	(.L_1546 - .L_1545)
.L_1545:
        /*006c*/ 	.word	0x00000000


	//----- nvinfo : EIATTR_CBANK_PARAM_SIZE
	.align		4
.L_1546:
        /*0070*/ 	.byte	0x03, 0x19
        /*0072*/ 	.short	0x001c


	//----- nvinfo : EIATTR_PARAM_CBANK
	.align		4
        /*0074*/ 	.byte	0x04, 0x0a
        /*0076*/ 	.short	(.L_1548 - .L_1547)
	.align		4
.L_1547:
        /*0078*/ 	.word	index@(.nv.constant0._Z10divNewTab2ILi14EEvPfS0_Pii)
        /*007c*/ 	.short	0x0380
        /*007e*/ 	.short	0x001c


	//----- nvinfo : EIATTR_SW_WAR
	.align		4
.L_1548:
        /*0080*/ 	.byte	0x04, 0x36
        /*0082*/ 	.short	(.L_1550 - .L_1549)
.L_1549:
        /*0084*/ 	.word	0x00000008
.L_1550:


//--------------------- .nv.info._Z22calculateBestDistance2ILi13EEvPfS0_S0_PiS1_S1_ii --------------------------
	.section	.nv.info._Z22calculateBestDistance2ILi13EEvPfS0_S0_PiS1_S1_ii,"",@"SHT_CUDA_INFO"
	.sectionflags	@""
	.align	4


	//----- nvinfo : EIATTR_CUDA_API_VERSION
	.align		4
        /*0000*/ 	.byte	0x04, 0x37
        /*0002*/ 	.short	(.L_1552 - .L_1551)
.L_1551:
        /*0004*/ 	.word	0x00000082


	//----- nvinfo : EIATTR_KPARAM_INFO
	.align		4
.L_1552:
        /*0008*/ 	.byte	0x04, 0x17
        /*000a*/ 	.short	(.L_1554 - .L_1553)
.L_1553:
        /*000c*/ 	.word	0x00000000
        /*0010*/ 	.short	0x0007
        /*0012*/ 	.short	0x0034
        /*0014*/ 	.byte	0x00, 0xf0, 0x11, 0x00


	//----- nvinfo : EIATTR_KPARAM_INFO
	.align		4
.L_1554:
        /*0018*/ 	.byte	0x04, 0x17
        /*001a*/ 	.short	(.L_1556 - .L_1555)
.L_1555:
        /*001c*/ 	.word	0x00000000
        /*0020*/ 	.short	0x0006
        /*0022*/ 	.short	0x0030
        /*0024*/ 	.byte	0x00, 0xf0, 0x11, 0x00


	//----- nvinfo : EIATTR_KPARAM_INFO
	.align		4
.L_1556:
        /*0028*/ 	.byte	0x04, 0x17
        /*002a*/ 	.short	(.L_1558 - .L_1557)
.L_1557:
        /*002c*/ 	.word	0x00000000
        /*0030*/ 	.short	0x0005
        /*0032*/ 	.short	0x0028
        /*0034*/ 	.byte	0x00, 0xf5, 0x21, 0x00


	//----- nvinfo : EIATTR_KPARAM_INFO
	.align		4
.L_1558:
        /*0038*/ 	.byte	0x04, 0x17
        /*003a*/ 	.short	(.L_1560 - .L_1559)
.L_1559:
        /*003c*/ 	.word	0x00000000
        /*0040*/ 	.short	0x0004
        /*0042*/ 	.short	0x0020
        /*0044*/ 	.byte	0x00, 0xf5, 0x21, 0x00


	//----- nvinfo : EIATTR_KPARAM_INFO
	.align		4
.L_1560:
        /*0048*/ 	.byte	0x04, 0x17
        /*004a*/ 	.short	(.L_1562 - .L_1561)
.L_1561:
        /*004c*/ 	.word	0x00000000
        /*0050*/ 	.short	0x0003
        /*0052*/ 	.short	0x0018
        /*0054*/ 	.byte	0x00, 0xf5, 0x21, 0x00


	//----- nvinfo : EIATTR_KPARAM_INFO
	.align		4
.L_1562:
        /*0058*/ 	.byte	0x04, 0x17
        /*005a*/ 	.short	(.L_1564 - .L_1563)
.L_1563:
        /*005c*/ 	.word	0x00000000
        /*0060*/ 	.short	0x0002
        /*0062*/ 	.short	0x0010
        /*0064*/ 	.byte	0x00, 0xf5, 0x21, 0x00


	//----- nvinfo : EIATTR_KPARAM_INFO
	.align		4
.L_1564:
        /*0068*/ 	.byte	0x04, 0x17
        /*006a*/ 	.short	(.L_1566 - .L_1565)
.L_1565:
        /*006c*/ 	.word	0x00000000
        /*0070*/ 	.short	0x0001
        /*0072*/ 	.short	0x0008
        /*0074*/ 	.byte	0x00, 0xf5, 0x21, 0x00


	//----- nvinfo : EIATTR_KPARAM_INFO
	.align		4
.L_1566:
        /*0078*/ 	.byte	0x04, 0x17
        /*007a*/ 	.short	(.L_1568 - .L_1567)
.L_1567:
        /*007c*/ 	.word	0x00000000
        /*0080*/ 	.short	0x0000
        /*0082*/ 	.short	0x0000
        /*0084*/ 	.byte	0x00, 0xf5, 0x21, 0x00


	//----- nvinfo : EIATTR_SPARSE_MMA_MASK
	.align		4
.L_1568:
        /*0088*/ 	.byte	0x03, 0x50
        /*008a*/ 	.short	0x0000


	//----- nvinfo : EIATTR_MAXREG_COUNT
	.align		4
        /*008c*/ 	.byte	0x03, 0x1b
        /*008e*/ 	.short	0x00ff


	//----- nvinfo : EIATTR_MERCURY_ISA_VERSION
	.align		4
        /*0090*/ 	.byte	0x03, 0x5f
        /*0092*/ 	.short	0x0101


	//----- nvinfo : EIATTR_VRC_CTA_INIT_COUNT
	.align		4
        /*0094*/ 	.byte	0x02, 0x4a
	.zero		1
	.zero		1


	//----- nvinfo : EIATTR_EXIT_INSTR_OFFSETS
	.align		4
        /*0098*/ 	.byte	0x04, 0x1c
        /*009a*/ 	.short	(.L_1570 - .L_1569)


	//   ....[0]....
.L_1569:
        /*009c*/ 	.word	0x00000070


	//   ....[1]....
        /*00a0*/ 	.word	0x00001090


	//   ....[2]....
        /*00a4*/ 	.word	0x000010d0


	//----- nvinfo : EIATTR_CRS_STACK_SIZE
	.align		4
.L_1570:
        /*00a8*/ 	.byte	0x04, 0x1e
        /*00aa*/ 	.short	(.L_1572 - .L_1571)
.L_1571:
        /*00ac*/ 	.word	0x00000000


	//----- nvinfo : EIATTR_CBANK_PARAM_SIZE
	.align		4
.L_1572:
        /*00b0*/ 	.byte	0x03, 0x19
        /*00b2*/ 	.short	0x0038


	//----- nvinfo : EIATTR_PARAM_CBANK
	.align		4
        /*00b4*/ 	.byte	0x04, 0x0a
        /*00b6*/ 	.short	(.L_1574 - .L_1573)
	.align		4
.L_1573:
        /*00b8*/ 	.word	index@(.nv.constant0._Z22calculateBestDistance2ILi13EEvPfS0_S0_PiS1_S1_ii)
        /*00bc*/ 	.short	0x0380
        /*00be*/ 	.short	0x0038


	//----- nvinfo : EIATTR_SW_WAR
	.align		4
.L_1574:
        /*00c0*/ 	.byte	0x04, 0x36
        /*00c2*/ 	.short	(.L_1576 - .L_1575)
.L_1575:
        /*00c4*/ 	.word	0x00000008
.L_1576:


//--------------------- .nv.info._Z10divNewTab2ILi13EEvPfS0_Pii --------------------------
	.section	.nv.info._Z10divNewTab2ILi13EEvPfS0_Pii,"",@"SHT_CUDA_INFO"
	.sectionflags	@""
	.align	4


	//----- nvinfo : EIATTR_CUDA_API_VERSION
	.align		4
        /*0000*/ 	.byte	0x04, 0x37
        /*0002*/ 	.short	(.L_1578 - .L_1577)
.L_1577:
        /*0004*/ 	.word	0x00000082


	//----- nvinfo : EIATTR_KPARAM_INFO
	.align		4
.L_1578:
        /*0008*/ 	.byte	0x04, 0x17
        /*000a*/ 	.short	(.L_1580 - .L_1579)
.L_1579:
        /*000c*/ 	.word	0x00000000
        /*0010*/ 	.short	0x0003
        /*0012*/ 	.short	0x0018
        /*0014*/ 	.byte	0x00, 0xf0, 0x11, 0x00


	//----- nvinfo : EIATTR_KPARAM_INFO
	.align		4
.L_1580:
        /*0018*/ 	.byte	0x04, 0x17
        /*001a*/ 	.short	(.L_1582 - .L_1581)
.L_1581:
        /*001c*/ 	.word	0x00000000
        /*0020*/ 	.short	0x0002
        /*0022*/ 	.short	0x0010
        /*0024*/ 	.byte	0x00, 0xf5, 0x21, 0x00


	//----- nvinfo : EIATTR_KPARAM_INFO
	.align		4
.L_1582:
        /*0028*/ 	.byte	0x04, 0x17
        /*002a*/ 	.short	(.L_1584 - .L_1583)
.L_1583:
        /*002c*/ 	.word	0x00000000
        /*0030*/ 	.short	0x0001
        /*0032*/ 	.short	0x0008
        /*0034*/ 	.byte	0x00, 0xf5, 0x21, 0x00


	//----- nvinfo : EIATTR_KPARAM_INFO
	.align		4
.L_1584:
        /*0038*/ 	.byte	0x04, 0x17
        /*003a*/ 	.short	(.L_1586 - .L_1585)
.L_1585:
        /*003c*/ 	.word	0x00000000
        /*0040*/ 	.short	0x0000
        /*0042*/ 	.short	0x0000
        /*0044*/ 	.byte	0x00, 0xf5, 0x21, 0x00


	//----- nvinfo : EIATTR_SPARSE_MMA_MASK
	.align		4
.L_1586:
        /*0048*/ 	.byte	0x03, 0x50
        /*004a*/ 	.short	0x0000


	//----- nvinfo : EIATTR_MAXREG_COUNT
	.align		4
        /*004c*/ 	.byte	0x03, 0x1b
        /*004e*/ 	.short	0x00ff


	//----- nvinfo : EIATTR_MERCURY_ISA_VERSION
	.align		4
        /*0050*/ 	.byte	0x03, 0x5f
        /*0052*/ 	.short	0x0101


	//----- nvinfo : EIATTR_VRC_CTA_INIT_COUNT
	.align		4
        /*0054*/ 	.byte	0x02, 0x4a
	.zero		1
	.zero		1


	//----- nvinfo : EIATTR_EXIT_INSTR_OFFSETS
	.align		4
        /*0058*/ 	.byte	0x04, 0x1c
        /*005a*/ 	.short	(.L_1588 - .L_1587)


	//   ....[0]....
.L_1587:
        /*005c*/ 	.word	0x000000c0


	//   ....[1]....
        /*0060*/ 	.word	0x00000120


	//   ....[2]....
        /*0064*/ 	.word	0x00000280


	//----- nvinfo : EIATTR_CRS_STACK_SIZE
	.align		4
.L_1588:
        /*0068*/ 	.byte	0x04, 0x1e
        /*006a*/ 	.short	(.L_1590 - .L_1589)
.L_1589:
        /*006c*/ 	.word	0x00000000


	//----- nvinfo : EIATTR_CBANK_PARAM_SIZE
	.align		4
.L_1590:
        /*0070*/ 	.byte	0x03, 0x19
        /*0072*/ 	.short	0x001c


	//----- nvinfo : EIATTR_PARAM_CBANK
	.align		4
        /*0074*/ 	.byte	0x04, 0x0a
        /*0076*/ 	.short	(.L_1592 - .L_1591)
	.align		4
.L_1591:
        /*0078*/ 	.word	index@(.nv.constant0._Z10divNewTab2ILi13EEvPfS0_Pii)
        /*007c*/ 	.short	0x0380
        /*007e*/ 	.short	0x001c


	//----- nvinfo : EIATTR_SW_WAR
	.align		4
.L_1592:
        /*0080*/ 	.byte	0x04, 0x36
        /*0082*/ 	.short	(.L_1594 - .L_1593)
.L_1593:
        /*0084*/ 	.word	0x00000008
.L_1594:


//--------------------- .nv.info._Z22calculateBestDistance2ILi12EEvPfS0_S0_PiS1_S1_ii --------------------------
	.section	.nv.info._Z22calculateBestDistance2ILi12EEvPfS0_S0_PiS1_S1_ii,"",@"SHT_CUDA_INFO"
	.sectionflags	@""
	.align	4


	//----- nvinfo : EIATTR_CUDA_API_VERSION
	.align		4
        /*0000*/ 	.byte	0x04, 0x37
        /*0002*/ 	.short	(.L_1596 - .L_1595)
.L_1595:
        /*0004*/ 	.word	0x00000082


	//----- nvinfo : EIATTR_KPARAM_INFO
	.align		4
.L_1596:
        /*0008*/ 	.byte	0x04, 0x17
        /*000a*/ 	.short	(.L_1598 - .L_1597)
.L_1597:
        /*000c*/ 	.word	0x00000000
        /*0010*/ 	.short	0x0007
        /*0012*/ 	.short	0x0034
        /*0014*/ 	.byte	0x00, 0xf0, 0x11, 0x00


	//----- nvinfo : EIATTR_KPARAM_INFO
	.align		4
.L_1598:
        /*0018*/ 	.byte	0x04, 0x17
        /*001a*/ 	.short	(.L_1600 - .L_1599)
.L_1599:
        /*001c*/ 	.word	0x00000000
        /*0020*/ 	.short	0x0006
        /*0022*/ 	.short	0x0030
        /*0024*/ 	.byte	0x00, 0xf0, 0x11, 0x00


	//----- nvinfo : EIATTR_KPARAM_INFO
	.align		4
.L_1600:
        /*0028*/ 	.byte	0x04, 0x17
        /*002a*/ 	.short	(.L_1602 - .L_1601)
.L_1601:
        /*002c*/ 	.word	0x00000000
        /*0030*/ 	.short	0x0005
        /*0032*/ 	.short	0x0028
        /*0034*/ 	.byte	0x00, 0xf5, 0x21, 0x00


	//----- nvinfo : EIATTR_KPARAM_INFO
	.align		4
.L_1602:
        /*0038*/ 	.byte	0x04, 0x17
        /*003a*/ 	.short	(.L_1604 - .L_1603)
.L_1603:
        /*003c*/ 	.word	0x00000000
        /*0040*/ 	.short	0x0004
        /*0042*/ 	.short	0x0020
        /*0044*/ 	.byte	0x00, 0xf5, 0x21, 0x00


	//----- nvinfo : EIATTR_KPARAM_INFO
	.align		4
.L_1604:
        /*0048*/ 	.byte	0x04, 0x17
        /*004a*/ 	.short	(.L_1606 - .L_1605)
.L_1605:
        /*004c*/ 	.word	0x00000000
        /*0050*/ 	.short	0x0003
        /*0052*/ 	.short	0x0018
        /*0054*/ 	.byte	0x00, 0xf5, 0x21, 0x00


	//----- nvinfo : EIATTR_KPARAM_INFO
	.align		4
.L_1606:
        /*0058*/ 	.byte	0x04, 0x17
        /*005a*/ 	.short	(.L_1608 - .L_1607)
.L_1607:
        /*005c*/ 	.word	0x00000000
        /*0060*/ 	.short	0x0002
        /*0062*/ 	.short	0x0010
        /*0064*/ 	.byte	0x00, 0xf5, 0x21, 0x00


	//----- nvinfo : EIATTR_KPARAM_INFO
	.align		4
.L_1608:
        /*0068*/ 	.byte	0x04, 0x17
        /*006a*/ 	.short	(.L_1610 - .L_1609)
.L_1609:
        /*006c*/ 	.word	0x00000000
        /*0070*/ 	.short	0x0001
        /*0072*/ 	.short	0x0008
        /*0074*/ 	.byte	0x00, 0xf5, 0x21, 0x00


	//----- nvinfo : EIATTR_KPARAM_INFO
	.align		4
.L_1610:
        /*0078*/ 	.byte	0x04, 0x17
        /*007a*/ 	.short	(.L_1612 - .L_1611)
.L_1611:
        /*007c*/ 	.word	0x00000000
        /*0080*/ 	.short	0x0000
        /*0082*/ 	.short	0x0000
        /*0084*/ 	.byte	0x00, 0xf5, 0x21, 0x00


	//----- nvinfo : EIATTR_SPARSE_MMA_MASK
	.align		4
.L_1612:
        /*0088*/ 	.byte	0x03, 0x50
        /*008a*/ 	.short	0x0000


	//----- nvinfo : EIATTR_MAXREG_COUNT
	.align		4
        /*008c*/ 	.byte	0x03, 0x1b
        /*008e*/ 	.short	0x00ff


	//----- nvinfo : EIATTR_MERCURY_ISA_VERSION
	.align		4
        /*0090*/ 	.byte	0x03, 0x5f
        /*0092*/ 	.short	0x0101


	//----- nvinfo : EIATTR_VRC_CTA_INIT_COUNT
	.align		4
        /*0094*/ 	.byte	0x02, 0x4a
	.zero		1
	.zero		1


	//----- nvinfo : EIATTR_EXIT_INSTR_OFFSETS
	.align		4
        /*0098*/ 	.byte	0x04, 0x1c
        /*009a*/ 	.short	(.L_1614 - .L_1613)


	//   ....[0]....
.L_1613:
        /*009c*/ 	.word	0x00000070


	//   ....[1]....
        /*00a0*/ 	.word	0x00000f70


	//   ....[2]....
        /*00a4*/ 	.word	0x00000fb0


	//----- nvinfo : EIATTR_CRS_STACK_SIZE
	.align		4
.L_1614:
        /*00a8*/ 	.byte	0x04, 0x1e
        /*00aa*/ 	.short	(.L_1616 - .L_1615)
.L_1615:
        /*00ac*/ 	.word	0x00000000


	//----- nvinfo : EIATTR_CBANK_PARAM_SIZE
	.align		4
.L_1616:
        /*00b0*/ 	.byte	0x03, 0x19
        /*00b2*/ 	.short	0x0038


	//----- nvinfo : EIATTR_PARAM_CBANK
	.align		4
        /*00b4*/ 	.byte	0x04, 0x0a
        /*00b6*/ 	.short	(.L_1618 - .L_1617)
	.align		4
.L_1617:
        /*00b8*/ 	.word	index@(.nv.constant0._Z22calculateBestDistance2ILi12EEvPfS0_S0_PiS1_S1_ii)
        /*00bc*/ 	.short	0x0380
        /*00be*/ 	.short	0x0038


	//----- nvinfo : EIATTR_SW_WAR
	.align		4
.L_1618:
        /*00c0*/ 	.byte	0x04, 0x36
        /*00c2*/ 	.short	(.L_1620 - .L_1619)
.L_1619:
        /*00c4*/ 	.word	0x00000008
.L_1620:


//--------------------- .nv.info._Z10divNewTab2ILi12EEvPfS0_Pii --------------------------
	.section	.nv.info._Z10divNewTab2ILi12EEvPfS0_Pii,"",@"SHT_CUDA_INFO"
	.sectionflags	@""
	.align	4


	//----- nvinfo : EIATTR_CUDA_API_VERSION
	.align		4
        /*0000*/ 	.byte	0x04, 0x37
        /*0002*/ 	.short	(.L_1622 - .L_1621)
.L_1621:
        /*0004*/ 	.word	0x00000082


	//----- nvinfo : EIATTR_KPARAM_INFO
	.align		4
.L_1622:
        /*0008*/ 	.byte	0x04, 0x17
        /*000a*/ 	.short	(.L_1624 - .L_1623)
.L_1623:
        /*000c*/ 	.word	0x00000000
        /*0010*/ 	.short	0x0003
        /*0012*/ 	.short	0x0018
        /*0014*/ 	.byte	0x00, 0xf0, 0x11, 0x00


	//----- nvinfo : EIATTR_KPARAM_INFO
	.align		4
.L_1624:
        /*0018*/ 	.byte	0x04, 0x17
        /*001a*/ 	.short	(.L_1626 - .L_1625)
.L_1625:
        /*001c*/ 	.word	0x00000000
        /*0020*/ 	.short	0x0002
        /*0022*/ 	.short	0x0010
        /*0024*/ 	.byte	0x00, 0xf5, 0x21, 0x00


	//----- nvinfo : EIATTR_KPARAM_INFO
	.align		4
.L_1626:
        /*0028*/ 	.byte	0x04, 0x17
        /*002a*/ 	.short	(.L_1628 - .L_1627)
.L_1627:
        /*002c*/ 	.word	0x00000000
        /*0030*/ 	.short	0x0001
        /*0032*/ 	.short	0x0008
        /*0034*/ 	.byte	0x00, 0xf5, 0x21, 0x00


	//----- nvinfo : EIATTR_KPARAM_INFO
	.align		4
.L_1628:
        /*0038*/ 	.byte	0x04, 0x17
        /*003a*/ 	.short	(.L_1630 - .L_1629)
.L_1629:
        /*003c*/ 	.word	0x00000000
        /*0040*/ 	.short	0x0000
        /*0042*/ 	.short	0x0000
        /*0044*/ 	.byte	0x00, 0xf5, 0x21, 0x00


	//----- nvinfo : EIATTR_SPARSE_MMA_MASK
	.align		4
.L_1630:
        /*0048*/ 	.byte	0x03, 0x50
        /*004a*/ 	.short	0x0000


	//----- nvinfo : EIATTR_MAXREG_COUNT
	.align		4
        /*004c*/ 	.byte	0x03, 0x1b
        /*004e*/ 	.short	0x00ff


	//----- nvinfo : EIATTR_MERCURY_ISA_VERSION
	.align		4
        /*0050*/ 	.byte	0x03, 0x5f
        /*0052*/ 	.short	0x0101


	//----- nvinfo : EIATTR_VRC_CTA_INIT_COUNT
	.align		4
        /*0054*/ 	.byte	0x02, 0x4a
	.zero		1
	.zero		1


	//----- nvinfo : EIATTR_EXIT_INSTR_OFFSETS
	.align		4
        /*0058*/ 	.byte	0x04, 0x1c
        /*005a*/ 	.short	(.L_1632 - .L_1631)


	//   ....[0]....
.L_1631:
        /*005c*/ 	.word	0x000000c0


	//   ....[1]....
        /*0060*/ 	.word	0x00000120


	//   ....[2]....
        /*0064*/ 	.word	0x00000280


	//----- nvinfo : EIATTR_CRS_STACK_SIZE
	.align		4
.L_1632:
        /*0068*/ 	.byte	0x04, 0x1e
        /*006a*/ 	.short	(.L_1634 - .L_1633)
.L_1633:
        /*006c*/ 	.word	0x00000000


	//----- nvinfo : EIATTR_CBANK_PARAM_SIZE
	.align		4
.L_1634:
        /*0070*/ 	.byte	0x03, 0x19
        /*0072*/ 	.short	0x001c


	//----- nvinfo : EIATTR_PARAM_CBANK
	.align		4
        /*0074*/ 	.byte	0x04, 0x0a
        /*0076*/ 	.short	(.L_1636 - .L_1635)
	.align		4
.L_1635:
        /*0078*/ 	.word	index@(.nv.constant0._Z10divNewTab2ILi12EEvPfS0_Pii)
        /*007c*/ 	.short	0x0380
        /*007e*/ 	.short	0x001c


	//----- nvinfo : EIATTR_SW_WAR
	.align		4
.L_1636:
        /*0080*/ 	.byte	0x04, 0x36
        /*0082*/ 	.short	(.L_1638 - .L_1637)
.L_1637:
        /*0084*/ 	.word	0x00000008
.L_1638:


//--------------------- .nv.info._Z22calculateBestDistance2ILi11EEvPfS0_S0_PiS1_S1_ii --------------------------
	.section	.nv.info._Z22calculateBestDistance2ILi11EEvPfS0_S0_PiS1_S1_ii,"",@"SHT_CUDA_INFO"
	.sectionflags	@""
	.align	4


	//----- nvinfo : EIATTR_CUDA_API_VERSION
	.align		4
        /*0000*/ 	.byte	0x04, 0x37
        /*0002*/ 	.short	(.L_1640 - .L_1639)
.L_1639:
        /*0004*/ 	.word	0x00000082


	//----- nvinfo : EIATTR_KPARAM_INFO
	.align		4
.L_1640:
        /*0008*/ 	.byte	0x04, 0x17
        /*000a*/ 	.short	(.L_1642 - .L_1641)
.L_1641:
        /*000c*/ 	.word	0x00000000
        /*0010*/ 	.short	0x0007
        /*0012*/ 	.short	0x0034
        /*0014*/ 	.byte	0x00, 0xf0, 0x11, 0x00


	//----- nvinfo : EIATTR_KPARAM_INFO
	.align		4
.L_1642:
        /*0018*/ 	.byte	0x04, 0x17
        /*001a*/ 	.short	(.L_1644 - .L_1643)
.L_1643:
        /*001c*/ 	.word	0x00000000
        /*0020*/ 	.short	0x0006
        /*0022*/ 	.short	0x0030
        /*0024*/ 	.byte	0x00, 0xf0, 0x11, 0x00


	//----- nvinfo : EIATTR_KPARAM_INFO
	.align		4
.L_1644:
        /*0028*/ 	.byte	0x04, 0x17
        /*002a*/ 	.short	(.L_1646 - .L_1645)
.L_1645:
        /*002c*/ 	.word	0x00000000
        /*0030*/ 	.short	0x0005
        /*0032*/ 	.short	0x0028
        /*0034*/ 	.byte	0x00, 0xf5, 0x21, 0x00


	//----- nvinfo : EIATTR_KPARAM_INFO
	.align		4
.L_1646:
        /*0038*/ 	.byte	0x04, 0x17
        /*003a*/ 	.short	(.L_1648 - .L_1647)
.L_1647:
        /*003c*/ 	.word	0x00000000
        /*0040*/ 	.short	0x0004
        /*0042*/ 	.short	0x0020
        /*0044*/ 	.byte	0x00, 0xf5, 0x21, 0x00


	//----- nvinfo : EIATTR_KPARAM_INFO
	.align		4
.L_1648:
        /*0048*/ 	.byte	0x04, 0x17
        /*004a*/ 	.short	(.L_1650 - .L_1649)
.L_1649:
        /*004c*/ 	.word	0x00000000
        /*0050*/ 	.short	0x0003
        /*0052*/ 	.short	0x0018
        /*0054*/ 	.byte	0x00, 0xf5, 0x21, 0x00


	//----- nvinfo : EIATTR_KPARAM_INFO
	.align		4
.L_1650:
        /*0058*/ 	.byte	0x04, 0x17
        /*005a*/ 	.short	(.L_1652 - .L_1651)
.L_1651:
        /*005c*/ 	.word	0x00000000
        /*0060*/ 	.short	0x0002
        /*0062*/ 	.short	0x0010
        /*0064*/ 	.byte	0x00, 0xf5, 0x21, 0x00


	//----- nvinfo : EIATTR_KPARAM_INFO
	.align		4
.L_1652:
        /*0068*/ 	.byte	0x04, 0x17
        /*006a*/ 	.short	(.L_1654 - .L_1653)
.L_1653:
        /*006c*/ 	.word	0x00000000
        /*0070*/ 	.short	0x0001
        /*0072*/ 	.short	0x0008
        /*0074*/ 	.byte	0x00, 0xf5, 0x21, 0x00


	//----- nvinfo : EIATTR_KPARAM_INFO
	.align		4
.L_1654:
        /*0078*/ 	.byte	0x04, 0x17
        /*007a*/ 	.short	(.L_1656 - .L_1655)
.L_1655:
        /*007c*/ 	.word	0x00000000
        /*0080*/ 	.short	0x0000
        /*0082*/ 	.short	0x0000
        /*0084*/ 	.byte	0x00, 0xf5, 0x21, 0x00


	//----- nvinfo : EIATTR_SPARSE_MMA_MASK
	.align		4
.L_1656:
        /*0088*/ 	.byte	0x03, 0x50
        /*008a*/ 	.short	0x0000


	//----- nvinfo : EIATTR_MAXREG_COUNT
	.align		4
        /*008c*/ 	.byte	0x03, 0x1b
        /*008e*/ 	.short	0x00ff


	//----- nvinfo : EIATTR_MERCURY_ISA_VERSION
	.align		4
        /*0090*/ 	.byte	0x03, 0x5f
        /*0092*/ 	.short	0x0101


	//----- nvinfo : EIATTR_VRC_CTA_INIT_COUNT
	.align		4
        /*0094*/ 	.byte	0x02, 0x4a
	.zero		1
	.zero		1


	//----- nvinfo : EIATTR_EXIT_INSTR_OFFSETS
	.align		4
        /*0098*/ 	.byte	0x04, 0x1c
        /*009a*/ 	.short	(.L_1658 - .L_1657)


	//   ....[0]....
.L_1657:
        /*009c*/ 	.word	0x00000070


	//   ....[1]....
        /*00a0*/ 	.word	0x00000e70


	//   ....[2]....
        /*00a4*/ 	.word	0x00000eb0


	//----- nvinfo : EIATTR_CRS_STACK_SIZE
	.align		4
.L_1658:
        /*00a8*/ 	.byte	0x04, 0x1e
        /*00aa*/ 	.short	(.L_1660 - .L_1659)
.L_1659:
        /*00ac*/ 	.word	0x00000000


	//----- nvinfo : EIATTR_CBANK_PARAM_SIZE
	.align		4
.L_1660:
        /*00b0*/ 	.byte	0x03, 0x19
        /*00b2*/ 	.short	0x0038


	//----- nvinfo : EIATTR_PARAM_CBANK
	.align		4
        /*00b4*/ 	.byte	0x04, 0x0a
        /*00b6*/ 	.short	(.L_1662 - .L_1661)
	.align		4
.L_1661:
        /*00b8*/ 	.word	index@(.nv.constant0._Z22calculateBestDistance2ILi11EEvPfS0_S0_PiS1_S1_ii)
        /*00bc*/ 	.short	0x0380
        /*00be*/ 	.short	0x0038


	//----- nvinfo : EIATTR_SW_WAR
	.align		4
.L_1662:
        /*00c0*/ 	.byte	0x04, 0x36
        /*00c2*/ 	.short	(.L_1664 - .L_1663)
.L_1663:
        /*00c4*/ 	.word	0x00000008
.L_1664:


//--------------------- .nv.info._Z10divNewTab2ILi11EEvPfS0_Pii --------------------------
	.section	.nv.info._Z10divNewTab2ILi11EEvPfS0_Pii,"",@"SHT_CUDA_INFO"
	.sectionflags	@""
	.align	4


	//----- nvinfo : EIATTR_CUDA_API_VERSION
	.align		4
        /*0000*/ 	.byte	0x04, 0x37
        /*0002*/ 	.short	(.L_1666 - .L_1665)
.L_1665:
        /*0004*/ 	.word	0x00000082


	//----- nvinfo : EIATTR_KPARAM_INFO
	.align		4
.L_1666:
        /*0008*/ 	.byte	0x04, 0x17
        /*000a*/ 	.short	(.L_1668 - .L_1667)
.L_1667:
        /*000c*/ 	.word	0x00000000
        /*0010*/ 	.short	0x0003
        /*0012*/ 	.short	0x0018
        /*0014*/ 	.byte	0x00, 0xf0, 0x11, 0x00


	//----- nvinfo : EIATTR_KPARAM_INFO
	.align		4
.L_1668:
        /*0018*/ 	.byte	0x04, 0x17
        /*001a*/ 	.short	(.L_1670 - .L_1669)
.L_1669:
        /*001c*/ 	.word	0x00000000
        /*0020*/ 	.short	0x0002
        /*0022*/ 	.short	0x0010
        /*0024*/ 	.byte	0x00, 0xf5, 0x21, 0x00


	//----- nvinfo : EIATTR_KPARAM_INFO
	.align		4
.L_1670:
        /*0028*/ 	.byte	0x04, 0x17
        /*002a*/ 	.short	(.L_1672 - .L_1671)
.L_1671:
        /*002c*/ 	.word	0x00000000
        /*0030*/ 	.short	0x0001
        /*0032*/ 	.short	0x0008
        /*0034*/ 	.byte	0x00, 0xf5, 0x21, 0x00


	//----- nvinfo : EIATTR_KPARAM_INFO
	.align		4
.L_1672:
        /*0038*/ 	.byte	0x04, 0x17
        /*003a*/ 	.short	(.L_1674 - .L_1673)
.L_1673:
        /*003c*/ 	.word	0x00000000
        /*0040*/ 	.short	0x0000
        /*0042*/ 	.short	0x0000
        /*0044*/ 	.byte	0x00, 0xf5, 0x21, 0x00


	//----- nvinfo : EIATTR_SPARSE_MMA_MASK
	.align		4
.L_1674:
        /*0048*/ 	.byte	0x03, 0x50
        /*004a*/ 	.short	0x0000


	//----- nvinfo : EIATTR_MAXREG_COUNT
	.align		4
        /*004c*/ 	.byte	0x03, 0x1b
        /*004e*/ 	.short	0x00ff


	//----- nvinfo : EIATTR_MERCURY_ISA_VERSION
	.align		4
        /*0050*/ 	.byte	0x03, 0x5f
        /*0052*/ 	.short	0x0101


	//----- nvinfo : EIATTR_VRC_CTA_INIT_COUNT
	.align		4
        /*0054*/ 	.byte	0x02, 0x4a
	.zero		1
	.zero		1


	//----- nvinfo : EIATTR_EXIT_INSTR_OFFSETS
	.align		4
        /*0058*/ 	.byte	0x04, 0x1c
        /*005a*/ 	.short	(.L_1676 - .L_1675)


	//   ....[0]....
.L_1675:
        /*005c*/ 	.word	0x000000c0


	//   ....[1]....
        /*0060*/ 	.word	0x00000120


	//   ....[2]....
        /*0064*/ 	.word	0x00000280


	//----- nvinfo : EIATTR_CRS_STACK_SIZE
	.align		4
.L_1676:
        /*0068*/ 	.byte	0x04, 0x1e
        /*006a*/ 	.short	(.L_1678 - .L_1677)
.L_1677:
        /*006c*/ 	.word	0x00000000


	//----- nvinfo : EIATTR_CBANK_PARAM_SIZE
	.align		4
.L_1678:
        /*0070*/ 	.byte	0x03, 0x19
        /*0072*/ 	.short	0x001c


	//----- nvinfo : EIATTR_PARAM_CBANK
	.align		4
        /*0074*/ 	.byte	0x04, 0x0a
        /*0076*/ 	.short	(.L_1680 - .L_1679)
	.align		4
.L_1679:
        /*0078*/ 	.word	index@(.nv.constant0._Z10divNewTab2ILi11EEvPfS0_Pii)
        /*007c*/ 	.short	0x0380
        /*007e*/ 	.short	0x001c


	//----- nvinfo : EIATTR_SW_WAR
	.align		4
.L_1680:
        /*0080*/ 	.byte	0x04, 0x36
        /*0082*/ 	.short	(.L_1682 - .L_1681)
.L_1681:
        /*0084*/ 	.word	0x00000008
.L_1682:


//--------------------- .nv.info._Z22calculateBestDistance2ILi10EEvPfS0_S0_PiS1_S1_ii --------------------------
	.section	.nv.info._Z22calculateBestDistance2ILi10EEvPfS0_S0_PiS1_S1_ii,"",@"SHT_CUDA_INFO"
	.sectionflags	@""
	.align	4


	//----- nvinfo : EIATTR_CUDA_API_VERSION
	.align		4
        /*0000*/ 	.byte	0x04, 0x37
        /*0002*/ 	.short	(.L_1684 - .L_1683)
.L_1683:
        /*0004*/ 	.word	0x00000082


	//----- nvinfo : EIATTR_KPARAM_INFO
	.align		4
.L_1684:
        /*0008*/ 	.byte	0x04, 0x17
        /*000a*/ 	.short	(.L_1686 - .L_1685)
.L_1685:
        /*000c*/ 	.word	0x00000000
        /*0010*/ 	.short	0x0007
        /*0012*/ 	.short	0x0034
        /*0014*/ 	.byte	0x00, 0xf0, 0x11, 0x00


	//----- nvinfo : EIATTR_KPARAM_INFO
	.align		4
.L_1686:
        /*0018*/ 	.byte	0x04, 0x17
        /*001a*/ 	.short	(.L_1688 - .L_1687)
.L_1687:
        /*001c*/ 	.word	0x00000000
        /*0020*/ 	.short	0x0006
        /*0022*/ 	.short	0x0030
        /*0024*/ 	.byte	0x00, 0xf0, 0x11, 0x00


	//----- nvinfo : EIATTR_KPARAM_INFO
	.align		4
.L_1688:
        /*0028*/ 	.byte	0x04, 0x17
        /*002a*/ 	.short	(.L_1690 - .L_1689)
.L_1689:
        /*002c*/ 	.word	0x00000000
        /*0030*/ 	.short	0x0005
        /*0032*/ 	.short	0x0028
        /*0034*/ 	.byte	0x00, 0xf5, 0x21, 0x00


	//----- nvinfo : EIATTR_KPARAM_INFO
	.align		4
.L_1690:
        /*0038*/ 	.byte	0x04, 0x17
        /*003a*/ 	.short	(.L_1692 - .L_1691)
.L_1691:
        /*003c*/ 	.word	0x00000000
        /*0040*/ 	.short	0x0004
        /*0042*/ 	.short	0x0020
        /*0044*/ 	.byte	0x00, 0xf5, 0x21, 0x00


	//----- nvinfo : EIATTR_KPARAM_INFO
	.align		4
.L_1692:
        /*0048*/ 	.byte	0x04, 0x17
        /*004a*/ 	.short	(.L_1694 - .L_1693)
.L_1693:
        /*004c*/ 	.word	0x00000000
        /*0050*/ 	.short	0x0003
        /*0052*/ 	.short	0x0018
        /*0054*/ 	.byte	0x00, 0xf5, 0x21, 0x00


	//----- nvinfo : EIATTR_KPARAM_INFO
	.align		4
.L_1694:
        /*0058*/ 	.byte	0x04, 0x17
        /*005a*/ 	.short	(.L_1696 - .L_1695)
.L_1695:
        /*005c*/ 	.word	0x00000000
        /*0060*/ 	.short	0x0002
        /*0062*/ 	.short	0x0010
        /*0064*/ 	.byte	0x00, 0xf5, 0x21, 0x00


	//----- nvinfo : EIATTR_KPARAM_INFO
	.align		4
.L_1696:
        /*0068*/ 	.byte	0x04, 0x17
        /*006a*/ 	.short	(.L_1698 - .L_1697)
.L_1697:
        /*006c*/ 	.word	0x00000000
        /*0070*/ 	.short	0x0001
        /*0072*/ 	.short	0x0008
        /*0074*/ 	.byte	0x00, 0xf5, 0x21, 0x00


	//----- nvinfo : EIATTR_KPARAM_INFO
	.align		4
.L_1698:
        /*0078*/ 	.byte	0x04, 0x17
        /*007a*/ 	.short	(.L_1700 - .L_1699)
.L_1699:
        /*007c*/ 	.word	0x00000000
        /*0080*/ 	.short	0x0000
        /*0082*/ 	.short	0x0000
        /*0084*/ 	.byte	0x00, 0xf5, 0x21, 0x00


	//----- nvinfo : EIATTR_SPARSE_MMA_MASK
	.align		4
.L_1700:
        /*0088*/ 	.byte	0x03, 0x50
        /*008a*/ 	.short	0x0000


	//----- nvinfo : EIATTR_MAXREG_COUNT
	.align		4
        /*008c*/ 	.byte	0x03, 0x1b
        /*008e*/ 	.short	0x00ff


	//----- nvinfo : EIATTR_MERCURY_ISA_VERSION
	.align		4
        /*0090*/ 	.byte	0x03, 0x5f
        /*0092*/ 	.short	0x0101


	//----- nvinfo : EIATTR_VRC_CTA_INIT_COUNT
	.align		4
        /*0094*/ 	.byte	0x02, 0x4a
	.zero		1
	.zero		1


	//----- nvinfo : EIATTR_EXIT_INSTR_OFFSETS
	.align		4
        /*0098*/ 	.byte	0x04, 0x1c
        /*009a*/ 	.short	(.L_1702 - .L_1701)


	//   ....[0]....
.L_1701:
        /*009c*/ 	.word	0x00000070


	//   ....[1]....
        /*00a0*/ 	.word	0x00000d70


	//   ....[2]....
        /*00a4*/ 	.word	0x00000db0


	//----- nvinfo : EIATTR_CRS_STACK_SIZE
	.align		4
.L_1702:
        /*00a8*/ 	.byte	0x04, 0x1e
        /*00aa*/ 	.short	(.L_1704 - .L_1703)
.L_1703:
        /*00ac*/ 	.word	0x00000000


	//----- nvinfo : EIATTR_CBANK_PARAM_SIZE
	.align		4
.L_1704:
        /*00b0*/ 	.byte	0x03, 0x19
        /*00b2*/ 	.short	0x0038


	//----- nvinfo : EIATTR_PARAM_CBANK
	.align		4
        /*00b4*/ 	.byte	0x04, 0x0a
        /*00b6*/ 	.short	(.L_1706 - .L_1705)
	.align		4
.L_1705:
        /*00b8*/ 	.word	index@(.nv.constant0._Z22calculateBestDistance2ILi10EEvPfS0_S0_PiS1_S1_ii)
        /*00bc*/ 	.short	0x0380
        /*00be*/ 	.short	0x0038


	//----- nvinfo : EIATTR_SW_WAR
	.align		4
.L_1706:
        /*00c0*/ 	.byte	0x04, 0x36
        /*00c2*/ 	.short	(.L_1708 - .L_1707)
.L_1707:
        /*00c4*/ 	.word	0x00000008
.L_1708:


//--------------------- .nv.info._Z10divNewTab2ILi10EEvPfS0_Pii --------------------------
	.section	.nv.info._Z10divNewTab2ILi10EEvPfS0_Pii,"",@"SHT_CUDA_INFO"
	.sectionflags	@""
	.align	4


	//----- nvinfo : EIATTR_CUDA_API_VERSION
	.align		4
        /*0000*/ 	.byte	0x04, 0x37
        /*0002*/ 	.short	(.L_1710 - .L_1709)
.L_1709:
        /*0004*/ 	.word	0x00000082


	//----- nvinfo : EIATTR_KPARAM_INFO
	.align		4
.L_1710:
        /*0008*/ 	.byte	0x04, 0x17
        /*000a*/ 	.short	(.L_1712 - .L_1711)
.L_1711:
        /*000c*/ 	.word	0x00000000
        /*0010*/ 	.short	0x0003
        /*0012*/ 	.short	0x0018
        /*0014*/ 	.byte	0x00, 0xf0, 0x11, 0x00


	//----- nvinfo : EIATTR_KPARAM_INFO
	.align		4
.L_1712:
        /*0018*/ 	.byte	0x04, 0x17
        /*001a*/ 	.short	(.L_1714 - .L_1713)
.L_1713:
        /*001c*/ 	.word	0x00000000
        /*0020*/ 	.short	0x0002
        /*0022*/ 	.short	0x0010
        /*0024*/ 	.byte	0x00, 0xf5, 0x21, 0x00


	//----- nvinfo : EIATTR_KPARAM_INFO
	.align		4
.L_1714:
        /*0028*/ 	.byte	0x04, 0x17
        /*002a*/ 	.short	(.L_1716 - .L_1715)
.L_1715:
        /*002c*/ 	.word	0x00000000
        /*0030*/ 	.short	0x0001
        /*0032*/ 	.short	0x0008
        /*0034*/ 	.byte	0x00, 0xf5, 0x21, 0x00


	//----- nvinfo : EIATTR_KPARAM_INFO
	.align		4
.L_1716:
        /*0038*/ 	.byte	0x04, 0x17
        /*003a*/ 	.short	(.L_1718 - .L_1717)
.L_1717:
        /*003c*/ 	.word	0x00000000
        /*0040*/ 	.short	0x0000
        /*0042*/ 	.short	0x0000
        /*0044*/ 	.byte	0x00, 0xf5, 0x21, 0x00


	//----- nvinfo : EIATTR_SPARSE_MMA_MASK
	.align		4
.L_1718:
        /*0048*/ 	.byte	0x03, 0x50
        /*004a*/ 	.short	0x0000


	//----- nvinfo : EIATTR_MAXREG_COUNT
	.align		4
        /*004c*/ 	.byte	0x03, 0x1b
        /*004e*/ 	.short	0x00ff


	//----- nvinfo : EIATTR_MERCURY_ISA_VERSION
	.align		4
        /*0050*/ 	.byte	0x03, 0x5f
        /*0052*/ 	.short	0x0101


	//----- nvinfo : EIATTR_VRC_CTA_INIT_COUNT
	.align		4
        /*0054*/ 	.byte	0x02, 0x4a
	.zero		1
	.zero		1


	//----- nvinfo : EIATTR_EXIT_INSTR_OFFSETS
	.align		4
        /*0058*/ 	.byte	0x04, 0x1c
        /*005a*/ 	.short	(.L_1720 - .L_1719)


	//   ....[0]....
.L_1719:
        /*005c*/ 	.word	0x000000c0


	//   ....[1]....
        /*0060*/ 	.word	0x00000120


	//   ....[2]....
        /*0064*/ 	.word	0x00000280


	//----- nvinfo : EIATTR_CRS_STACK_SIZE
	.align		4
.L_1720:
        /*0068*/ 	.byte	0x04, 0x1e
        /*006a*/ 	.short	(.L_1722 - .L_1721)
.L_1721:
        /*006c*/ 	.word	0x00000000


	//----- nvinfo : EIATTR_CBANK_PARAM_SIZE
	.align		4
.L_1722:
        /*0070*/ 	.byte	0x03, 0x19
        /*0072*/ 	.short	0x001c


	//----- nvinfo : EIATTR_PARAM_CBANK
	.align		4
        /*0074*/ 	.byte	0x04, 0x0a
        /*0076*/ 	.short	(.L_1724 - .L_1723)
	.align		4
.L_1723:
        /*0078*/ 	.word	index@(.nv.constant0._Z10divNewTab2ILi10EEvPfS0_Pii)
        /*007c*/ 	.short	0x0380
        /*007e*/ 	.short	0x001c


	//----- nvinfo : EIATTR_SW_WAR
	.align		4
.L_1724:
        /*0080*/ 	.byte	0x04, 0x36
        /*0082*/ 	.short	(.L_1726 - .L_1725)
.L_1725:
        /*0084*/ 	.word	0x00000008
.L_1726:


//--------------------- .nv.info._Z22calculateBestDistance2ILi9EEvPfS0_S0_PiS1_S1_ii --------------------------
	.section	.nv.info._Z22calculateBestDistance2ILi9EEvPfS0_S0_PiS1_S1_ii,"",@"SHT_CUDA_INFO"
	.sectionflags	@""
	.align	4


	//----- nvinfo : EIATTR_CUDA_API_VERSION
	.align		4
        /*0000*/ 	.byte	0x04, 0x37
        /*0002*/ 	.short	(.L_1728 - .L_1727)
.L_1727:
        /*0004*/ 	.word	0x00000082


	//----- nvinfo : EIATTR_KPARAM_INFO
	.align		4
.L_1728:
        /*0008*/ 	.byte	0x04, 0x17
        /*000a*/ 	.short	(.L_1730 - .L_1729)
.L_1729:
        /*000c*/ 	.word	0x00000000
        /*0010*/ 	.short	0x0007
        /*0012*/ 	.short	0x0034
        /*0014*/ 	.byte	0x00, 0xf0, 0x11, 0x00


	//----- nvinfo : EIATTR_KPARAM_INFO
	.align		4
.L_1730:
        /*0018*/ 	.byte	0x04, 0x17
        /*001a*/ 	.short	(.L_1732 - .L_1731)
.L_1731:
        /*001c*/ 	.word	0x00000000
        /*0020*/ 	.short	0x0006
        /*0022*/ 	.short	0x0030
        /*0024*/ 	.byte	0x00, 0xf0, 0x11, 0x00


	//----- nvinfo : EIATTR_KPARAM_INFO
	.align		4
.L_1732:
        /*0028*/ 	.byte	0x04, 0x17
        /*002a*/ 	.short	(.L_1734 - .L_1733)
.L_1733:
        /*002c*/ 	.word	0x00000000
        /*0030*/ 	.short	0x0005
        /*0032*/ 	.short	0x0028
        /*0034*/ 	.byte	0x00, 0xf5, 0x21, 0x00


	//----- nvinfo : EIATTR_KPARAM_INFO
	.align		4
.L_1734:
        /*0038*/ 	.byte	0x04, 0x17
        /*003a*/ 	.short	(.L_1736 - .L_1735)
.L_1735:
        /*003c*/ 	.word	0x00000000
        /*0040*/ 	.short	0x0004
        /*0042*/ 	.short	0x0020
        /*0044*/ 	.byte	0x00, 0xf5, 0x21, 0x00


	//----- nvinfo : EIATTR_KPARAM_INFO
	.align		4
.L_1736:
        /*0048*/ 	.byte	0x04, 0x17
        /*004a*/ 	.short	(.L_1738 - .L_1737)
.L_1737:
        /*004c*/ 	.word	0x00000000
        /*0050*/ 	.short	0x0003
        /*0052*/ 	.short	0x0018
        /*0054*/ 	.byte	0x00, 0xf5, 0x21, 0x00


	//----- nvinfo : EIATTR_KPARAM_INFO
	.align		4
.L_1738:
        /*0058*/ 	.byte	0x04, 0x17
        /*005a*/ 	.short	(.L_1740 - .L_1739)
.L_1739:
        /*005c*/ 	.word	0x00000000
        /*0060*/ 	.short	0x0002
        /*0062*/ 	.short	0x0010
        /*0064*/ 	.byte	0x00, 0xf5, 0x21, 0x00


	//----- nvinfo : EIATTR_KPARAM_INFO
	.align		4
.L_1740:
        /*0068*/ 	.byte	0x04, 0x17
        /*006a*/ 	.short	(.L_1742 - .L_1741)
.L_1741:
        /*006c*/ 	.word	0x00000000
        /*0070*/ 	.short	0x0001
        /*0072*/ 	.short	0x0008
        /*0074*/ 	.byte	0x00, 0xf5, 0x21, 0x00


	//----- nvinfo : EIATTR_KPARAM_INFO
	.align		4
.L_1742:
        /*0078*/ 	.byte	0x04, 0x17
        /*007a*/ 	.short	(.L_1744 - .L_1743)
.L_1743:
        /*007c*/ 	.word	0x00000000
        /*0080*/ 	.short	0x0000
        /*0082*/ 	.short	0x0000
        /*0084*/ 	.byte	0x00, 0xf5, 0x21, 0x00


	//----- nvinfo : EIATTR_SPARSE_MMA_MASK
	.align		4
.L_1744:
        /*0088*/ 	.byte	0x03, 0x50
        /*008a*/ 	.short	0x0000


	//----- nvinfo : EIATTR_MAXREG_COUNT
	.align		4
        /*008c*/ 	.byte	0x03, 0x1b
        /*008e*/ 	.short	0x00ff


	//----- nvinfo : EIATTR_MERCURY_ISA_VERSION
	.align		4
        /*0090*/ 	.byte	0x03, 0x5f
        /*0092*/ 	.short	0x0101


	//----- nvinfo : EIATTR_VRC_CTA_INIT_COUNT
	.align		4
        /*0094*/ 	.byte	0x02, 0x4a
	.zero		1
	.zero		1


	//----- nvinfo : EIATTR_EXIT_INSTR_OFFSETS
	.align		4
        /*0098*/ 	.byte	0x04, 0x1c
        /*009a*/ 	.short	(.L_1746 - .L_1745)


	//   ....[0]....
.L_1745:
        /*009c*/ 	.word	0x00000070


	//   ....[1]....
        /*00a0*/ 	.word	0x00000c30


	//   ....[2]....
        /*00a4*/ 	.word	0x00000c70


	//----- nvinfo : EIATTR_CRS_STACK_SIZE
	.align		4
.L_1746:
        /*00a8*/ 	.byte	0x04, 0x1e
        /*00aa*/ 	.short	(.L_1748 - .L_1747)
.L_1747:
        /*00ac*/ 	.word	0x00000000


	//----- nvinfo : EIATTR_CBANK_PARAM_SIZE
	.align		4
.L_1748:
        /*00b0*/ 	.byte	0x03, 0x19
        /*00b2*/ 	.short	0x0038


	//----- nvinfo : EIATTR_PARAM_CBANK
	.align		4
        /*00b4*/ 	.byte	0x04, 0x0a
        /*00b6*/ 	.short	(.L_1750 - .L_1749)
	.align		4
.L_1749:
        /*00b8*/ 	.word	index@(.nv.constant0._Z22calculateBestDistance2ILi9EEvPfS0_S0_PiS1_S1_ii)
        /*00bc*/ 	.short	0x0380
        /*00be*/ 	.short	0x0038


	//----- nvinfo : EIATTR_SW_WAR
	.align		4
.L_1750:
        /*00c0*/ 	.byte	0x04, 0x36
        /*00c2*/ 	.short	(.L_1752 - .L_1751)
.L_1751:
        /*00c4*/ 	.word	0x00000008
.L_1752:


//--------------------- .nv.info._Z10divNewTab2ILi9EEvPfS0_Pii --------------------------
	.section	.nv.info._Z10divNewTab2ILi9EEvPfS0_Pii,"",@"SHT_CUDA_INFO"
	.sectionflags	@""
	.align	4


	//----- nvinfo : EIATTR_CUDA_API_VERSION
	.align		4
        /*0000*/ 	.byte	0x04, 0x37
        /*0002*/ 	.short	(.L_1754 - .L_1753)
.L_1753:
        /*0004*/ 	.word	0x00000082


	//----- nvinfo : EIATTR_KPARAM_INFO
	.align		4
.L_1754:
        /*0008*/ 	.byte	0x04, 0x17
        /*000a*/ 	.short	(.L_1756 - .L_1755)
.L_1755:
        /*000c*/ 	.word	0x00000000
        /*0010*/ 	.short	0x0003
        /*0012*/ 	.short	0x0018
        /*0014*/ 	.byte	0x00, 0xf0, 0x11, 0x00


	//----- nvinfo : EIATTR_KPARAM_INFO
	.align		4
.L_1756:
        /*0018*/ 	.byte	0x04, 0x17
        /*001a*/ 	.short	(.L_1758 - .L_1757)
.L_1757:
        /*001c*/ 	.word	0x00000000
        /*0020*/ 	.short	0x0002
        /*0022*/ 	.short	0x0010
        /*0024*/ 	.byte	0x00, 0xf5, 0x21, 0x00


	//----- nvinfo : EIATTR_KPARAM_INFO
	.align		4
.L_1758:
        /*0028*/ 	.byte	0x04, 0x17
        /*002a*/ 	.short	(.L_1760 - .L_1759)
.L_1759:
        /*002c*/ 	.word	0x00000000
        /*0030*/ 	.short	0x0001
        /*0032*/ 	.short	0x0008
        /*0034*/ 	.byte	0x00, 0xf5, 0x21, 0x00


	//----- nvinfo : EIATTR_KPARAM_INFO
	.align		4
.L_1760:
        /*0038*/ 	.byte	0x04, 0x17
        /*003a*/ 	.short	(.L_1762 - .L_1761)
.L_1761:
        /*003c*/ 	.word	0x00000000
        /*0040*/ 	.short	0x0000
        /*0042*/ 	.short	0x0000
        /*0044*/ 	.byte	0x00, 0xf5, 0x21, 0x00


	//----- nvinfo : EIATTR_SPARSE_MMA_MASK
	.align		4
.L_1762:
        /*0048*/ 	.byte	0x03, 0x50
        /*004a*/ 	.short	0x0000


	//----- nvinfo : EIATTR_MAXREG_COUNT
	.align		4
        /*004c*/ 	.byte	0x03, 0x1b
        /*004e*/ 	.short	0x00ff


	//----- nvinfo : EIATTR_MERCURY_ISA_VERSION
	.align		4
        /*0050*/ 	.byte	0x03, 0x5f
        /*0052*/ 	.short	0x0101


	//----- nvinfo : EIATTR_VRC_CTA_INIT_COUNT
	.align		4
        /*0054*/ 	.byte	0x02, 0x4a
	.zero		1
	.zero		1


	//----- nvinfo : EIATTR_EXIT_INSTR_OFFSETS
	.align		4
        /*0058*/ 	.byte	0x04, 0x1c
        /*005a*/ 	.short	(.L_1764 - .L_1763)


	//   ....[0]....
.L_1763:
        /*005c*/ 	.word	0x000000c0


	//   ....[1]....
        /*0060*/ 	.word	0x00000120


	//   ....[2]....
        /*0064*/ 	.word	0x00000280


	//----- nvinfo : EIATTR_CRS_STACK_SIZE
	.align		4
.L_1764:
        /*0068*/ 	.byte	0x04, 0x1e
        /*006a*/ 	.short	(.L_1766 - .L_1765)
.L_1765:
        /*006c*/ 	.word	0x00000000


	//----- nvinfo : EIATTR_CBANK_PARAM_SIZE
	.align		4
.L_1766:
        /*0070*/ 	.byte	0x03, 0x19
        /*0072*/ 	.short	0x001c


	//----- nvinfo : EIATTR_PARAM_CBANK
	.align		4
        /*0074*/ 	.byte	0x04, 0x0a
        /*0076*/ 	.short	(.L_1768 - .L_1767)
	.align		4
.L_1767:
        /*0078*/ 	.word	index@(.nv.constant0._Z10divNewTab2ILi9EEvPfS0_Pii)
        /*007c*/ 	.short	0x0380
        /*007e*/ 	.short	0x001c


	//----- nvinfo : EIATTR_SW_WAR
	.align		4
.L_1768:
        /*0080*/ 	.byte	0x04, 0x36
        /*0082*/ 	.short	(.L_1770 - .L_1769)
.L_1769:
        /*0084*/ 	.word	0x00000008
.L_1770:


//--------------------- .nv.info._Z22calculateBestDistance2ILi8EEvPfS0_S0_PiS1_S1_ii --------------------------
	.section	.nv.info._Z22calculateBestDistance2ILi8EEvPfS0_S0_PiS1_S1_ii,"",@"SHT_CUDA_INFO"
	.sectionflags	@""
	.align	4


	//----- nvinfo : EIATTR_CUDA_API_VERSION
	.align		4
        /*0000*/ 	.byte	0x04, 0x37
        /*0002*/ 	.short	(.L_1772 - .L_1771)
.L_1771:
        /*0004*/ 	.word	0x00000082


	//----- nvinfo : EIATTR_KPARAM_INFO
	.align		4
.L_1772:
        /*0008*/ 	.byte	0x04, 0x17
        /*000a*/ 	.short	(.L_1774 - .L_1773)
.L_1773:
        /*000c*/ 	.word	0x00000000
        /*0010*/ 	.short	0x0007
        /*0012*/ 	.short	0x0034
        /*0014*/ 	.byte	0x00, 0xf0, 0x11, 0x00


	//----- nvinfo : EIATTR_KPARAM_INFO
	.align		4
.L_1774:
        /*0018*/ 	.byte	0x04, 0x17
        /*001a*/ 	.short	(.L_1776 - .L_1775)
.L_1775:
        /*001c*/ 	.word	0x00000000
        /*0020*/ 	.short	0x0006
        /*0022*/ 	.short	0x0030
        /*0024*/ 	.byte	0x00, 0xf0, 0x11, 0x00


	//----- nvinfo : EIATTR_KPARAM_INFO
	.align		4
.L_1776:
        /*0028*/ 	.byte	0x04, 0x17
        /*002a*/ 	.short	(.L_1778 - .L_1777)
.L_1777:
        /*002c*/ 	.word	0x00000000
        /*0030*/ 	.short	0x0005
        /*0032*/ 	.short	0x0028
        /*0034*/ 	.byte	0x00, 0xf5, 0x21, 0x00


	//----- nvinfo : EIATTR_KPARAM_INFO
	.align		4
.L_1778:
        /*0038*/ 	.byte	0x04, 0x17
        /*003a*/ 	.short	(.L_1780 - .L_1779)
.L_1779:
        /*003c*/ 	.word	0x00000000
        /*0040*/ 	.short	0x0004
        /*0042*/ 	.short	0x0020
        /*0044*/ 	.byte	0x00, 0xf5, 0x21, 0x00


	//----- nvinfo : EIATTR_KPARAM_INFO
	.align		4
.L_1780:
        /*0048*/ 	.byte	0x04, 0x17
        /*004a*/ 	.short	(.L_1782 - .L_1781)
.L_1781:
        /*004c*/ 	.word	0x00000000
        /*0050*/ 	.short	0x0003
        /*0052*/ 	.short	0x0018
        /*0054*/ 	.byte	0x00, 0xf5, 0x21, 0x00


	//----- nvinfo : EIATTR_KPARAM_INFO
	.align		4
.L_1782:
        /*0058*/ 	.byte	0x04, 0x17
        /*005a*/ 	.short	(.L_1784 - .L_1783)
.L_1783:
        /*005c*/ 	.word	0x00000000
        /*0060*/ 	.short	0x0002
        /*0062*/ 	.short	0x0010
        /*0064*/ 	.byte	0x00, 0xf5, 0x21, 0x00


	//----- nvinfo : EIATTR_KPARAM_INFO
	.align		4
.L_1784:
        /*0068*/ 	.byte	0x04, 0x17
        /*006a*/ 	.short	(.L_1786 - .L_1785)
.L_1785:
        /*006c*/ 	.word	0x00000000
        /*0070*/ 	.short	0x0001
        /*0072*/ 	.short	0x0008
        /*0074*/ 	.byte	0x00, 0xf5, 0x21, 0x00


	//----- nvinfo : EIATTR_KPARAM_INFO
	.align		4
.L_1786:
        /*0078*/ 	.byte	0x04, 0x17
        /*007a*/ 	.short	(.L_1788 - .L_1787)
.L_1787:
        /*007c*/ 	.word	0x00000000
        /*0080*/ 	.short	0x0000
        /*0082*/ 	.short	0x0000
        /*0084*/ 	.byte	0x00, 0xf5, 0x21, 0x00


	//----- nvinfo : EIATTR_SPARSE_MMA_MASK
	.align		4
.L_1788:
        /*0088*/ 	.byte	0x03, 0x50
        /*008a*/ 	.short	0x0000


	//----- nvinfo : EIATTR_MAXREG_COUNT
	.align		4
        /*008c*/ 	.byte	0x03, 0x1b
        /*008e*/ 	.short	0x00ff


	//----- nvinfo : EIATTR_MERCURY_ISA_VERSION
	.align		4
        /*0090*/ 	.byte	0x03, 0x5f
        /*0092*/ 	.short	0x0101


	//----- nvinfo : EIATTR_VRC_CTA_INIT_COUNT
	.align		4
        /*0094*/ 	.byte	0x02, 0x4a
	.zero		1
	.zero		1


	//----- nvinfo : EIATTR_EXIT_INSTR_OFFSETS
	.align		4
        /*0098*/ 	.byte	0x04, 0x1c
        /*009a*/ 	.short	(.L_1790 - .L_1789)


	//   ....[0]....
.L_1789:
        /*009c*/ 	.word	0x00000070


	//   ....[1]....
        /*00a0*/ 	.word	0x00002210


	//   ....[2]....
        /*00a4*/ 	.word	0x00002250


	//----- nvinfo : EIATTR_CRS_STACK_SIZE
	.align		4
.L_1790:
        /*00a8*/ 	.byte	0x04, 0x1e
        /*00aa*/ 	.short	(.L_1792 - .L_1791)
.L_1791:
        /*00ac*/ 	.word	0x00000000


	//----- nvinfo : EIATTR_CBANK_PARAM_SIZE
	.align		4
.L_1792:
        /*00b0*/ 	.byte	0x03, 0x19
        /*00b2*/ 	.short	0x0038


	//----- nvinfo : EIATTR_PARAM_CBANK
	.align		4
        /*00b4*/ 	.byte	0x04, 0x0a
        /*00b6*/ 	.short	(.L_1794 - .L_1793)
	.align		4
.L_1793:
        /*00b8*/ 	.word	index@(.nv.constant0._Z22calculateBestDistance2ILi8EEvPfS0_S0_PiS1_S1_ii)
        /*00bc*/ 	.short	0x0380
        /*00be*/ 	.short	0x0038


	//----- nvinfo : EIATTR_SW_WAR
	.align		4
.L_1794:
        /*00c0*/ 	.byte	0x04, 0x36
        /*00c2*/ 	.short	(.L_1796 - .L_1795)
.L_1795:
        /*00c4*/ 	.word	0x00000008
.L_1796:


//--------------------- .nv.info._Z10divNewTab2ILi8EEvPfS0_Pii --------------------------
	.section	.nv.info._Z10divNewTab2ILi8EEvPfS0_Pii,"",@"SHT_CUDA_INFO"
	.sectionflags	@""
	.align	4


	//----- nvinfo : EIATTR_CUDA_API_VERSION
	.align		4
        /*0000*/ 	.byte	0x04, 0x37
        /*0002*/ 	.short	(.L_1798 - .L_1797)
.L_1797:
        /*0004*/ 	.word	0x00000082


	//----- nvinfo : EIATTR_KPARAM_INFO
	.align		4
.L_1798:
        /*0008*/ 	.byte	0x04, 0x17
        /*000a*/ 	.short	(.L_1800 - .L_1799)
.L_1799:
        /*000c*/ 	.word	0x00000000
        /*0010*/ 	.short	0x0003
        /*0012*/ 	.short	0x0018
        /*0014*/ 	.byte	0x00, 0xf0, 0x11, 0x00


	//----- nvinfo : EIATTR_KPARAM_INFO
	.align		4
.L_1800:
        /*0018*/ 	.byte	0x04, 0x17
        /*001a*/ 	.short	(.L_1802 - .L_1801)
.L_1801:
        /*001c*/ 	.word	0x00000000
        /*0020*/ 	.short	0x0002
        /*0022*/ 	.short	0x0010
        /*0024*/ 	.byte	0x00, 0xf5, 0x21, 0x00


	//----- nvinfo : EIATTR_KPARAM_INFO
	.align		4
.L_1802:
        /*0028*/ 	.byte	0x04, 0x17
        /*002a*/ 	.short	(.L_1804 - .L_1803)
.L_1803:
        /*002c*/ 	.word	0x00000000
        /*0030*/ 	.short	0x0001
        /*0032*/ 	.short	0x0008
        /*0034*/ 	.byte	0x00, 0xf5, 0x21, 0x00


	//----- nvinfo : EIATTR_KPARAM_INFO
	.align		4
.L_1804:
        /*0038*/ 	.byte	0x04, 0x17
        /*003a*/ 	.short	(.L_1806 - .L_1805)
.L_1805:
        /*003c*/ 	.word	0x00000000
        /*0040*/ 	.short	0x0000
        /*0042*/ 	.short	0x0000
        /*0044*/ 	.byte	0x00, 0xf5, 0x21, 0x00


	//----- nvinfo : EIATTR_SPARSE_MMA_MASK
	.align		4
.L_1806:
        /*0048*/ 	.byte	0x03, 0x50
        /*004a*/ 	.short	0x0000


	//----- nvinfo : EIATTR_MAXREG_COUNT
	.align		4
        /*004c*/ 	.byte	0x03, 0x1b
        /*004e*/ 	.short	0x00ff


	//----- nvinfo : EIATTR_MERCURY_ISA_VERSION
	.align		4
        /*0050*/ 	.byte	0x03, 0x5f
        /*0052*/ 	.short	0x0101


	//----- nvinfo : EIATTR_VRC_CTA_INIT_COUNT
	.align		4
        /*0054*/ 	.byte	0x02, 0x4a
	.zero		1
	.zero		1


	//----- nvinfo : EIATTR_EXIT_INSTR_OFFSETS
	.align		4
        /*0058*/ 	.byte	0x04, 0x1c
        /*005a*/ 	.short	(.L_1808 - .L_1807)


	//   ....[0]....
.L_1807:
        /*005c*/ 	.word	0x000000c0


	//   ....[1]....
        /*0060*/ 	.word	0x00000120


	//   ....[2]....
        /*0064*/ 	.word	0x00000280


	//----- nvinfo : EIATTR_CRS_STACK_SIZE
	.align		4
.L_1808:
        /*0068*/ 	.byte	0x04, 0x1e
        /*006a*/ 	.short	(.L_1810 - .L_1809)
.L_1809:
        /*006c*/ 	.word	0x00000000


	//----- nvinfo : EIATTR_CBANK_PARAM_SIZE
	.align		4
.L_1810:
        /*0070*/ 	.byte	0x03, 0x19
        /*0072*/ 	.short	0x001c


	//----- nvinfo : EIATTR_PARAM_CBANK
	.align		4
        /*0074*/ 	.byte	0x04, 0x0a
        /*0076*/ 	.short	(.L_1812 - .L_1811)
	.align		4
.L_1811:
        /*0078*/ 	.word	index@(.nv.constant0._Z10divNewTab2ILi8EEvPfS0_Pii)
        /*007c*/ 	.short	0x0380
        /*007e*/ 	.short	0x001c


	//----- nvinfo : EIATTR_SW_WAR
	.align		4
.L_1812:
        /*0080*/ 	.byte	0x04, 0x36
        /*0082*/ 	.short	(.L_1814 - .L_1813)
.L_1813:
        /*0084*/ 	.word	0x00000008
.L_1814:


//--------------------- .nv.info._Z22calculateBestDistance2ILi7EEvPfS0_S0_PiS1_S1_ii --------------------------
	.section	.nv.info._Z22calculateBestDistance2ILi7EEvPfS0_S0_PiS1_S1_ii,"",@"SHT_CUDA_INFO"
	.sectionflags	@""
	.align	4


	//----- nvinfo : EIATTR_CUDA_API_VERSION
	.align		4
        /*0000*/ 	.byte	0x04, 0x37
        /*0002*/ 	.short	(.L_1816 - .L_1815)
.L_1815:
        /*0004*/ 	.word	0x00000082


	//----- nvinfo : EIATTR_KPARAM_INFO
	.align		4
.L_1816:
        /*0008*/ 	.byte	0x04, 0x17
        /*000a*/ 	.short	(.L_1818 - .L_1817)
.L_1817:
        /*000c*/ 	.word	0x00000000
        /*0010*/ 	.short	0x0007
        /*0012*/ 	.short	0x0034
        /*0014*/ 	.byte	0x00, 0xf0, 0x11, 0x00


	//----- nvinfo : EIATTR_KPARAM_INFO
	.align		4
.L_1818:
        /*0018*/ 	.byte	0x04, 0x17
        /*001a*/ 	.short	(.L_1820 - .L_1819)
.L_1819:
        /*001c*/ 	.word	0x00000000
        /*0020*/ 	.short	0x0006
        /*0022*/ 	.short	0x0030
        /*0024*/ 	.byte	0x00, 0xf0, 0x11, 0x00


	//----- nvinfo : EIATTR_KPARAM_INFO
	.align		4
.L_1820:
        /*0028*/ 	.byte	0x04, 0x17
        /*002a*/ 	.short	(.L_1822 - .L_1821)
.L_1821:
        /*002c*/ 	.word	0x00000000
        /*0030*/ 	.short	0x0005
        /*0032*/ 	.short	0x0028
        /*0034*/ 	.byte	0x00, 0xf5, 0x21, 0x00


	//----- nvinfo : EIATTR_KPARAM_INFO
	.align		4
.L_1822:
        /*0038*/ 	.byte	0x04, 0x17
        /*003a*/ 	.short	(.L_1824 - .L_1823)
.L_1823:
        /*003c*/ 	.word	0x00000000
        /*0040*/ 	.short	0x0004
        /*0042*/ 	.short	0x0020
        /*0044*/ 	.byte	0x00, 0xf5, 0x21, 0x00


	//----- nvinfo : EIATTR_KPARAM_INFO
	.align		4
.L_1824:
        /*0048*/ 	.byte	0x04, 0x17
        /*004a*/ 	.short	(.L_1826 - .L_1825)
.L_1825:
        /*004c*/ 	.word	0x00000000
        /*0050*/ 	.short	0x0003
        /*0052*/ 	.short	0x0018
        /*0054*/ 	.byte	0x00, 0xf5, 0x21, 0x00


	//----- nvinfo : EIATTR_KPARAM_INFO
	.align		4
.L_1826:
        /*0058*/ 	.byte	0x04, 0x17
        /*005a*/ 	.short	(.L_1828 - .L_1827)
.L_1827:
        /*005c*/ 	.word	0x00000000
        /*0060*/ 	.short	0x0002
        /*0062*/ 	.short	0x0010
        /*0064*/ 	.byte	0x00, 0xf5, 0x21, 0x00


	//----- nvinfo : EIATTR_KPARAM_INFO
	.align		4
.L_1828:
        /*0068*/ 	.byte	0x04, 0x17
        /*006a*/ 	.short	(.L_1830 - .L_1829)
.L_1829:
        /*006c*/ 	.word	0x00000000
        /*0070*/ 	.short	0x0001
        /*0072*/ 	.short	0x0008
        /*0074*/ 	.byte	0x00, 0xf5, 0x21, 0x00


	//----- nvinfo : EIATTR_KPARAM_INFO
	.align		4
.L_1830:
        /*0078*/ 	.byte	0x04, 0x17
        /*007a*/ 	.short	(.L_1832 - .L_1831)
.L_1831:
        /*007c*/ 	.word	0x00000000
        /*0080*/ 	.short	0x0000
        /*0082*/ 	.short	0x0000
        /*0084*/ 	.byte	0x00, 0xf5, 0x21, 0x00


	//----- nvinfo : EIATTR_SPARSE_MMA_MASK
	.align		4
.L_1832:
        /*0088*/ 	.byte	0x03, 0x50
        /*008a*/ 	.short	0x0000


	//----- nvinfo : EIATTR_MAXREG_COUNT
	.align		4
        /*008c*/ 	.byte	0x03, 0x1b
        /*008e*/ 	.short	0x00ff


	//----- nvinfo : EIATTR_MERCURY_ISA_VERSION
	.align		4
        /*0090*/ 	.byte	0x03, 0x5f
        /*0092*/ 	.short	0x0101


	//----- nvinfo : EIATTR_VRC_CTA_INIT_COUNT
	.align		4
        /*0094*/ 	.byte	0x02, 0x4a
	.zero		1
	.zero		1


	//----- nvinfo : EIATTR_EXIT_INSTR_OFFSETS
	.align		4
        /*0098*/ 	.byte	0x04, 0x1c
        /*009a*/ 	.short	(.L_1834 - .L_1833)


	//   ....[0]....
.L_1833:
        /*009c*/ 	.word	0x00000070


	//   ....[1]....
        /*00a0*/ 	.word	0x000010c0


	//   ....[2]....
        /*00a4*/ 	.word	0x00001100


	//----- nvinfo : EIATTR_CRS_STACK_SIZE
	.align		4
.L_1834:
        /*00a8*/ 	.byte	0x04, 0x1e
        /*00aa*/ 	.short	(.L_1836 - .L_1835)
.L_1835:
        /*00ac*/ 	.word	0x00000000


	//----- nvinfo : EIATTR_CBANK_PARAM_SIZE
	.align		4
.L_1836:
        /*00b0*/ 	.byte	0x03, 0x19
        /*00b2*/ 	.short	0x0038


	//----- nvinfo : EIATTR_PARAM_CBANK
	.align		4
        /*00b4*/ 	.byte	0x04, 0x0a
        /*00b6*/ 	.short	(.L_1838 - .L_1837)
	.align		4
.L_1837:
        /*00b8*/ 	.word	index@(.nv.constant0._Z22calculateBestDistance2ILi7EEvPfS0_S0_PiS1_S1_ii)
        /*00bc*/ 	.short	0x0380
        /*00be*/ 	.short	0x0038


	//----- nvinfo : EIATTR_SW_WAR
	.align		4
.L_1838:
        /*00c0*/ 	.byte	0x04, 0x36
        /*00c2*/ 	.short	(.L_1840 - .L_1839)
.L_1839:
        /*00c4*/ 	.word	0x00000008
.L_1840:


//--------------------- .nv.info._Z10divNewTab2ILi7EEvPfS0_Pii --------------------------
	.section	.nv.info._Z10divNewTab2ILi7EEvPfS0_Pii,"",@"SHT_CUDA_INFO"
	.sectionflags	@""
	.align	4


	//----- nvinfo : EIATTR_CUDA_API_VERSION
	.align		4
        /*0000*/ 	.byte	0x04, 0x37
        /*0002*/ 	.short	(.L_1842 - .L_1841)
.L_1841:
        /*0004*/ 	.word	0x00000082


	//----- nvinfo : EIATTR_KPARAM_INFO
	.align		4
.L_1842:
        /*0008*/ 	.byte	0x04, 0x17
        /*000a*/ 	.short	(.L_1844 - .L_1843)
.L_1843:
        /*000c*/ 	.word	0x00000000
        /*0010*/ 	.short	0x0003
        /*0012*/ 	.short	0x0018
        /*0014*/ 	.byte	0x00, 0xf0, 0x11, 0x00


	//----- nvinfo : EIATTR_KPARAM_INFO
	.align		4
.L_1844:
        /*0018*/ 	.byte	0x04, 0x17
        /*001a*/ 	.short	(.L_1846 - .L_1845)
.L_1845:
        /*001c*/ 	.word	0x00000000
        /*0020*/ 	.short	0x0002
        /*0022*/ 	.short	0x0010
        /*0024*/ 	.byte	0x00, 0xf5, 0x21, 0x00


	//----- nvinfo : EIATTR_KPARAM_INFO
	.align		4
.L_1846:
        /*0028*/ 	.byte	0x04, 0x17
        /*002a*/ 	.short	(.L_1848 - .L_1847)
.L_1847:
        /*002c*/ 	.word	0x00000000
        /*0030*/ 	.short	0x0001
        /*0032*/ 	.short	0x0008
        /*0034*/ 	.byte	0x00, 0xf5, 0x21, 0x00


	//----- nvinfo : EIATTR_KPARAM_INFO
	.align		4
.L_1848:
        /*0038*/ 	.byte	0x04, 0x17
        /*003a*/ 	.short	(.L_1850 - .L_1849)
.L_1849:
        /*003c*/ 	.word	0x00000000
        /*0040*/ 	.short	0x0000
        /*0042*/ 	.short	0x0000
        /*0044*/ 	.byte	0x00, 0xf5, 0x21, 0x00


	//----- nvinfo : EIATTR_SPARSE_MMA_MASK
	.align		4
.L_1850:
        /*0048*/ 	.byte	0x03, 0x50
        /*004a*/ 	.short	0x0000


	//----- nvinfo : EIATTR_MAXREG_COUNT
	.align		4
        /*004c*/ 	.byte	0x03, 0x1b
        /*004e*/ 	.short	0x00ff


	//----- nvinfo : EIATTR_MERCURY_ISA_VERSION
	.align		4
        /*0050*/ 	.byte	0x03, 0x5f
        /*0052*/ 	.short	0x0101


	//----- nvinfo : EIATTR_VRC_CTA_INIT_COUNT
	.align		4
        /*0054*/ 	.byte	0x02, 0x4a
	.zero		1
	.zero		1


	//----- nvinfo : EIATTR_EXIT_INSTR_OFFSETS
	.align		4
        /*0058*/ 	.byte	0x04, 0x1c
        /*005a*/ 	.short	(.L_1852 - .L_1851)


	//   ....[0]....
.L_1851:
        /*005c*/ 	.word	0x000000c0


	//   ....[1]....
        /*0060*/ 	.word	0x00000120


	//   ....[2]....
        /*0064*/ 	.word	0x00000280


	//----- nvinfo : EIATTR_CRS_STACK_SIZE
	.align		4
.L_1852:
        /*0068*/ 	.byte	0x04, 0x1e
        /*006a*/ 	.short	(.L_1854 - .L_1853)
.L_1853:
        /*006c*/ 	.word	0x00000000


	//----- nvinfo : EIATTR_CBANK_PARAM_SIZE
	.align		4
.L_1854:
        /*0070*/ 	.byte	0x03, 0x19
        /*0072*/ 	.short	0x001c


	//----- nvinfo : EIATTR_PARAM_CBANK
	.align		4
        /*0074*/ 	.byte	0x04, 0x0a
        /*0076*/ 	.short	(.L_1856 - .L_1855)
	.align		4
.L_1855:
        /*0078*/ 	.word	index@(.nv.constant0._Z10divNewTab2ILi7EEvPfS0_Pii)
        /*007c*/ 	.short	0x0380
        /*007e*/ 	.short	0x001c


	//----- nvinfo : EIATTR_SW_WAR
	.align		4
.L_1856:
        /*0080*/ 	.byte	0x04, 0x36
        /*0082*/ 	.short	(.L_1858 - .L_1857)
.L_1857:
        /*0084*/ 	.word	0x00000008
.L_1858:


//--------------------- .nv.info._Z22calculateBestDistance2ILi6EEvPfS0_S0_PiS1_S1_ii --------------------------
	.section	.nv.info._Z22calculateBestDistance2ILi6EEvPfS0_S0_PiS1_S1_ii,"",@"SHT_CUDA_INFO"
	.sectionflags	@""
	.align	4


	//----- nvinfo : EIATTR_CUDA_API_VERSION
	.align		4
        /*0000*/ 	.byte	0x04, 0x37
        /*0002*/ 	.short	(.L_1860 - .L_1859)
.L_1859:
        /*0004*/ 	.word	0x00000082


	//----- nvinfo : EIATTR_KPARAM_INFO
	.align		4
.L_1860:
        /*0008*/ 	.byte	0x04, 0x17
        /*000a*/ 	.short	(.L_1862 - .L_1861)
.L_1861:
        /*000c*/ 	.word	0x00000000
        /*0010*/ 	.short	0x0007
        /*0012*/ 	.short	0x0034
        /*0014*/ 	.byte	0x00, 0xf0, 0x11, 0x00


	//----- nvinfo : EIATTR_KPARAM_INFO
	.align		4
.L_1862:
        /*0018*/ 	.byte	0x04, 0x17
        /*001a*/ 	.short	(.L_1864 - .L_1863)
.L_1863:
        /*001c*/ 	.word	0x00000000
        /*0020*/ 	.short	0x0006
        /*0022*/ 	.short	0x0030
        /*0024*/ 	.byte	0x00, 0xf0, 0x11, 0x00


	//----- nvinfo : EIATTR_KPARAM_INFO
	.align		4
.L_1864:
        /*0028*/ 	.byte	0x04, 0x17
        /*002a*/ 	.short	(.L_1866 - .L_1865)
.L_1865:
        /*002c*/ 	.word	0x00000000
        /*0030*/ 	.short	0x0005
        /*0032*/ 	.short	0x0028
        /*0034*/ 	.byte	0x00, 0xf5, 0x21, 0x00


	//----- nvinfo : EIATTR_KPARAM_INFO
	.align		4
.L_1866:
        /*0038*/ 	.byte	0x04, 0x17
        /*003a*/ 	.short	(.L_1868 - .L_1867)
.L_1867:
        /*003c*/ 	.word	0x00000000
        /*0040*/ 	.short	0x0004
        /*0042*/ 	.short	0x0020
        /*0044*/ 	.byte	0x00, 0xf5, 0x21, 0x00


	//----- nvinfo : EIATTR_KPARAM_INFO
	.align		4
.L_1868:
        /*0048*/ 	.byte	0x04, 0x17
        /*004a*/ 	.short	(.L_1870 - .L_1869)
.L_1869:
        /*004c*/ 	.word	0x00000000
        /*0050*/ 	.short	0x0003
        /*0052*/ 	.short	0x0018
        /*0054*/ 	.byte	0x00, 0xf5, 0x21, 0x00


	//----- nvinfo : EIATTR_KPARAM_INFO
	.align		4
.L_1870:
        /*0058*/ 	.byte	0x04, 0x17
        /*005a*/ 	.short	(.L_1872 - .L_1871)
.L_1871:
        /*005c*/ 	.word	0x00000000
        /*0060*/ 	.short	0x0002
        /*0062*/ 	.short	0x0010
        /*0064*/ 	.byte	0x00, 0xf5, 0x21, 0x00


	//----- nvinfo : EIATTR_KPARAM_INFO
	.align		4
.L_1872:
        /*0068*/ 	.byte	0x04, 0x17
        /*006a*/ 	.short	(.L_1874 - .L_1873)
.L_1873:
        /*006c*/ 	.word	0x00000000
        /*0070*/ 	.short	0x0001
        /*0072*/ 	.short	0x0008
        /*0074*/ 	.byte	0x00, 0xf5, 0x21, 0x00


	//----- nvinfo : EIATTR_KPARAM_INFO
	.align		4
.L_1874:
        /*0078*/ 	.byte	0x04, 0x17
        /*007a*/ 	.short	(.L_1876 - .L_1875)
.L_1875:
        /*007c*/ 	.word	0x00000000
        /*0080*/ 	.short	0x0000
        /*0082*/ 	.short	0x0000
        /*0084*/ 	.byte	0x00, 0xf5, 0x21, 0x00


	//----- nvinfo : EIATTR_SPARSE_MMA_MASK
	.align		4
.L_1876:
        /*0088*/ 	.byte	0x03, 0x50
        /*008a*/ 	.short	0x0000


	//----- nvinfo : EIATTR_MAXREG_COUNT
	.align		4
        /*008c*/ 	.byte	0x03, 0x1b
        /*008e*/ 	.short	0x00ff


	//----- nvinfo : EIATTR_MERCURY_ISA_VERSION
	.align		4
        /*0090*/ 	.byte	0x03, 0x5f
        /*0092*/ 	.short	0x0101


	//----- nvinfo : EIATTR_VRC_CTA_INIT_COUNT
	.align		4
        /*0094*/ 	.byte	0x02, 0x4a
	.zero		1
	.zero		1


	//----- nvinfo : EIATTR_EXIT_INSTR_OFFSETS
	.align		4
        /*0098*/ 	.byte	0x04, 0x1c
        /*009a*/ 	.short	(.L_1878 - .L_1877)


	//   ....[0]....
.L_1877:
        /*009c*/ 	.word	0x00000070


	//   ....[1]....
        /*00a0*/ 	.word	0x00000f80


	//   ....[2]....
        /*00a4*/ 	.word	0x00000fc0


	//----- nvinfo : EIATTR_CRS_STACK_SIZE
	.align		4
.L_1878:
        /*00a8*/ 	.byte	0x04, 0x1e
        /*00aa*/ 	.short	(.L_1880 - .L_1879)
.L_1879:
        /*00ac*/ 	.word	0x00000000


	//----- nvinfo : EIATTR_CBANK_PARAM_SIZE
	.align		4
.L_1880:
        /*00b0*/ 	.byte	0x03, 0x19
        /*00b2*/ 	.short	0x0038


	//----- nvinfo : EIATTR_PARAM_CBANK
	.align		4
        /*00b4*/ 	.byte	0x04, 0x0a
        /*00b6*/ 	.short	(.L_1882 - .L_1881)
	.align		4
.L_1881:
        /*00b8*/ 	.word	index@(.nv.constant0._Z22calculateBestDistance2ILi6EEvPfS0_S0_PiS1_S1_ii)
        /*00bc*/ 	.short	0x0380
        /*00be*/ 	.short	0x0038


	//----- nvinfo : EIATTR_SW_WAR
	.align		4
.L_1882:
        /*00c0*/ 	.byte	0x04, 0x36
        /*00c2*/ 	.short	(.L_1884 - .L_1883)
.L_1883:
        /*00c4*/ 	.word	0x00000008
.L_1884:


//--------------------- .nv.info._Z10divNewTab2ILi6EEvPfS0_Pii --------------------------
	.section	.nv.info._Z10divNewTab2ILi6EEvPfS0_Pii,"",@"SHT_CUDA_INFO"
	.sectionflags	@""
	.align	4


	//----- nvinfo : EIATTR_CUDA_API_VERSION
	.align		4
        /*0000*/ 	.byte	0x04, 0x37
        /*0002*/ 	.short	(.L_1886 - .L_1885)
.L_1885:
        /*0004*/ 	.word	0x00000082


	//----- nvinfo : EIATTR_KPARAM_INFO
	.align		4
.L_1886:
        /*0008*/ 	.byte	0x04, 0x17
        /*000a*/ 	.short	(.L_1888 - .L_1887)
.L_1887:
        /*000c*/ 	.word	0x00000000
        /*0010*/ 	.short	0x0003
        /*0012*/ 	.short	0x0018
        /*0014*/ 	.byte	0x00, 0xf0, 0x11, 0x00


	//----- nvinfo : EIATTR_KPARAM_INFO
	.align		4
.L_1888:
        /*0018*/ 	.byte	0x04, 0x17
        /*001a*/ 	.short	(.L_1890 - .L_1889)
.L_1889:
        /*001c*/ 	.word	0x00000000
        /*0020*/ 	.short	0x0002
        /*0022*/ 	.short	0x0010
        /*0024*/ 	.byte	0x00, 0xf5, 0x21, 0x00


	//----- nvinfo : EIATTR_KPARAM_INFO
	.align		4
.L_1890:
        /*0028*/ 	.byte	0x04, 0x17
        /*002a*/ 	.short	(.L_1892 - .L_1891)
.L_1891:
        /*002c*/ 	.word	0x00000000
        /*0030*/ 	.short	0x0001
        /*0032*/ 	.short	0x0008
        /*0034*/ 	.byte	0x00, 0xf5, 0x21, 0x00


	//----- nvinfo : EIATTR_KPARAM_INFO
	.align		4
.L_1892:
        /*0038*/ 	.byte	0x04, 0x17
        /*003a*/ 	.short	(.L_1894 - .L_1893)
.L_1893:
        /*003c*/ 	.word	0x00000000
        /*0040*/ 	.short	0x0000
        /*0042*/ 	.short	0x0000
        /*0044*/ 	.byte	0x00, 0xf5, 0x21, 0x00


	//----- nvinfo : EIATTR_SPARSE_MMA_MASK
	.align		4
.L_1894:
        /*0048*/ 	.byte	0x03, 0x50
        /*004a*/ 	.short	0x0000


	//----- nvinfo : EIATTR_MAXREG_COUNT
	.align		4
        /*004c*/ 	.byte	0x03, 0x1b
        /*004e*/ 	.short	0x00ff


	//----- nvinfo : EIATTR_MERCURY_ISA_VERSION
	.align		4
        /*0050*/ 	.byte	0x03, 0x5f
        /*0052*/ 	.short	0x0101


	//----- nvinfo : EIATTR_VRC_CTA_INIT_COUNT
	.align		4
        /*0054*/ 	.byte	0x02, 0x4a
	.zero		1
	.zero		1


	//----- nvinfo : EIATTR_EXIT_INSTR_OFFSETS
	.align		4
        /*0058*/ 	.byte	0x04, 0x1c
        /*005a*/ 	.short	(.L_1896 - .L_1895)


	//   ....[0]....
.L_1895:
        /*005c*/ 	.word	0x000000c0


	//   ....[1]....
        /*0060*/ 	.word	0x00000120


	//   ....[2]....
        /*0064*/ 	.word	0x00000280


	//----- nvinfo : EIATTR_CRS_STACK_SIZE
	.align		4
.L_1896:
        /*0068*/ 	.byte	0x04, 0x1e
        /*006a*/ 	.short	(.L_1898 - .L_1897)
.L_1897:
        /*006c*/ 	.word	0x00000000


	//----- nvinfo : EIATTR_CBANK_PARAM_SIZE
	.align		4
.L_1898:
        /*0070*/ 	.byte	0x03, 0x19
        /*0072*/ 	.short	0x001c


	//----- nvinfo : EIATTR_PARAM_CBANK
	.align		4
        /*0074*/ 	.byte	0x04, 0x0a
        /*0076*/ 	.short	(.L_1900 - .L_1899)
	.align		4
.L_1899:
        /*0078*/ 	.word	index@(.nv.constant0._Z10divNewTab2ILi6EEvPfS0_Pii)
        /*007c*/ 	.short	0x0380
        /*007e*/ 	.short	0x001c


	//----- nvinfo : EIATTR_SW_WAR
	.align		4
.L_1900:
        /*0080*/ 	.byte	0x04, 0x36
        /*0082*/ 	.short	(.L_1902 - .L_1901)
.L_1901:
        /*0084*/ 	.word	0x00000008
.L_1902:


//--------------------- .nv.info._Z22calculateBestDistance2ILi5EEvPfS0_S0_PiS1_S1_ii --------------------------
	.section	.nv.info._Z22calculateBestDistance2ILi5EEvPfS0_S0_PiS1_S1_ii,"",@"SHT_CUDA_INFO"
	.sectionflags	@""
	.align	4


	//----- nvinfo : EIATTR_CUDA_API_VERSION
	.align		4
        /*0000*/ 	.byte	0x04, 0x37
        /*0002*/ 	.short	(.L_1904 - .L_1903)
.L_1903:
        /*0004*/ 	.word	0x00000082


	//----- nvinfo : EIATTR_KPARAM_INFO
	.align		4
.L_1904:
        /*0008*/ 	.byte	0x04, 0x17
        /*000a*/ 	.short	(.L_1906 - .L_1905)
.L_1905:
        /*000c*/ 	.word	0x00000000
        /*0010*/ 	.short	0x0007
        /*0012*/ 	.short	0x0034
        /*0014*/ 	.byte	0x00, 0xf0, 0x11, 0x00


	//----- nvinfo : EIATTR_KPARAM_INFO
	.align		4
.L_1906:
        /*0018*/ 	.byte	0x04, 0x17
        /*001a*/ 	.short	(.L_1908 - .L_1907)
.L_1907:
        /*001c*/ 	.word	0x00000000
        /*0020*/ 	.short	0x0006
        /*0022*/ 	.short	0x0030
        /*0024*/ 	.byte	0x00, 0xf0, 0x11, 0x00


	//----- nvinfo : EIATTR_KPARAM_INFO
	.align		4
.L_1908:
        /*0028*/ 	.byte	0x04, 0x17
        /*002a*/ 	.short	(.L_1910 - .L_1909)
.L_1909:
        /*002c*/ 	.word	0x00000000
        /*0030*/ 	.short	0x0005
        /*0032*/ 	.short	0x0028
        /*0034*/ 	.byte	0x00, 0xf5, 0x21, 0x00


	//----- nvinfo : EIATTR_KPARAM_INFO
	.align		4
.L_1910:
        /*0038*/ 	.byte	0x04, 0x17
        /*003a*/ 	.short	(.L_1912 - .L_1911)
.L_1911:
        /*003c*/ 	.word	0x00000000
        /*0040*/ 	.short	0x0004
        /*0042*/ 	.short	0x0020
        /*0044*/ 	.byte	0x00, 0xf5, 0x21, 0x00


	//----- nvinfo : EIATTR_KPARAM_INFO
	.align		4
.L_1912:
        /*0048*/ 	.byte	0x04, 0x17
        /*004a*/ 	.short	(.L_1914 - .L_1913)
.L_1913:
        /*004c*/ 	.word	0x00000000
        /*0050*/ 	.short	0x0003
        /*0052*/ 	.short	0x0018
        /*0054*/ 	.byte	0x00, 0xf5, 0x21, 0x00


	//----- nvinfo : EIATTR_KPARAM_INFO
	.align		4
.L_1914:
        /*0058*/ 	.byte	0x04, 0x17
        /*005a*/ 	.short	(.L_1916 - .L_1915)
.L_1915:
        /*005c*/ 	.word	0x00000000
        /*0060*/ 	.short	0x0002
        /*0062*/ 	.short	0x0010
        /*0064*/ 	.byte	0x00, 0xf5, 0x21, 0x00


	//----- nvinfo : EIATTR_KPARAM_INFO
	.align		4
.L_1916:
        /*0068*/ 	.byte	0x04, 0x17
        /*006a*/ 	.short	(.L_1918 - .L_1917)
.L_1917:
        /*006c*/ 	.word	0x00000000
        /*0070*/ 	.short	0x0001
        /*0072*/ 	.short	0x0008
        /*0074*/ 	.byte	0x00, 0xf5, 0x21, 0x00


	//----- nvinfo : EIATTR_KPARAM_INFO
	.align		4
.L_1918:
        /*0078*/ 	.byte	0x04, 0x17
        /*007a*/ 	.short	(.L_1920 - .L_1919)
.L_1919:
        /*007c*/ 	.word	0x00000000
        /*0080*/ 	.short	0x0000
        /*0082*/ 	.short	0x0000
        /*0084*/ 	.byte	0x00, 0xf5, 0x21, 0x00


	//----- nvinfo : EIATTR_SPARSE_MMA_MASK
	.align		4
.L_1920:
        /*0088*/ 	.byte	0x03, 0x50
        /*008a*/ 	.short	0x0000


	//----- nvinfo : EIATTR_MAXREG_COUNT
	.align		4
        /*008c*/ 	.byte	0x03, 0x1b
        /*008e*/ 	.short	0x00ff


	//----- nvinfo : EIATTR_MERCURY_ISA_VERSION
	.align		4
        /*0090*/ 	.byte	0x03, 0x5f
        /*0092*/ 	.short	0x0101


	//----- nvinfo : EIATTR_VRC_CTA_INIT_COUNT
	.align		4
        /*0094*/ 	.byte	0x02, 0x4a
	.zero		1
	.zero		1


	//----- nvinfo : EIATTR_EXIT_INSTR_OFFSETS
	.align		4
        /*0098*/ 	.byte	0x04, 0x1c
        /*009a*/ 	.short	(.L_1922 - .L_1921)


	//   ....[0]....
.L_1921:
        /*009c*/ 	.word	0x00000070


	//   ....[1]....
        /*00a0*/ 	.word	0x00000d00


	//   ....[2]....
        /*00a4*/ 	.word	0x00000d40


	//----- nvinfo : EIATTR_CRS_STACK_SIZE
	.align		4
.L_1922:
        /*00a8*/ 	.byte	0x04, 0x1e
        /*00aa*/ 	.short	(.L_1924 - .L_1923)
.L_1923:
        /*00ac*/ 	.word	0x00000000


	//----- nvinfo : EIATTR_CBANK_PARAM_SIZE
	.align		4
.L_1924:
        /*00b0*/ 	.byte	0x03, 0x19
        /*00b2*/ 	.short	0x0038


	//----- nvinfo : EIATTR_PARAM_CBANK
	.align		4
        /*00b4*/ 	.byte	0x04, 0x0a
        /*00b6*/ 	.short	(.L_1926 - .L_1925)
	.align		4
.L_1925:
        /*00b8*/ 	.word	index@(.nv.constant0._Z22calculateBestDistance2ILi5EEvPfS0_S0_PiS1_S1_ii)
        /*00bc*/ 	.short	0x0380
        /*00be*/ 	.short	0x0038


	//----- nvinfo : EIATTR_SW_WAR
	.align		4
.L_1926:
        /*00c0*/ 	.byte	0x04, 0x36
        /*00c2*/ 	.short	(.L_1928 - .L_1927)
.L_1927:
        /*00c4*/ 	.word	0x00000008
.L_1928:


//--------------------- .nv.info._Z10divNewTab2ILi5EEvPfS0_Pii --------------------------
	.section	.nv.info._Z10divNewTab2ILi5EEvPfS0_Pii,"",@"SHT_CUDA_INFO"
	.sectionflags	@""
	.align	4


	//----- nvinfo : EIATTR_CUDA_API_VERSION
	.align		4
        /*0000*/ 	.byte	0x04, 0x37
        /*0002*/ 	.short	(.L_1930 - .L_1929)
.L_1929:
        /*0004*/ 	.word	0x00000082


	//----- nvinfo : EIATTR_KPARAM_INFO
	.align		4
.L_1930:
        /*0008*/ 	.byte	0x04, 0x17
        /*000a*/ 	.short	(.L_1932 - .L_1931)
.L_1931:
        /*000c*/ 	.word	0x00000000
        /*0010*/ 	.short	0x0003
        /*0012*/ 	.short	0x0018
        /*0014*/ 	.byte	0x00, 0xf0, 0x11, 0x00


	//----- nvinfo : EIATTR_KPARAM_INFO
	.align		4
.L_1932:
        /*0018*/ 	.byte	0x04, 0x17
        /*001a*/ 	.short	(.L_1934 - .L_1933)
.L_1933:
        /*001c*/ 	.word	0x00000000
        /*0020*/ 	.short	0x0002
        /*0022*/ 	.short	0x0010
        /*0024*/ 	.byte	0x00, 0xf5, 0x21, 0x00


	//----- nvinfo : EIATTR_KPARAM_INFO
	.align		4
.L_1934:
        /*0028*/ 	.byte	0x04, 0x17
        /*002a*/ 	.short	(.L_1936 - .L_1935)
.L_1935:
        /*002c*/ 	.word	0x00000000
        /*0030*/ 	.short	0x0001
        /*0032*/ 	.short	0x0008
        /*0034*/ 	.byte	0x00, 0xf5, 0x21, 0x00


	//----- nvinfo : EIATTR_KPARAM_INFO
	.align		4
.L_1936:
        /*0038*/ 	.byte	0x04, 0x17
        /*003a*/ 	.short	(.L_1938 - .L_1937)
.L_1937:
        /*003c*/ 	.word	0x00000000
        /*0040*/ 	.short	0x0000
        /*0042*/ 	.short	0x0000
        /*0044*/ 	.byte	0x00, 0xf5, 0x21, 0x00


	//----- nvinfo : EIATTR_SPARSE_MMA_MASK
	.align		4
.L_1938:
        /*0048*/ 	.byte	0x03, 0x50
        /*004a*/ 	.short	0x0000


	//----- nvinfo : EIATTR_MAXREG_COUNT
	.align		4
        /*004c*/ 	.byte	0x03, 0x1b
        /*004e*/ 	.short	0x00ff


	//----- nvinfo : EIATTR_MERCURY_ISA_VERSION
	.align		4
        /*0050*/ 	.byte	0x03, 0x5f
        /*0052*/ 	.short	0x0101


	//----- nvinfo : EIATTR_VRC_CTA_INIT_COUNT
	.align		4
        /*0054*/ 	.byte	0x02, 0x4a
	.zero		1
	.zero		1


	//----- nvinfo : EIATTR_EXIT_INSTR_OFFSETS
	.align		4
        /*0058*/ 	.byte	0x04, 0x1c
        /*005a*/ 	.short	(.L_1940 - .L_1939)


	//   ....[0]....
.L_1939:
        /*005c*/ 	.word	0x000000c0


	//   ....[1]....
        /*0060*/ 	.word	0x00000120


	//   ....[2]....
        /*0064*/ 	.word	0x00000280


	//----- nvinfo : EIATTR_CRS_STACK_SIZE
	.align		4
.L_1940:
        /*0068*/ 	.byte	0x04, 0x1e
        /*006a*/ 	.short	(.L_1942 - .L_1941)
.L_1941:
        /*006c*/ 	.word	0x00000000


	//----- nvinfo : EIATTR_CBANK_PARAM_SIZE
	.align		4
.L_1942:
        /*0070*/ 	.byte	0x03, 0x19
        /*0072*/ 	.short	0x001c


	//----- nvinfo : EIATTR_PARAM_CBANK
	.align		4
        /*0074*/ 	.byte	0x04, 0x0a
        /*0076*/ 	.short	(.L_1944 - .L_1943)
	.align		4
.L_1943:
        /*0078*/ 	.word	index@(.nv.constant0._Z10divNewTab2ILi5EEvPfS0_Pii)
        /*007c*/ 	.short	0x0380
        /*007e*/ 	.short	0x001c


	//----- nvinfo : EIATTR_SW_WAR
	.align		4
.L_1944:
        /*0080*/ 	.byte	0x04, 0x36
        /*0082*/ 	.short	(.L_1946 - .L_1945)
.L_1945:
        /*0084*/ 	.word	0x00000008
.L_1946:


//--------------------- .nv.info._Z22calculateBestDistance2ILi4EEvPfS0_S0_PiS1_S1_ii --------------------------
	.section	.nv.info._Z22calculateBestDistance2ILi4EEvPfS0_S0_PiS1_S1_ii,"",@"SHT_CUDA_INFO"
	.sectionflags	@""
	.align	4


	//----- nvinfo : EIATTR_CUDA_API_VERSION
	.align		4
        /*0000*/ 	.byte	0x04, 0x37
        /*0002*/ 	.short	(.L_1948 - .L_1947)
.L_1947:
        /*0004*/ 	.word	0x00000082


	//----- nvinfo : EIATTR_KPARAM_INFO
	.align		4
.L_1948:
        /*0008*/ 	.byte	0x04, 0x17
        /*000a*/ 	.short	(.L_1950 - .L_1949)
.L_1949:
        /*000c*/ 	.word	0x00000000
        /*0010*/ 	.short	0x0007
        /*0012*/ 	.short	0x0034
        /*0014*/ 	.byte	0x00, 0xf0, 0x11, 0x00


	//----- nvinfo : EIATTR_KPARAM_INFO
	.align		4
.L_1950:
        /*0018*/ 	.byte	0x04, 0x17
        /*001a*/ 	.short	(.L_1952 - .L_1951)
.L_1951:
        /*001c*/ 	.word	0x00000000
        /*0020*/ 	.short	0x0006
        /*0022*/ 	.short	0x0030
        /*0024*/ 	.byte	0x00, 0xf0, 0x11, 0x00


	//----- nvinfo : EIATTR_KPARAM_INFO
	.align		4
.L_1952:
        /*0028*/ 	.byte	0x04, 0x17
        /*002a*/ 	.short	(.L_1954 - .L_1953)
.L_1953:
        /*002c*/ 	.word	0x00000000
        /*0030*/ 	.short	0x0005
        /*0032*/ 	.short	0x0028
        /*0034*/ 	.byte	0x00, 0xf5, 0x21, 0x00


	//----- nvinfo : EIATTR_KPARAM_INFO
	.align		4
.L_1954:
        /*0038*/ 	.byte	0x04, 0x17
        /*003a*/ 	.short	(.L_1956 - .L_1955)
.L_1955:
        /*003c*/ 	.word	0x00000000
        /*0040*/ 	.short	0x0004
        /*0042*/ 	.short	0x0020
        /*0044*/ 	.byte	0x00, 0xf5, 0x21, 0x00


	//----- nvinfo : EIATTR_KPARAM_INFO
	.align		4
.L_1956:
        /*0048*/ 	.byte	0x04, 0x17
        /*004a*/ 	.short	(.L_1958 - .L_1957)
.L_1957:
        /*004c*/ 	.word	0x00000000
        /*0050*/ 	.short	0x0003
        /*0052*/ 	.short	0x0018
        /*0054*/ 	.byte	0x00, 0xf5, 0x21, 0x00


	//----- nvinfo : EIATTR_KPARAM_INFO
	.align		4
.L_1958:
        /*0058*/ 	.byte	0x04, 0x17
        /*005a*/ 	.short	(.L_1960 - .L_1959)
.L_1959:
        /*005c*/ 	.word	0x00000000
        /*0060*/ 	.short	0x0002
        /*0062*/ 	.short	0x0010
        /*0064*/ 	.byte	0x00, 0xf5, 0x21, 0x00


	//----- nvinfo : EIATTR_KPARAM_INFO
	.align		4
.L_1960:
        /*0068*/ 	.byte	0x04, 0x17
        /*006a*/ 	.short	(.L_1962 - .L_1961)
.L_1961:
        /*006c*/ 	.word	0x00000000
        /*0070*/ 	.short	0x0001
        /*0072*/ 	.short	0x0008
        /*0074*/ 	.byte	0x00, 0xf5, 0x21, 0x00


	//----- nvinfo : EIATTR_KPARAM_INFO
	.align		4
.L_1962:
        /*0078*/ 	.byte	0x04, 0x17
        /*007a*/ 	.short	(.L_1964 - .L_1963)
.L_1963:
        /*007c*/ 	.word	0x00000000
        /*0080*/ 	.short	0x0000
        /*0082*/ 	.short	0x0000
        /*0084*/ 	.byte	0x00, 0xf5, 0x21, 0x00


	//----- nvinfo : EIATTR_SPARSE_MMA_MASK
	.align		4
.L_1964:
        /*0088*/ 	.byte	0x03, 0x50
        /*008a*/ 	.short	0x0000


	//----- nvinfo : EIATTR_MAXREG_COUNT
	.align		4
        /*008c*/ 	.byte	0x03, 0x1b
        /*008e*/ 	.short	0x00ff


	//----- nvinfo : EIATTR_MERCURY_ISA_VERSION
	.align		4
        /*0090*/ 	.byte	0x03, 0x5f
        /*0092*/ 	.short	0x0101


	//----- nvinfo : EIATTR_VRC_CTA_INIT_COUNT
	.align		4
        /*0094*/ 	.byte	0x02, 0x4a
	.zero		1
	.zero		1


	//----- nvinfo : EIATTR_EXIT_INSTR_OFFSETS
	.align		4
        /*0098*/ 	.byte	0x04, 0x1c
        /*009a*/ 	.short	(.L_1966 - .L_1965)


	//   ....[0]....
.L_1965:
        /*009c*/ 	.word	0x00000070


	//   ....[1]....
        /*00a0*/ 	.word	0x00001250


	//   ....[2]....
        /*00a4*/ 	.word	0x00001290


	//----- nvinfo : EIATTR_CRS_STACK_SIZE
	.align		4
.L_1966:
        /*00a8*/ 	.byte	0x04, 0x1e
        /*00aa*/ 	.short	(.L_1968 - .L_1967)
.L_1967:
        /*00ac*/ 	.word	0x00000000


	//----- nvinfo : EIATTR_CBANK_PARAM_SIZE
	.align		4
.L_1968:
        /*00b0*/ 	.byte	0x03, 0x19
        /*00b2*/ 	.short	0x0038


	//----- nvinfo : EIATTR_PARAM_CBANK
	.align		4
        /*00b4*/ 	.byte	0x04, 0x0a
        /*00b6*/ 	.short	(.L_1970 - .L_1969)
	.align		4
.L_1969:
        /*00b8*/ 	.word	index@(.nv.constant0._Z22calculateBestDistance2ILi4EEvPfS0_S0_PiS1_S1_ii)
        /*00bc*/ 	.short	0x0380
        /*00be*/ 	.short	0x0038


	//----- nvinfo : EIATTR_SW_WAR
	.align		4
.L_1970:
        /*00c0*/ 	.byte	0x04, 0x36
        /*00c2*/ 	.short	(.L_1972 - .L_1971)
.L_1971:
        /*00c4*/ 	.word	0x00000008
.L_1972:


//--------------------- .nv.info._Z10divNewTab2ILi4EEvPfS0_Pii --------------------------
	.section	.nv.info._Z10divNewTab2ILi4EEvPfS0_Pii,"",@"SHT_CUDA_INFO"
	.sectionflags	@""
	.align	4


	//----- nvinfo : EIATTR_CUDA_API_VERSION
	.align		4
        /*0000*/ 	.byte	0x04, 0x37
        /*0002*/ 	.short	(.L_1974 - .L_1973)
.L_1973:
        /*0004*/ 	.word	0x00000082


	//----- nvinfo : EIATTR_KPARAM_INFO
	.align		4
.L_1974:
        /*0008*/ 	.byte	0x04, 0x17
        /*000a*/ 	.short	(.L_1976 - .L_1975)
.L_1975:
        /*000c*/ 	.word	0x00000000
        /*0010*/ 	.short	0x0003
        /*0012*/ 	.short	0x0018
        /*0014*/ 	.byte	0x00, 0xf0, 0x11, 0x00


	//----- nvinfo : EIATTR_KPARAM_INFO
	.align		4
.L_1976:
        /*0018*/ 	.byte	0x04, 0x17
        /*001a*/ 	.short	(.L_1978 - .L_1977)
.L_1977:
        /*001c*/ 	.word	0x00000000
        /*0020*/ 	.short	0x0002
        /*0022*/ 	.short	0x0010
        /*0024*/ 	.byte	0x00, 0xf5, 0x21, 0x00


	//----- nvinfo : EIATTR_KPARAM_INFO
	.align		4
.L_1978:
        /*0028*/ 	.byte	0x04, 0x17
        /*002a*/ 	.short	(.L_1980 - .L_1979)
.L_1979:
        /*002c*/ 	.word	0x00000000
        /*0030*/ 	.short	0x0001
        /*0032*/ 	.short	0x0008
        /*0034*/ 	.byte	0x00, 0xf5, 0x21, 0x00


	//----- nvinfo : EIATTR_KPARAM_INFO
	.align		4
.L_1980:
        /*0038*/ 	.byte	0x04, 0x17
        /*003a*/ 	.short	(.L_1982 - .L_1981)
.L_1981:
        /*003c*/ 	.word	0x00000000
        /*0040*/ 	.short	0x0000
        /*0042*/ 	.short	0x0000
        /*0044*/ 	.byte	0x00, 0xf5, 0x21, 0x00


	//----- nvinfo : EIATTR_SPARSE_MMA_MASK
	.align		4
.L_1982:
        /*0048*/ 	.byte	0x03, 0x50
        /*004a*/ 	.short	0x0000


	//----- nvinfo : EIATTR_MAXREG_COUNT
	.align		4
        /*004c*/ 	.byte	0x03, 0x1b
        /*004e*/ 	.short	0x00ff


	//----- nvinfo : EIATTR_MERCURY_ISA_VERSION
	.align		4
        /*0050*/ 	.byte	0x03, 0x5f
        /*0052*/ 	.short	0x0101


	//----- nvinfo : EIATTR_VRC_CTA_INIT_COUNT
	.align		4
        /*0054*/ 	.byte	0x02, 0x4a
	.zero		1
	.zero		1


	//----- nvinfo : EIATTR_EXIT_INSTR_OFFSETS
	.align		4
        /*0058*/ 	.byte	0x04, 0x1c
        /*005a*/ 	.short	(.L_1984 - .L_1983)


	//   ....[0]....
.L_1983:
        /*005c*/ 	.word	0x000000c0


	//   ....[1]....
        /*0060*/ 	.word	0x00000120


	//   ....[2]....
        /*0064*/ 	.word	0x00000280


	//----- nvinfo : EIATTR_CRS_STACK_SIZE
	.align		4
.L_1984:
        /*0068*/ 	.byte	0x04, 0x1e
        /*006a*/ 	.short	(.L_1986 - .L_1985)
.L_1985:
        /*006c*/ 	.word	0x00000000


	//----- nvinfo : EIATTR_CBANK_PARAM_SIZE
	.align		4
.L_1986:
        /*0070*/ 	.byte	0x03, 0x19
        /*0072*/ 	.short	0x001c


	//----- nvinfo : EIATTR_PARAM_CBANK
	.align		4
        /*0074*/ 	.byte	0x04, 0x0a
        /*0076*/ 	.short	(.L_1988 - .L_1987)
	.align		4
.L_1987:
        /*0078*/ 	.word	index@(.nv.constant0._Z10divNewTab2ILi4EEvPfS0_Pii)
        /*007c*/ 	.short	0x0380
        /*007e*/ 	.short	0x001c


	//----- nvinfo : EIATTR_SW_WAR
	.align		4
.L_1988:
        /*0080*/ 	.byte	0x04, 0x36
        /*0082*/ 	.short	(.L_1990 - .L_1989)
.L_1989:
        /*0084*/ 	.word	0x00000008
.L_1990:


//--------------------- .nv.info._Z22calculateBestDistance2ILi3EEvPfS0_S0_PiS1_S1_ii --------------------------
	.section	.nv.info._Z22calculateBestDistance2ILi3EEvPfS0_S0_PiS1_S1_ii,"",@"SHT_CUDA_INFO"
	.sectionflags	@""
	.align	4


	//----- nvinfo : EIATTR_CUDA_API_VERSION
	.align		4
        /*0000*/ 	.byte	0x04, 0x37
        /*0002*/ 	.short	(.L_1992 - .L_1991)
.L_1991:
        /*0004*/ 	.word	0x00000082


	//----- nvinfo : EIATTR_KPARAM_INFO
	.align		4
.L_1992:
        /*0008*/ 	.byte	0x04, 0x17
        /*000a*/ 	.short	(.L_1994 - .L_1993)
.L_1993:
        /*000c*/ 	.word	0x00000000
        /*0010*/ 	.short	0x0007
        /*0012*/ 	.short	0x0034
        /*0014*/ 	.byte	0x00, 0xf0, 0x11, 0x00


	//----- nvinfo : EIATTR_KPARAM_INFO
	.align		4
.L_1994:
        /*0018*/ 	.byte	0x04, 0x17
        /*001a*/ 	.short	(.L_1996 - .L_1995)
.L_1995:
        /*001c*/ 	.word	0x00000000
        /*0020*/ 	.short	0x0006
        /*0022*/ 	.short	0x0030
        /*0024*/ 	.byte	0x00, 0xf0, 0x11, 0x00


	//----- nvinfo : EIATTR_KPARAM_INFO
	.align		4
.L_1996:
        /*0028*/ 	.byte	0x04, 0x17
        /*002a*/ 	.short	(.L_1998 - .L_1997)
.L_1997:
        /*002c*/ 	.word	0x00000000
        /*0030*/ 	.short	0x0005
        /*0032*/ 	.short	0x0028
        /*0034*/ 	.byte	0x00, 0xf5, 0x21, 0x00


	//----- nvinfo : EIATTR_KPARAM_INFO
	.align		4
.L_1998:
        /*0038*/ 	.byte	0x04, 0x17
        /*003a*/ 	.short	(.L_2000 - .L_1999)
.L_1999:
        /*003c*/ 	.word	0x00000000
        /*0040*/ 	.short	0x0004
        /*0042*/ 	.short	0x0020
        /*0044*/ 	.byte	0x00, 0xf5, 0x21, 0x00


	//----- nvinfo : EIATTR_KPARAM_INFO
	.align		4
.L_2000:
        /*0048*/ 	.byte	0x04, 0x17
        /*004a*/ 	.short	(.L_2002 - .L_2001)
.L_2001:
        /*004c*/ 	.word	0x00000000
        /*0050*/ 	.short	0x0003
        /*0052*/ 	.short	0x0018
        /*0054*/ 	.byte	0x00, 0xf5, 0x21, 0x00


	//----- nvinfo : EIATTR_KPARAM_INFO
	.align		4
.L_2002:
        /*0058*/ 	.byte	0x04, 0x17
        /*005a*/ 	.short	(.L_2004 - .L_2003)
.L_2003:
        /*005c*/ 	.word	0x00000000
        /*0060*/ 	.short	0x0002
        /*0062*/ 	.short	0x0010
        /*0064*/ 	.byte	0x00, 0xf5, 0x21, 0x00


	//----- nvinfo : EIATTR_KPARAM_INFO
	.align		4
.L_2004:
        /*0068*/ 	.byte	0x04, 0x17
        /*006a*/ 	.short	(.L_2006 - .L_2005)
.L_2005:
        /*006c*/ 	.word	0x00000000
        /*0070*/ 	.short	0x0001
        /*0072*/ 	.short	0x0008
        /*0074*/ 	.byte	0x00, 0xf5, 0x21, 0x00


	//----- nvinfo : EIATTR_KPARAM_INFO
	.align		4
.L_2006:
        /*0078*/ 	.byte	0x04, 0x17
        /*007a*/ 	.short	(.L_2008 - .L_2007)
.L_2007:
        /*007c*/ 	.word	0x00000000
        /*0080*/ 	.short	0x0000
        /*0082*/ 	.short	0x0000
        /*0084*/ 	.byte	0x00, 0xf5, 0x21, 0x00


	//----- nvinfo : EIATTR_SPARSE_MMA_MASK
	.align		4
.L_2008:
        /*0088*/ 	.byte	0x03, 0x50
        /*008a*/ 	.short	0x0000


	//----- nvinfo : EIATTR_MAXREG_COUNT
	.align		4
        /*008c*/ 	.byte	0x03, 0x1b
        /*008e*/ 	.short	0x00ff


	//----- nvinfo : EIATTR_MERCURY_ISA_VERSION
	.align		4
        /*0090*/ 	.byte	0x03, 0x5f
        /*0092*/ 	.short	0x0101


	//----- nvinfo : EIATTR_VRC_CTA_INIT_COUNT
	.align		4
        /*0094*/ 	.byte	0x02, 0x4a
	.zero		1
	.zero		1


	//----- nvinfo : EIATTR_EXIT_INSTR_OFFSETS
	.align		4
        /*0098*/ 	.byte	0x04, 0x1c
        /*009a*/ 	.short	(.L_2010 - .L_2009)


	//   ....[0]....
.L_2009:
        /*009c*/ 	.word	0x00000070


	//   ....[1]....
        /*00a0*/ 	.word	0x00000c30


	//   ....[2]....
        /*00a4*/ 	.word	0x00000c70


	//----- nvinfo : EIATTR_CRS_STACK_SIZE
	.align		4
.L_2010:
        /*00a8*/ 	.byte	0x04, 0x1e
        /*00aa*/ 	.short	(.L_2012 - .L_2011)
.L_2011:
        /*00ac*/ 	.word	0x00000000


	//----- nvinfo : EIATTR_CBANK_PARAM_SIZE
	.align		4
.L_2012:
        /*00b0*/ 	.byte	0x03, 0x19
        /*00b2*/ 	.short	0x0038


	//----- nvinfo : EIATTR_PARAM_CBANK
	.align		4
        /*00b4*/ 	.byte	0x04, 0x0a
        /*00b6*/ 	.short	(.L_2014 - .L_2013)
	.align		4
.L_2013:
        /*00b8*/ 	.word	index@(.nv.constant0._Z22calculateBestDistance2ILi3EEvPfS0_S0_PiS1_S1_ii)
        /*00bc*/ 	.short	0x0380
        /*00be*/ 	.short	0x0038


	//----- nvinfo : EIATTR_SW_WAR
	.align		4
.L_2014:
        /*00c0*/ 	.byte	0x04, 0x36
        /*00c2*/ 	.short	(.L_2016 - .L_2015)
.L_2015:
        /*00c4*/ 	.word	0x00000008
.L_2016:


//--------------------- .nv.info._Z10divNewTab2ILi3EEvPfS0_Pii --------------------------
	.section	.nv.info._Z10divNewTab2ILi3EEvPfS0_Pii,"",@"SHT_CUDA_INFO"
	.sectionflags	@""
	.align	4


	//----- nvinfo : EIATTR_CUDA_API_VERSION
	.align		4
        /*0000*/ 	.byte	0x04, 0x37
        /*0002*/ 	.short	(.L_2018 - .L_2017)
.L_2017:
        /*0004*/ 	.word	0x00000082


	//----- nvinfo : EIATTR_KPARAM_INFO
	.align		4
.L_2018:
        /*0008*/ 	.byte	0x04, 0x17
        /*000a*/ 	.short	(.L_2020 - .L_2019)
.L_2019:
        /*000c*/ 	.word	0x00000000
        /*0010*/ 	.short	0x0003
        /*0012*/ 	.short	0x0018
        /*0014*/ 	.byte	0x00, 0xf0, 0x11, 0x00


	//----- nvinfo : EIATTR_KPARAM_INFO
	.align		4
.L_2020:
        /*0018*/ 	.byte	0x04, 0x17
        /*001a*/ 	.short	(.L_2022 - .L_2021)
.L_2021:
        /*001c*/ 	.word	0x00000000
        /*0020*/ 	.short	0x0002
        /*0022*/ 	.short	0x0010
        /*0024*/ 	.byte	0x00, 0xf5, 0x21, 0x00


	//----- nvinfo : EIATTR_KPARAM_INFO
	.align		4
.L_2022:
        /*0028*/ 	.byte	0x04, 0x17
        /*002a*/ 	.short	(.L_2024 - .L_2023)
.L_2023:
        /*002c*/ 	.word	0x00000000
        /*0030*/ 	.short	0x0001
        /*0032*/ 	.short	0x0008
        /*0034*/ 	.byte	0x00, 0xf5, 0x21, 0x00


	//----- nvinfo : EIATTR_KPARAM_INFO
	.align		4
.L_2024:
        /*0038*/ 	.byte	0x04, 0x17
        /*003a*/ 	.short	(.L_2026 - .L_2025)
.L_2025:
        /*003c*/ 	.word	0x00000000
        /*0040*/ 	.short	0x0000
        /*0042*/ 	.short	0x0000
        /*0044*/ 	.byte	0x00, 0xf5, 0x21, 0x00


	//----- nvinfo : EIATTR_SPARSE_MMA_MASK
	.align		4
.L_2026:
        /*0048*/ 	.byte	0x03, 0x50
        /*004a*/ 	.short	0x0000


	//----- nvinfo : EIATTR_MAXREG_COUNT
	.align		4
        /*004c*/ 	.byte	0x03, 0x1b
        /*004e*/ 	.short	0x00ff


	//----- nvinfo : EIATTR_MERCURY_ISA_VERSION
	.align		4
        /*0050*/ 	.byte	0x03, 0x5f
        /*0052*/ 	.short	0x0101


	//----- nvinfo : EIATTR_VRC_CTA_INIT_COUNT
	.align		4
        /*0054*/ 	.byte	0x02, 0x4a
	.zero		1
	.zero		1


	//----- nvinfo : EIATTR_EXIT_INSTR_OFFSETS
	.align		4
        /*0058*/ 	.byte	0x04, 0x1c
        /*005a*/ 	.short	(.L_2028 - .L_2027)


	//   ....[0]....
.L_2027:
        /*005c*/ 	.word	0x000000c0


	//   ....[1]....
        /*0060*/ 	.word	0x00000120


	//   ....[2]....
        /*0064*/ 	.word	0x00000280


	//----- nvinfo : EIATTR_CRS_STACK_SIZE
	.align		4
.L_2028:
        /*0068*/ 	.byte	0x04, 0x1e
        /*006a*/ 	.short	(.L_2030 - .L_2029)
.L_2029:
        /*006c*/ 	.word	0x00000000


	//----- nvinfo : EIATTR_CBANK_PARAM_SIZE
	.align		4
.L_2030:
        /*0070*/ 	.byte	0x03, 0x19
        /*0072*/ 	.short	0x001c


	//----- nvinfo : EIATTR_PARAM_CBANK
	.align		4
        /*0074*/ 	.byte	0x04, 0x0a
        /*0076*/ 	.short	(.L_2032 - .L_2031)
	.align		4
.L_2031:
        /*0078*/ 	.word	index@(.nv.constant0._Z10divNewTab2ILi3EEvPfS0_Pii)
        /*007c*/ 	.short	0x0380
        /*007e*/ 	.short	0x001c


	//----- nvinfo : EIATTR_SW_WAR
	.align		4
.L_2032:
        /*0080*/ 	.byte	0x04, 0x36
        /*0082*/ 	.short	(.L_2034 - .L_2033)
.L_2033:
        /*0084*/ 	.word	0x00000008
.L_2034:


//--------------------- .nv.info._Z22calculateBestDistance2ILi2EEvPfS0_S0_PiS1_S1_ii --------------------------
	.section	.nv.info._Z22calculateBestDistance2ILi2EEvPfS0_S0_PiS1_S1_ii,"",@"SHT_CUDA_INFO"
	.sectionflags	@""
	.align	4


	//----- nvinfo : EIATTR_CUDA_API_VERSION
	.align		4
        /*0000*/ 	.byte	0x04, 0x37
        /*0002*/ 	.short	(.L_2036 - .L_2035)
.L_2035:
        /*0004*/ 	.word	0x00000082


	//----- nvinfo : EIATTR_KPARAM_INFO
	.align		4
.L_2036:
        /*0008*/ 	.byte	0x04, 0x17
        /*000a*/ 	.short	(.L_2038 - .L_2037)
.L_2037:
        /*000c*/ 	.word	0x00000000
        /*0010*/ 	.short	0x0007
        /*0012*/ 	.short	0x0034
        /*0014*/ 	.byte	0x00, 0xf0, 0x11, 0x00


	//----- nvinfo : EIATTR_KPARAM_INFO
	.align		4
.L_2038:
        /*0018*/ 	.byte	0x04, 0x17
        /*001a*/ 	.short	(.L_2040 - .L_2039)
.L_2039:
        /*001c*/ 	.word	0x00000000
        /*0020*/ 	.short	0x0006
        /*0022*/ 	.short	0x0030
        /*0024*/ 	.byte	0x00, 0xf0, 0x11, 0x00


	//----- nvinfo : EIATTR_KPARAM_INFO
	.align		4
.L_2040:
        /*0028*/ 	.byte	0x04, 0x17
        /*002a*/ 	.short	(.L_2042 - .L_2041)
.L_2041:
        /*002c*/ 	.word	0x00000000
        /*0030*/ 	.short	0x0005
        /*0032*/ 	.short	0x0028
        /*0034*/ 	.byte	0x00, 0xf5, 0x21, 0x00


	//----- nvinfo : EIATTR_KPARAM_INFO
	.align		4
.L_2042:
        /*0038*/ 	.byte	0x04, 0x17
        /*003a*/ 	.short	(.L_2044 - .L_2043)
.L_2043:
        /*003c*/ 	.word	0x00000000
        /*0040*/ 	.short	0x0004
        /*0042*/ 	.short	0x0020
        /*0044*/ 	.byte	0x00, 0xf5, 0x21, 0x00


	//----- nvinfo : EIATTR_KPARAM_INFO
	.align		4
.L_2044:
        /*0048*/ 	.byte	0x04, 0x17
        /*004a*/ 	.short	(.L_2046 - .L_2045)
.L_2045:
        /*004c*/ 	.word	0x00000000
        /*0050*/ 	.short	0x0003
        /*0052*/ 	.short	0x0018
        /*0054*/ 	.byte	0x00, 0xf5, 0x21, 0x00


	//----- nvinfo : EIATTR_KPARAM_INFO
	.align		4
.L_2046:
        /*0058*/ 	.byte	0x04, 0x17
        /*005a*/ 	.short	(.L_2048 - .L_2047)
.L_2047:
        /*005c*/ 	.word	0x00000000
        /*0060*/ 	.short	0x0002
        /*0062*/ 	.short	0x0010
        /*0064*/ 	.byte	0x00, 0xf5, 0x21, 0x00


	//----- nvinfo : EIATTR_KPARAM_INFO
	.align		4
.L_2048:
        /*0068*/ 	.byte	0x04, 0x17
        /*006a*/ 	.short	(.L_2050 - .L_2049)
.L_2049:
        /*006c*/ 	.word	0x00000000
        /*0070*/ 	.short	0x0001
        /*0072*/ 	.short	0x0008
        /*0074*/ 	.byte	0x00, 0xf5, 0x21, 0x00


	//----- nvinfo : EIATTR_KPARAM_INFO
	.align		4
.L_2050:
        /*0078*/ 	.byte	0x04, 0x17
        /*007a*/ 	.short	(.L_2052 - .L_2051)
.L_2051:
        /*007c*/ 	.word	0x00000000
        /*0080*/ 	.short	0x0000
        /*0082*/ 	.short	0x0000
        /*0084*/ 	.byte	0x00, 0xf5, 0x21, 0x00


	//----- nvinfo : EIATTR_SPARSE_MMA_MASK
	.align		4
.L_2052:
        /*0088*/ 	.byte	0x03, 0x50
        /*008a*/ 	.short	0x0000


	//----- nvinfo : EIATTR_MAXREG_COUNT
	.align		4
        /*008c*/ 	.byte	0x03, 0x1b
        /*008e*/ 	.short	0x00ff


	//----- nvinfo : EIATTR_MERCURY_ISA_VERSION
	.align		4
        /*0090*/ 	.byte	0x03, 0x5f
        /*0092*/ 	.short	0x0101


	//----- nvinfo : EIATTR_VRC_CTA_INIT_COUNT
	.align		4
        /*0094*/ 	.byte	0x02, 0x4a
	.zero		1
	.zero		1


	//----- nvinfo : EIATTR_EXIT_INSTR_OFFSETS
	.align		4
        /*0098*/ 	.byte	0x04, 0x1c
        /*009a*/ 	.short	(.L_2054 - .L_2053)


	//   ....[0]....
.L_2053:
        /*009c*/ 	.word	0x00000070


	//   ....[1]....
        /*00a0*/ 	.word	0x00000eb0


	//   ....[2]....
        /*00a4*/ 	.word	0x00000ef0


	//----- nvinfo : EIATTR_CRS_STACK_SIZE
	.align		4
.L_2054:
        /*00a8*/ 	.byte	0x04, 0x1e
        /*00aa*/ 	.short	(.L_2056 - .L_2055)
.L_2055:
        /*00ac*/ 	.word	0x00000000


	//----- nvinfo : EIATTR_CBANK_PARAM_SIZE
	.align		4
.L_2056:
        /*00b0*/ 	.byte	0x03, 0x19
        /*00b2*/ 	.short	0x0038


	//----- nvinfo : EIATTR_PARAM_CBANK
	.align		4
        /*00b4*/ 	.byte	0x04, 0x0a
        /*00b6*/ 	.short	(.L_2058 - .L_2057)
	.align		4
.L_2057:
        /*00b8*/ 	.word	index@(.nv.constant0._Z22calculateBestDistance2ILi2EEvPfS0_S0_PiS1_S1_ii)
        /*00bc*/ 	.short	0x0380
        /*00be*/ 	.short	0x0038


	//----- nvinfo : EIATTR_SW_WAR
	.align		4
.L_2058:
        /*00c0*/ 	.byte	0x04, 0x36
        /*00c2*/ 	.short	(.L_2060 - .L_2059)
.L_2059:
        /*00c4*/ 	.word	0x00000008
.L_2060:


//--------------------- .nv.info._Z10divNewTab2ILi2EEvPfS0_Pii --------------------------
	.section	.nv.info._Z10divNewTab2ILi2EEvPfS0_Pii,"",@"SHT_CUDA_INFO"
	.sectionflags	@""
	.align	4


	//----- nvinfo : EIATTR_CUDA_API_VERSION
	.align		4
        /*0000*/ 	.byte	0x04, 0x37
        /*0002*/ 	.short	(.L_2062 - .L_2061)
.L_2061:
        /*0004*/ 	.word	0x00000082


	//----- nvinfo : EIATTR_KPARAM_INFO
	.align		4
.L_2062:
        /*0008*/ 	.byte	0x04, 0x17
        /*000a*/ 	.short	(.L_2064 - .L_2063)
.L_2063:
        /*000c*/ 	.word	0x00000000
        /*0010*/ 	.short	0x0003
        /*0012*/ 	.short	0x0018
        /*0014*/ 	.byte	0x00, 0xf0, 0x11, 0x00


	//----- nvinfo : EIATTR_KPARAM_INFO
	.align		4
.L_2064:
        /*0018*/ 	.byte	0x04, 0x17
        /*001a*/ 	.short	(.L_2066 - .L_2065)
.L_2065:
        /*001c*/ 	.word	0x00000000
        /*0020*/ 	.short	0x0002
        /*0022*/ 	.short	0x0010
        /*0024*/ 	.byte	0x00, 0xf5, 0x21, 0x00


	//----- nvinfo : EIATTR_KPARAM_INFO
	.align		4
.L_2066:
        /*0028*/ 	.byte	0x04, 0x17
        /*002a*/ 	.short	(.L_2068 - .L_2067)
.L_2067:
        /*002c*/ 	.word	0x00000000
        /*0030*/ 	.short	0x0001
        /*0032*/ 	.short	0x0008
        /*0034*/ 	.byte	0x00, 0xf5, 0x21, 0x00


	//----- nvinfo : EIATTR_KPARAM_INFO
	.align		4
.L_2068:
        /*0038*/ 	.byte	0x04, 0x17
        /*003a*/ 	.short	(.L_2070 - .L_2069)
.L_2069:
        /*003c*/ 	.word	0x00000000
        /*0040*/ 	.short	0x0000
        /*0042*/ 	.short	0x0000
        /*0044*/ 	.byte	0x00, 0xf5, 0x21, 0x00


	//----- nvinfo : EIATTR_SPARSE_MMA_MASK
	.align		4
.L_2070:
        /*0048*/ 	.byte	0x03, 0x50
        /*004a*/ 	.short	0x0000


	//----- nvinfo : EIATTR_MAXREG_COUNT
	.align		4
        /*004c*/ 	.byte	0x03, 0x1b
        /*004e*/ 	.short	0x00ff


	//----- nvinfo : EIATTR_MERCURY_ISA_VERSION
	.align		4
        /*0050*/ 	.byte	0x03, 0x5f
        /*0052*/ 	.short	0x0101


	//----- nvinfo : EIATTR_VRC_CTA_INIT_COUNT
	.align		4
        /*0054*/ 	.byte	0x02, 0x4a
	.zero		1
	.zero		1


	//----- nvinfo : EIATTR_EXIT_INSTR_OFFSETS
	.align		4
        /*0058*/ 	.byte	0x04, 0x1c
        /*005a*/ 	.short	(.L_2072 - .L_2071)


	//   ....[0]....
.L_2071:
        /*005c*/ 	.word	0x000000c0


	//   ....[1]....
        /*0060*/ 	.word	0x00000120


	//   ....[2]....
        /*0064*/ 	.word	0x00000280


	//----- nvinfo : EIATTR_CRS_STACK_SIZE
	.align		4
.L_2072:
        /*0068*/ 	.byte	0x04, 0x1e
        /*006a*/ 	.short	(.L_2074 - .L_2073)
.L_2073:
        /*006c*/ 	.word	0x00000000


	//----- nvinfo : EIATTR_CBANK_PARAM_SIZE
	.align		4
.L_2074:
        /*0070*/ 	.byte	0x03, 0x19
        /*0072*/ 	.short	0x001c


	//----- nvinfo : EIATTR_PARAM_CBANK
	.align		4
        /*0074*/ 	.byte	0x04, 0x0a
        /*0076*/ 	.short	(.L_2076 - .L_2075)
	.align		4
.L_2075:
        /*0078*/ 	.word	index@(.nv.constant0._Z10divNewTab2ILi2EEvPfS0_Pii)
        /*007c*/ 	.short	0x0380
        /*007e*/ 	.short	0x001c


	//----- nvinfo : EIATTR_SW_WAR
	.align		4
.L_2076:
        /*0080*/ 	.byte	0x04, 0x36
        /*0082*/ 	.short	(.L_2078 - .L_2077)
.L_2077:
        /*0084*/ 	.word	0x00000008
.L_2078:


//--------------------- .nv.info._Z22calculateBestDistance2ILi1EEvPfS0_S0_PiS1_S1_ii --------------------------
	.section	.nv.info._Z22calculateBestDistance2ILi1EEvPfS0_S0_PiS1_S1_ii,"",@"SHT_CUDA_INFO"
	.sectionflags	@""
	.align	4


	//----- nvinfo : EIATTR_CUDA_API_VERSION
	.align		4
        /*0000*/ 	.byte	0x04, 0x37
        /*0002*/ 	.short	(.L_2080 - .L_2079)
.L_2079:
        /*0004*/ 	.word	0x00000082


	//----- nvinfo : EIATTR_KPARAM_INFO
	.align		4
.L_2080:
        /*0008*/ 	.byte	0x04, 0x17
        /*000a*/ 	.short	(.L_2082 - .L_2081)
.L_2081:
        /*000c*/ 	.word	0x00000000
        /*0010*/ 	.short	0x0007
        /*0012*/ 	.short	0x0034
        /*0014*/ 	.byte	0x00, 0xf0, 0x11, 0x00


	//----- nvinfo : EIATTR_KPARAM_INFO
	.align		4
.L_2082:
        /*0018*/ 	.byte	0x04, 0x17
        /*001a*/ 	.short	(.L_2084 - .L_2083)
.L_2083:
        /*001c*/ 	.word	0x00000000
        /*0020*/ 	.short	0x0006
        /*0022*/ 	.short	0x0030
        /*0024*/ 	.byte	0x00, 0xf0, 0x11, 0x00


	//----- nvinfo : EIATTR_KPARAM_INFO
	.align		4
.L_2084:
        /*0028*/ 	.byte	0x04, 0x17
        /*002a*/ 	.short	(.L_2086 - .L_2085)
.L_2085:
        /*002c*/ 	.word	0x00000000
        /*0030*/ 	.short	0x0005
        /*0032*/ 	.short	0x0028
        /*0034*/ 	.byte	0x00, 0xf5, 0x21, 0x00


	//----- nvinfo : EIATTR_KPARAM_INFO
	.align		4
.L_2086:
        /*0038*/ 	.byte	0x04, 0x17
        /*003a*/ 	.short	(.L_2088 - .L_2087)
.L_2087:
        /*003c*/ 	.word	0x00000000
        /*0040*/ 	.short	0x0004
        /*0042*/ 	.short	0x0020
        /*0044*/ 	.byte	0x00, 0xf5, 0x21, 0x00


	//----- nvinfo : EIATTR_KPARAM_INFO
	.align		4
.L_2088:
        /*0048*/ 	.byte	0x04, 0x17
        /*004a*/ 	.short	(.L_2090 - .L_2089)
.L_2089:
        /*004c*/ 	.word	0x00000000
        /*0050*/ 	.short	0x0003
        /*0052*/ 	.short	0x0018
        /*0054*/ 	.byte	0x00, 0xf5, 0x21, 0x00


	//----- nvinfo : EIATTR_KPARAM_INFO
	.align		4
.L_2090:
        /*0058*/ 	.byte	0x04, 0x17
        /*005a*/ 	.short	(.L_2092 - .L_2091)
.L_2091:
        /*005c*/ 	.word	0x00000000
        /*0060*/ 	.short	0x0002
        /*0062*/ 	.short	0x0010
        /*0064*/ 	.byte	0x00, 0xf5, 0x21, 0x00


	//----- nvinfo : EIATTR_KPARAM_INFO
	.align		4
.L_2092:
        /*0068*/ 	.byte	0x04, 0x17
        /*006a*/ 	.short	(.L_2094 - .L_2093)
.L_2093:
        /*006c*/ 	.word	0x00000000
        /*0070*/ 	.short	0x0001
        /*0072*/ 	.short	0x0008
        /*0074*/ 	.byte	0x00, 0xf5, 0x21, 0x00


	//----- nvinfo : EIATTR_KPARAM_INFO
	.align		4
.L_2094:
        /*0078*/ 	.byte	0x04, 0x17
        /*007a*/ 	.short	(.L_2096 - .L_2095)
.L_2095:
        /*007c*/ 	.word	0x00000000
        /*0080*/ 	.short	0x0000
        /*0082*/ 	.short	0x0000
        /*0084*/ 	.byte	0x00, 0xf5, 0x21, 0x00


	//----- nvinfo : EIATTR_SPARSE_MMA_MASK
	.align		4
.L_2096:
        /*0088*/ 	.byte	0x03, 0x50
        /*008a*/ 	.short	0x0000


	//----- nvinfo : EIATTR_MAXREG_COUNT
	.align		4
        /*008c*/ 	.byte	0x03, 0x1b
        /*008e*/ 	.short	0x00ff


	//----- nvinfo : EIATTR_MERCURY_ISA_VERSION
	.align		4
        /*0090*/ 	.byte	0x03, 0x5f
        /*0092*/ 	.short	0x0101


	//----- nvinfo : EIATTR_VRC_CTA_INIT_COUNT
	.align		4
        /*0094*/ 	.byte	0x02, 0x4a
	.zero		1
	.zero		1


	//----- nvinfo : EIATTR_EXIT_INSTR_OFFSETS
	.align		4
        /*0098*/ 	.byte	0x04, 0x1c
        /*009a*/ 	.short	(.L_2098 - .L_2097)


	//   ....[0]....
.L_2097:
        /*009c*/ 	.word	0x00000070


	//   ....[1]....
        /*00a0*/ 	.word	0x00001070


	//   ....[2]....
        /*00a4*/ 	.word	0x000010b0


	//----- nvinfo : EIATTR_CRS_STACK_SIZE
	.align		4
.L_2098:
        /*00a8*/ 	.byte	0x04, 0x1e
        /*00aa*/ 	.short	(.L_2100 - .L_2099)
.L_2099:
        /*00ac*/ 	.word	0x00000000


	//----- nvinfo : EIATTR_CBANK_PARAM_SIZE
	.align		4
.L_2100:
        /*00b0*/ 	.byte	0x03, 0x19
        /*00b2*/ 	.short	0x0038


	//----- nvinfo : EIATTR_PARAM_CBANK
	.align		4
        /*00b4*/ 	.byte	0x04, 0x0a
        /*00b6*/ 	.short	(.L_2102 - .L_2101)
	.align		4
.L_2101:
        /*00b8*/ 	.word	index@(.nv.constant0._Z22calculateBestDistance2ILi1EEvPfS0_S0_PiS1_S1_ii)
        /*00bc*/ 	.short	0x0380
        /*00be*/ 	.short	0x0038


	//----- nvinfo : EIATTR_SW_WAR
	.align		4
.L_2102:
        /*00c0*/ 	.byte	0x04, 0x36
        /*00c2*/ 	.short	(.L_2104 - .L_2103)
.L_2103:
        /*00c4*/ 	.word	0x00000008
.L_2104:


//--------------------- .nv.info._Z10divNewTab2ILi1EEvPfS0_Pii --------------------------
	.section	.nv.info._Z10divNewTab2ILi1EEvPfS0_Pii,"",@"SHT_CUDA_INFO"
	.sectionflags	@""
	.align	4


	//----- nvinfo : EIATTR_CUDA_API_VERSION
	.align		4
        /*0000*/ 	.byte	0x04, 0x37
        /*0002*/ 	.short	(.L_2106 - .L_2105)
.L_2105:
        /*0004*/ 	.word	0x00000082


	//----- nvinfo : EIATTR_KPARAM_INFO
	.align		4
.L_2106:
        /*0008*/ 	.byte	0x04, 0x17
        /*000a*/ 	.short	(.L_2108 - .L_2107)
.L_2107:
        /*000c*/ 	.word	0x00000000
        /*0010*/ 	.short	0x0003
        /*0012*/ 	.short	0x0018
        /*0014*/ 	.byte	0x00, 0xf0, 0x11, 0x00


	//----- nvinfo : EIATTR_KPARAM_INFO
	.align		4
.L_2108:
        /*0018*/ 	.byte	0x04, 0x17
        /*001a*/ 	.short	(.L_2110 - .L_2109)
.L_2109:
        /*001c*/ 	.word	0x00000000
        /*0020*/ 	.short	0x0002
        /*0022*/ 	.short	0x0010
        /*0024*/ 	.byte	0x00, 0xf5, 0x21, 0x00


	//----- nvinfo : EIATTR_KPARAM_INFO
	.align		4
.L_2110:
        /*0028*/ 	.byte	0x04, 0x17
        /*002a*/ 	.short	(.L_2112 - .L_2111)
.L_2111:
        /*002c*/ 	.word	0x00000000
        /*0030*/ 	.short	0x0001
        /*0032*/ 	.short	0x0008
        /*0034*/ 	.byte	0x00, 0xf5, 0x21, 0x00


	//----- nvinfo : EIATTR_KPARAM_INFO
	.align		4
.L_2112:
        /*0038*/ 	.byte	0x04, 0x17
        /*003a*/ 	.short	(.L_2114 - .L_2113)
.L_2113:
        /*003c*/ 	.word	0x00000000
        /*0040*/ 	.short	0x0000
        /*0042*/ 	.short	0x0000
        /*0044*/ 	.byte	0x00, 0xf5, 0x21, 0x00


	//----- nvinfo : EIATTR_SPARSE_MMA_MASK
	.align		4
.L_2114:
        /*0048*/ 	.byte	0x03, 0x50
        /*004a*/ 	.short	0x0000


	//----- nvinfo : EIATTR_MAXREG_COUNT
	.align		4
        /*004c*/ 	.byte	0x03, 0x1b
        /*004e*/ 	.short	0x00ff


	//----- nvinfo : EIATTR_MERCURY_ISA_VERSION
	.align		4
        /*0050*/ 	.byte	0x03, 0x5f
        /*0052*/ 	.short	0x0101


	//----- nvinfo : EIATTR_VRC_CTA_INIT_COUNT
	.align		4
        /*0054*/ 	.byte	0x02, 0x4a
	.zero		1
	.zero		1


	//----- nvinfo : EIATTR_EXIT_INSTR_OFFSETS
	.align		4
        /*0058*/ 	.byte	0x04, 0x1c
        /*005a*/ 	.short	(.L_2116 - .L_2115)


	//   ....[0]....
.L_2115:
        /*005c*/ 	.word	0x000000c0


	//   ....[1]....
        /*0060*/ 	.word	0x00000120


	//   ....[2]....
        /*0064*/ 	.word	0x00000270


	//----- nvinfo : EIATTR_CRS_STACK_SIZE
	.align		4
.L_2116:
        /*0068*/ 	.byte	0x04, 0x1e
        /*006a*/ 	.short	(.L_2118 - .L_2117)
.L_2117:
        /*006c*/ 	.word	0x00000000


	//----- nvinfo : EIATTR_CBANK_PARAM_SIZE
	.align		4
.L_2118:
        /*0070*/ 	.byte	0x03, 0x19
        /*0072*/ 	.short	0x001c


	//----- nvinfo : EIATTR_PARAM_CBANK
	.align		4
        /*0074*/ 	.byte	0x04, 0x0a
        /*0076*/ 	.short	(.L_2120 - .L_2119)
	.align		4
.L_2119:
        /*0078*/ 	.word	index@(.nv.constant0._Z10divNewTab2ILi1EEvPfS0_Pii)
        /*007c*/ 	.short	0x0380
        /*007e*/ 	.short	0x001c


	//----- nvinfo : EIATTR_SW_WAR
	.align		4
.L_2120:
        /*0080*/ 	.byte	0x04, 0x36
        /*0082*/ 	.short	(.L_2122 - .L_2121)
.L_2121:
        /*0084*/ 	.word	0x00000008
.L_2122:


//--------------------- .nv.info._Z16initProperTablesPfS_S_PiS0_iii --------------------------
	.section	.nv.info._Z16initProperTablesPfS_S_PiS0_iii,"",@"SHT_CUDA_INFO"
	.sectionflags	@""
	.align	4


	//----- nvinfo : EIATTR_CUDA_API_VERSION
	.align		4
        /*0000*/ 	.byte	0x04, 0x37
        /*0002*/ 	.short	(.L_2124 - .L_2123)
.L_2123:
        /*0004*/ 	.word	0x00000082


	//----- nvinfo : EIATTR_KPARAM_INFO
	.align		4
.L_2124:
        /*0008*/ 	.byte	0x04, 0x17
        /*000a*/ 	.short	(.L_2126 - .L_2125)
.L_2125:
        /*000c*/ 	.word	0x00000000
        /*0010*/ 	.short	0x0007
        /*0012*/ 	.short	0x0030
        /*0014*/ 	.byte	0x00, 0xf0, 0x11, 0x00


	//----- nvinfo : EIATTR_KPARAM_INFO
	.align		4
.L_2126:
        /*0018*/ 	.byte	0x04, 0x17
        /*001a*/ 	.short	(.L_2128 - .L_2127)
.L_2127:
        /*001c*/ 	.word	0x00000000
        /*0020*/ 	.short	0x0006
        /*0022*/ 	.short	0x002c
        /*0024*/ 	.byte	0x00, 0xf0, 0x11, 0x00


	//----- nvinfo : EIATTR_KPARAM_INFO
	.align		4
.L_2128:
        /*0028*/ 	.byte	0x04, 0x17
        /*002a*/ 	.short	(.L_2130 - .L_2129)
.L_2129:
        /*002c*/ 	.word	0x00000000
        /*0030*/ 	.short	0x0005
        /*0032*/ 	.short	0x0028
        /*0034*/ 	.byte	0x00, 0xf0, 0x11, 0x00


	//----- nvinfo : EIATTR_KPARAM_INFO
	.align		4
.L_2130:
        /*0038*/ 	.byte	0x04, 0x17
        /*003a*/ 	.short	(.L_2132 - .L_2131)
.L_2131:
        /*003c*/ 	.word	0x00000000
        /*0040*/ 	.short	0x0004
        /*0042*/ 	.short	0x0020
        /*0044*/ 	.byte	0x00, 0xf5, 0x21, 0x00


	//----- nvinfo : EIATTR_KPARAM_INFO
	.align		4
.L_2132:
        /*0048*/ 	.byte	0x04, 0x17
        /*004a*/ 	.short	(.L_2134 - .L_2133)
.L_2133:
        /*004c*/ 	.word	0x00000000
        /*0050*/ 	.short	0x0003
        /*0052*/ 	.short	0x0018
        /*0054*/ 	.byte	0x00, 0xf5, 0x21, 0x00


	//----- nvinfo : EIATTR_KPARAM_INFO
	.align		4
.L_2134:
        /*0058*/ 	.byte	0x04, 0x17
        /*005a*/ 	.short	(.L_2136 - .L_2135)
.L_2135:
        /*005c*/ 	.word	0x00000000
        /*0060*/ 	.short	0x0002
        /*0062*/ 	.short	0x0010
        /*0064*/ 	.byte	0x00, 0xf5, 0x21, 0x00


	//----- nvinfo : EIATTR_KPARAM_INFO
	.align		4
.L_2136:
        /*0068*/ 	.byte	0x04, 0x17
        /*006a*/ 	.short	(.L_2138 - .L_2137)
.L_2137:
        /*006c*/ 	.word	0x00000000
        /*0070*/ 	.short	0x0001
        /*0072*/ 	.short	0x0008
        /*0074*/ 	.byte	0x00, 0xf5, 0x21, 0x00


	//----- nvinfo : EIATTR_KPARAM_INFO
	.align		4
.L_2138:
        /*0078*/ 	.byte	0x04, 0x17
        /*007a*/ 	.short	(.L_2140 - .L_2139)
.L_2139:
        /*007c*/ 	.word	0x00000000
        /*0080*/ 	.short	0x0000
        /*0082*/ 	.short	0x0000
        /*0084*/ 	.byte	0x00, 0xf5, 0x21, 0x00


	//----- nvinfo : EIATTR_SPARSE_MMA_MASK
	.align		4
.L_2140:
        /*0088*/ 	.byte	0x03, 0x50
        /*008a*/ 	.short	0x0000


	//----- nvinfo : EIATTR_MAXREG_COUNT
	.align		4
        /*008c*/ 	.byte	0x03, 0x1b
        /*008e*/ 	.short	0x00ff


	//----- nvinfo : EIATTR_MERCURY_ISA_VERSION
	.align		4
        /*0090*/ 	.byte	0x03, 0x5f
        /*0092*/ 	.short	0x0101


	//----- nvinfo : EIATTR_VRC_CTA_INIT_COUNT
	.align		4
        /*0094*/ 	.byte	0x02, 0x4a
	.zero		1
	.zero		1


	//----- nvinfo : EIATTR_EXIT_INSTR_OFFSETS
	.align		4
        /*0098*/ 	.byte	0x04, 0x1c
        /*009a*/ 	.short	(.L_2142 - .L_2141)


	//   ....[0]....
.L_2141:
        /*009c*/ 	.word	0x00000080


	//   ....[1]....
        /*00a0*/ 	.word	0x000011a0


	//   ....[2]....
        /*00a4*/ 	.word	0x000018c0


	//   ....[3]....
        /*00a8*/ 	.word	0x00001be0


	//   ....[4]....
        /*00ac*/ 	.word	0x00001dc0


	//   ....[5]....
        /*00b0*/ 	.word	0x00001ec0


	//----- nvinfo : EIATTR_CBANK_PARAM_SIZE
	.align		4
.L_2142:
        /*00b4*/ 	.byte	0x03, 0x19
        /*00b6*/ 	.short	0x0034


	//----- nvinfo : EIATTR_PARAM_CBANK
	.align		4
        /*00b8*/ 	.byte	0x04, 0x0a
        /*00ba*/ 	.short	(.L_2144 - .L_2143)
	.align		4
.L_2143:
        /*00bc*/ 	.word	index@(.nv.constant0._Z16initProperTablesPfS_S_PiS0_iii)
        /*00c0*/ 	.short	0x0380
        /*00c2*/ 	.short	0x0034


	//----- nvinfo : EIATTR_SW_WAR
	.align		4
.L_2144:
        /*00c4*/ 	.byte	0x04, 0x36
        /*00c6*/ 	.short	(.L_2146 - .L_2145)
.L_2145:
        /*00c8*/ 	.word	0x00000008
.L_2146:


//--------------------- .nv.callgraph             --------------------------
	.section	.nv.callgraph,"",@"SHT_CUDA_CALLGRAPH"
	.align	4
	.sectionentsize	8
	.align		4
        /*0000*/ 	.word	0x00000000
	.align		4
        /*0004*/ 	.word	0xffffffff
	.align		4
        /*0008*/ 	.word	0x00000000
	.align		4
        /*000c*/ 	.word	0xfffffffe
	.align		4
        /*0010*/ 	.word	0x00000000
	.align		4
        /*0014*/ 	.word	0xfffffffd
	.align		4
        /*0018*/ 	.word	0x00000000
	.align		4
        /*001c*/ 	.word	0xfffffffc


//--------------------- .nv.constant4             --------------------------
	.section	.nv.constant4,"a",@progbits
	.align	8
	.align		8
.nv.constant4:
        /*0000*/ 	.dword	_ZN34_INTERNAL_5966b7d9_4_k_cu_36d09a714cuda3std3__45__cpo5beginE
	.align		8
        /*0008*/ 	.dword	_ZN34_INTERNAL_5966b7d9_4_k_cu_36d09a714cuda3std3__45__cpo3endE
	.align		8
        /*0010*/ 	.dword	_ZN34_INTERNAL_5966b7d9_4_k_cu_36d09a714cuda3std3__45__cpo6cbeginE
	.align		8
        /*0018*/ 	.dword	_ZN34_INTERNAL_5966b7d9_4_k_cu_36d09a714cuda3std3__45__cpo4cendE
	.align		8
        /*0020*/ 	.dword	_ZN34_INTERNAL_5966b7d9_4_k_cu_36d09a714cuda3std3__45__cpo6rbeginE
	.align		8
        /*0028*/ 	.dword	_ZN34_INTERNAL_5966b7d9_4_k_cu_36d09a714cuda3std3__45__cpo4rendE
	.align		8
        /*0030*/ 	.dword	_ZN34_INTERNAL_5966b7d9_4_k_cu_36d09a714cuda3std3__45__cpo7crbeginE
	.align		8
        /*0038*/ 	.dword	_ZN34_INTERNAL_5966b7d9_4_k_cu_36d09a714cuda3std3__45__cpo5crendE
	.align		8
        /*0040*/ 	.dword	_ZN34_INTERNAL_5966b7d9_4_k_cu_36d09a714cuda3std3__436_GLOBAL__N__5966b7d9_4_k_cu_36d09a716ignoreE
	.align		8
        /*0048*/ 	.dword	_ZN34_INTERNAL_5966b7d9_4_k_cu_36d09a714cuda3std3__419piecewise_constructE
	.align		8
        /*0050*/ 	.dword	_ZN34_INTERNAL_5966b7d9_4_k_cu_36d09a714cuda3std3__48in_placeE
	.align		8
        /*0058*/ 	.dword	_ZN34_INTERNAL_5966b7d9_4_k_cu_36d09a714cuda3std3__420unreachable_sentinelE
	.align		8
        /*0060*/ 	.dword	_ZN34_INTERNAL_5966b7d9_4_k_cu_36d09a714cuda3std3__47nulloptE
	.align		8
        /*0068*/ 	.dword	_ZN34_INTERNAL_5966b7d9_4_k_cu_36d09a714cuda3std3__48unexpectE
	.align		8
        /*0070*/ 	.dword	_ZN34_INTERNAL_5966b7d9_4_k_cu_36d09a714cuda3std6ranges3__45__cpo4swapE
	.align		8
        /*0078*/ 	.dword	_ZN34_INTERNAL_5966b7d9_4_k_cu_36d09a714cuda3std6ranges3__45__cpo9iter_moveE
	.align		8
        /*0080*/ 	.dword	_ZN34_INTERNAL_5966b7d9_4_k_cu_36d09a714cuda3std6ranges3__45__cpo5beginE
	.align		8
        /*0088*/ 	.dword	_ZN34_INTERNAL_5966b7d9_4_k_cu_36d09a714cuda3std6ranges3__45__cpo3endE
	.align		8
        /*0090*/ 	.dword	_ZN34_INTERNAL_5966b7d9_4_k_cu_36d09a714cuda3std6ranges3__45__cpo6cbeginE
	.align		8
        /*0098*/ 	.dword	_ZN34_INTERNAL_5966b7d9_4_k_cu_36d09a714cuda3std6ranges3__45__cpo4cendE
	.align		8
        /*00a0*/ 	.dword	_ZN34_INTERNAL_5966b7d9_4_k_cu_36d09a714cuda3std6ranges3__45__cpo7advanceE
	.align		8
        /*00a8*/ 	.dword	_ZN34_INTERNAL_5966b7d9_4_k_cu_36d09a714cuda3std6ranges3__45__cpo9iter_swapE
	.align		8
        /*00b0*/ 	.dword	_ZN34_INTERNAL_5966b7d9_4_k_cu_36d09a714cuda3std6ranges3__45__cpo4nextE
	.align		8
        /*00b8*/ 	.dword	_ZN34_INTERNAL_5966b7d9_4_k_cu_36d09a714cuda3std6ranges3__45__cpo4prevE
	.align		8
        /*00c0*/ 	.dword	_ZN34_INTERNAL_5966b7d9_4_k_cu_36d09a714cuda3std6ranges3__45__cpo4dataE
	.align		8
        /*00c8*/ 	.dword	_ZN34_INTERNAL_5966b7d9_4_k_cu_36d09a714cuda3std6ranges3__45__cpo5cdataE
	.align		8
        /*00d0*/ 	.dword	_ZN34_INTERNAL_5966b7d9_4_k_cu_36d09a714cuda3std6ranges3__45__cpo4sizeE
	.align		8
        /*00d8*/ 	.dword	_ZN34_INTERNAL_5966b7d9_4_k_cu_36d09a714cuda3std6ranges3__45__cpo5ssizeE
	.align		8
        /*00e0*/ 	.dword	_ZN34_INTERNAL_5966b7d9_4_k_cu_36d09a714cuda3std6ranges3__45__cpo8distanceE
	.align		8
        /*00e8*/ 	.dword	_ZN34_INTERNAL_5966b7d9_4_k_cu_36d09a716thrust24THRUST_300001_SM_1000_NS8cuda_cub3parE
	.align		8
        /*00f0*/ 	.dword	_ZN34_INTERNAL_5966b7d9_4_k_cu_36d09a716thrust24THRUST_300001_SM_1000_NS8cuda_cub10par_nosyncE
	.align		8
        /*00f8*/ 	.dword	_ZN34_INTERNAL_5966b7d9_4_k_cu_36d09a716thrust24THRUST_300001_SM_1000_NS6system6detail10sequential3seqE
	.align		8
        /*0100*/ 	.dword	_ZN34_INTERNAL_5966b7d9_4_k_cu_36d09a716thrust24THRUST_300001_SM_1000_NS6system3cpp3parE
	.align		8
        /*0108*/ 	.dword	_ZN34_INTERNAL_5966b7d9_4_k_cu_36d09a716thrust24THRUST_300001_SM_1000_NS12placeholders2_1E
	.align		8
        /*0110*/ 	.dword	_ZN34_INTERNAL_5966b7d9_4_k_cu_36d09a716thrust24THRUST_300001_SM_1000_NS12placeholders2_2E
	.align		8
        /*0118*/ 	.dword	_ZN34_INTERNAL_5966b7d9_4_k_cu_36d09a716thrust24THRUST_300001_SM_1000_NS12placeholders2_3E
	.align		8
        /*0120*/ 	.dword	_ZN34_INTERNAL_5966b7d9_4_k_cu_36d09a716thrust24THRUST_300001_SM_1000_NS12placeholders2_4E
	.align		8
        /*0128*/ 	.dword	_ZN34_INTERNAL_5966b7d9_4_k_cu_36d09a716thrust24THRUST_300001_SM_1000_NS12placeholders2_5E
	.align		8
        /*0130*/ 	.dword	_ZN34_INTERNAL_5966b7d9_4_k_cu_36d09a716thrust24THRUST_300001_SM_1000_NS12placeholders2_6E
	.align		8
        /*0138*/ 	.dword	_ZN34_INTERNAL_5966b7d9_4_k_cu_36d09a716thrust24THRUST_300001_SM_1000_NS12placeholders2_7E
	.align		8
        /*0140*/ 	.dword	_ZN34_INTERNAL_5966b7d9_4_k_cu_36d09a716thrust24THRUST_300001_SM_1000_NS12placeholders2_8E
	.align		8
        /*0148*/ 	.dword	_ZN34_INTERNAL_5966b7d9_4_k_cu_36d09a716thrust24THRUST_300001_SM_1000_NS12placeholders2_9E
	.align		8
        /*0150*/ 	.dword	_ZN34_INTERNAL_5966b7d9_4_k_cu_36d09a716thrust24THRUST_300001_SM_1000_NS12placeholders3_10E
	.align		8
        /*0158*/ 	.dword	_ZN34_INTERNAL_5966b7d9_4_k_cu_36d09a716thrust24THRUST_300001_SM_1000_NS3seqE
	.align		8
        /*0160*/ 	.dword	_ZN34_INTERNAL_5966b7d9_4_k_cu_36d09a716thrust24THRUST_300001_SM_1000_NS6deviceE


//--------------------- .text._ZN3cub18CUB_300001_SM_10006detail6reduce28DeviceReduceSingleTileKernelINS2_10policy_hubIiyN4cuda3std3__44plusIiEEE10Policy1000EPiSC_iS9_iiNS7_10__identityEEEvT0_T1_T2_T3_T4_T6_ --------------------------
	.section	.text._ZN3cub18CUB_300001_SM_10006detail6reduce28DeviceReduceSingleTileKernelINS2_10policy_hubIiyN4cuda3std3__44plusIiEEE10Policy1000EPiSC_iS9_iiNS7_10__identityEEEvT0_T1_T2_T3_T4_T6_,"ax",@progbits
	.align	128
        .global         _ZN3cub18CUB_300001_SM_10006detail6reduce28DeviceReduceSingleTileKernelINS2_10policy_hubIiyN4cuda3std3__44plusIiEEE10Policy1000EPiSC_iS9_iiNS7_10__identityEEEvT0_T1_T2_T3_T4_T6_
        .type           _ZN3cub18CUB_300001_SM_10006detail6reduce28DeviceReduceSingleTileKernelINS2_10policy_hubIiyN4cuda3std3__44plusIiEEE10Policy1000EPiSC_iS9_iiNS7_10__identityEEEvT0_T1_T2_T3_T4_T6_,@function
        .size           _ZN3cub18CUB_300001_SM_10006detail6reduce28DeviceReduceSingleTileKernelINS2_10policy_hubIiyN4cuda3std3__44plusIiEEE10Policy1000EPiSC_iS9_iiNS7_10__identityEEEvT0_T1_T2_T3_T4_T6_,(.L_x_964 - _ZN3cub18CUB_300001_SM_10006detail6reduce28DeviceReduceSingleTileKernelINS2_10policy_hubIiyN4cuda3std3__44plusIiEEE10Policy1000EPiSC_iS9_iiNS7_10__identityEEEvT0_T1_T2_T3_T4_T6_)
        .other          _ZN3cub18CUB_300001_SM_10006detail6reduce28DeviceReduceSingleTileKernelINS2_10policy_hubIiyN4cuda3std3__44plusIiEEE10Policy1000EPiSC_iS9_iiNS7_10__identityEEEvT0_T1_T2_T3_T4_T6_,@"STO_CUDA_ENTRY STV_DEFAULT"
_ZN3cub18CUB_300001_SM_10006detail6reduce28DeviceReduceSingleTileKernelINS2_10policy_hubIiyN4cuda3std3__44plusIiEEE10Policy1000EPiSC_iS9_iiNS7_10__identityEEEvT0_T1_T2_T3_T4_T6_:
.text._ZN3cub18CUB_300001_SM_10006detail6reduce28DeviceReduceSingleTileKernelINS2_10policy_hubIiyN4cuda3std3__44plusIiEEE10Policy1000EPiSC_iS9_iiNS7_10__identityEEEvT0_T1_T2_T3_T4_T6_:
[----:B------:R-:W-:Y:S01]  /*0000*/  LDC R1, c[0x0][0x37c] ;  /* 0x0000df00ff017b82 */ /* 0x000fe20000000800 */
[----:B------:R-:W0:Y:S01]  /*0010*/  LDCU UR4, c[0x0][0x390] ;  /* 0x00007200ff0477ac */ /* 0x000e220008000800 */
[----:B------:R-:W1:Y:S01]  /*0020*/  LDCU.64 UR6, c[0x0][0x358] ;  /* 0x00006b00ff0677ac */ /* 0x000e620008000a00 */
[----:B0-----:R-:W-:-:S05]  /*0030*/  IMAD.U32 R20, RZ, RZ, UR4 ;  /* 0x00000004ff147e24 */ /* 0x001fca000f8e00ff */
[----:B------:R-:W-:-:S13]  /*0040*/  ISETP.NE.AND P0, PT, R20, RZ, PT ;  /* 0x000000ff1400720c */ /* 0x000fda0003f05270 */
[----:B-1----:R-:W-:Y:S05]  /*0050*/  @P0 BRA `(.L_x_0) ;  /* 0x00000000001c0947 */ /* 0x002fea0003800000 */
[----:B------:R-:W0:Y:S02]  /*0060*/  S2R R0, SR_TID.X ;  /* 0x0000000000007919 */ /* 0x000e240000002100 */
[----:B0-----:R-:W-:-:S13]  /*0070*/  ISETP.NE.AND P0, PT, R0, RZ, PT ;  /* 0x000000ff0000720c */ /* 0x001fda0003f05270 */
[----:B------:R-:W-:Y:S05]  /*0080*/  @P0 EXIT ;  /* 0x000000000000094d */ /* 0x000fea0003800000 */
[----:B------:R-:W0:Y:S08]  /*0090*/  LDC R5, c[0x0][0x398] ;  /* 0x0000e600ff057b82 */ /* 0x000e300000000800 */
[----:B------:R-:W0:Y:S02]  /*00a0*/  LDC.64 R2, c[0x0][0x388] ;  /* 0x0000e200ff027b82 */ /* 0x000e240000000a00 */
[----:B0-----:R-:W-:Y:S01]  /*00b0*/  STG.E desc[UR6][R2.64], R5 ;  /* 0x0000000502007986 */ /* 0x001fe2000c101906 */
[----:B------:R-:W-:Y:S05]  /*00c0*/  EXIT ;  /* 0x000000000000794d */ /* 0x000fea0003800000 */
.L_x_0:
[----:B------:R-:W0:Y:S01]  /*00d0*/  LDCU UR4, c[0x0][0x380] ;  /* 0x00007000ff0477ac */ /* 0x000e220008000800 */
[----:B------:R-:W-:Y:S01]  /*00e0*/  BSSY.RECONVERGENT B0, `(.L_x_1) ;  /* 0x0000385000007945 */ /* 0x000fe20003800200 */
[----:B0-----:R-:W-:-:S09]  /*00f0*/  ULOP3.LUT UP0, URZ, UR4, 0xf, URZ, 0xc0, !UPT ;  /* 0x0000000f04ff7892 */ /* 0x001fd2000f80c0ff */
[----:B------:R-:W-:Y:S05]  /*0100*/  BRA.U UP0, `(.L_x_2) ;  /* 0x0000001900d87547 */ /* 0x000fea000b800000 */
[----:B------:R-:W-:-:S13]  /*0110*/  ISETP.GT.AND P0, PT, R20, 0xfff, PT ;  /* 0x00000fff1400780c */ /* 0x000fda0003f04270 */
[----:B------:R-:W-:Y:S05]  /*0120*/  @P0 BRA `(.L_x_3) ;  /* 0x0000000c008c0947 */ /* 0x000fea0003800000 */
[----:B------:R-:W0:Y:S01]  /*0130*/  S2R R9, SR_TID.X ;  /* 0x0000000000097919 */ /* 0x000e220000002100 */
[----:B------:R-:W-:Y:S01]  /*0140*/  BSSY.RECONVERGENT B1, `(.L_x_4) ;  /* 0x0000009000017945 */ /* 0x000fe20003800200 */
[----:B------:R-:W-:Y:S01]  /*0150*/  IMAD.MOV.U32 R0, RZ, RZ, RZ ;  /* 0x000000ffff007224 */ /* 0x000fe200078e00ff */
[----:B0-----:R-:W-:Y:S01]  /*0160*/  ISETP.GE.AND P0, PT, R9, R20, PT ;  /* 0x000000140900720c */ /* 0x001fe20003f06270 */
[----:B------:R-:W-:-:S12]  /*0170*/  IMAD.MOV.U32 R11, RZ, RZ, R9 ;  /* 0x000000ffff0b7224 */ /* 0x000fd800078e0009 */
[----:B------:R-:W-:Y:S05]  /*0180*/  @P0 BRA `(.L_x_5) ;  /* 0x0000000000100947 */ /* 0x000fea0003800000 */
[----:B------:R-:W0:Y:S02]  /*0190*/  LDC.64 R2, c[0x0][0x380] ;  /* 0x0000e000ff027b82 */ /* 0x000e240000000a00 */
[----:B0-----:R-:W-:-:S05]  /*01a0*/  IMAD.WIDE.U32 R2, R9, 0x4, R2 ;  /* 0x0000000409027825 */ /* 0x001fca00078e0002 */
[----:B------:R0:W5:Y:S01]  /*01b0*/  LDG.E.CONSTANT R0, desc[UR6][R2.64] ;  /* 0x0000000602007981 */ /* 0x000162000c1e9900 */
[----:B------:R-:W-:-:S07]  /*01c0*/  VIADD R11, R9, 0x100 ;  /* 0x00000100090b7836 */ /* 0x000fce0000000000 */
.L_x_5:
[----:B------:R-:W-:Y:S05]  /*01d0*/  BSYNC.RECONVERGENT B1 ;  /* 0x0000000000017941 */ /* 0x000fea0003800200 */
.L_x_4:
[----:B------:R-:W-:Y:S01]  /*01e0*/  ISETP.GE.AND P0, PT, R11, R20, PT ;  /* 0x000000140b00720c */ /* 0x000fe20003f06270 */
[----:B------:R-:W-:-:S12]  /*01f0*/  BSSY.RECONVERGENT B1, `(.L_x_6) ;  /* 0x0000066000017945 */ /* 0x000fd80003800200 */
[----:B------:R-:W-:Y:S05]  /*0200*/  @P0 BRA `(.L_x_7) ;  /* 0x0000000400900947 */ /* 0x000fea0003800000 */
[----:B0-----:R-:W-:Y:S01]  /*0210*/  LOP3.LUT R3, RZ, R11, RZ, 0x33, !PT ;  /* 0x0000000bff037212 */ /* 0x001fe200078e33ff */
[----:B------:R-:W-:Y:S04]  /*0220*/  BSSY.RECONVERGENT B2, `(.L_x_8) ;  /* 0x0000015000027945 */ /* 0x000fe80003800200 */
[----:B------:R-:W-:-:S05]  /*0230*/  IMAD.IADD R4, R3, 0x1, R20 ;  /* 0x0000000103047824 */ /* 0x000fca00078e0214 */
[C---:B------:R-:W-:Y:S02]  /*0240*/  LOP3.LUT R2, R4.reuse, 0x300, RZ, 0xc0, !PT ;  /* 0x0000030004027812 */ /* 0x040fe400078ec0ff */
[----:B------:R-:W-:Y:S02]  /*0250*/  ISETP.GE.U32.AND P1, PT, R4, 0x300, PT ;  /* 0x000003000400780c */ /* 0x000fe40003f26070 */
[----:B------:R-:W-:-:S13]  /*0260*/  ISETP.NE.AND P0, PT, R2, 0x300, PT ;  /* 0x000003000200780c */ /* 0x000fda0003f05270 */
[----:B------:R-:W-:Y:S05]  /*0270*/  @!P0 BRA `(.L_x_9) ;  /* 0x00000000003c8947 */ /* 0x000fea0003800000 */
[----:B------:R-:W0:Y:S01]  /*0280*/  LDC.64 R2, c[0x0][0x380] ;  /* 0x0000e000ff027b82 */ /* 0x000e220000000a00 */
[----:B------:R-:W-:-:S04]  /*0290*/  LEA.HI R4, R4, 0x1, RZ, 0x18 ;  /* 0x0000000104047811 */ /* 0x000fc800078fc0ff */
[----:B------:R-:W-:-:S05]  /*02a0*/  LOP3.LUT R4, R4, 0x3, RZ, 0xc0, !PT ;  /* 0x0000000304047812 */ /* 0x000fca00078ec0ff */
[----:B------:R-:W-:Y:S02]  /*02b0*/  IMAD.MOV R4, RZ, RZ, -R4 ;  /* 0x000000ffff047224 */ /* 0x000fe400078e0a04 */
[----:B0-----:R-:W-:-:S04]  /*02c0*/  IMAD.WIDE.U32 R2, R11, 0x4, R2 ;  /* 0x000000040b027825 */ /* 0x001fc800078e0002 */
[----:B------:R-:W-:-:S07]  /*02d0*/  IMAD.MOV.U32 R5, RZ, RZ, R3 ;  /* 0x000000ffff057224 */ /* 0x000fce00078e0003 */
.L_x_10:
[----:B------:R-:W-:-:S06]  /*02e0*/  IMAD.MOV.U32 R3, RZ, RZ, R5 ;  /* 0x000000ffff037224 */ /* 0x000fcc00078e0005 */
[----:B------:R0:W2:Y:S01]  /*02f0*/  LDG.E.CONSTANT R3, desc[UR6][R2.64] ;  /* 0x0000000602037981 */ /* 0x0000a2000c1e9900 */
[----:B------:R-:W-:Y:S02]  /*0300*/  VIADD R4, R4, 0x1 ;  /* 0x0000000104047836 */ /* 0x000fe40000000000 */
[----:B------:R-:W-:-:S03]  /*0310*/  VIADD R11, R11, 0x100 ;  /* 0x000001000b0b7836 */ /* 0x000fc60000000000 */
[----:B------:R-:W-:Y:S02]  /*0320*/  ISETP.NE.AND P0, PT, R4, RZ, PT ;  /* 0x000000ff0400720c */ /* 0x000fe40003f05270 */
[----:B0-----:R-:W-:-:S05]  /*0330*/  IADD3 R2, P2, PT, R2, 0x400, RZ ;  /* 0x0000040002027810 */ /* 0x001fca0007f5e0ff */
[----:B------:R-:W-:Y:S02]  /*0340*/  IMAD.X R5, RZ, RZ, R5, P2 ;  /* 0x000000ffff057224 */ /* 0x000fe400010e0605 */
[----:B--2--5:R-:W-:-:S04]  /*0350*/  IMAD.IADD R0, R3, 0x1, R0 ;  /* 0x0000000103007824 */ /* 0x024fc800078e0200 */
[----:B------:R-:W-:Y:S05]  /*0360*/  @P0 BRA `(.L_x_10) ;  /* 0xfffffffc00dc0947 */ /* 0x000fea000383ffff */
.L_x_9:
[----:B------:R-:W-:Y:S05]  /*0370*/  BSYNC.RECONVERGENT B2 ;  /* 0x0000000000027941 */ /* 0x000fea0003800200 */
.L_x_8:
[----:B------:R-:W-:Y:S05]  /*0380*/  @!P1 BRA `(.L_x_7) ;  /* 0x0000000400309947 */ /* 0x000fea0003800000 */
[----:B------:R-:W-:Y:S01]  /*0390*/  IMAD.IADD R2, R20, 0x1, -R11 ;  /* 0x0000000114027824 */ /* 0x000fe200078e0a0b */
[----:B------:R-:W-:Y:S01]  /*03a0*/  BSSY.RECONVERGENT B2, `(.L_x_11) ;  /* 0x0000029000027945 */ /* 0x000fe20003800200 */
[----:B------:R-:W-:-:S03]  /*03b0*/  PLOP3.LUT P0, PT, PT, PT, PT, 0x80, 0x8 ;  /* 0x000000000008781c */ /* 0x000fc60003f0f070 */
[----:B------:R-:W-:-:S13]  /*03c0*/  ISETP.GT.AND P1, PT, R2, 0xc00, PT ;  /* 0x00000c000200780c */ /* 0x000fda0003f24270 */
[----:B------:R-:W-:Y:S05]  /*03d0*/  @!P1 BRA `(.L_x_12) ;  /* 0x0000000000949947 */ /* 0x000fea0003800000 */
[----:B------:R-:W-:Y:S01]  /*03e0*/  PLOP3.LUT P0, PT, PT, PT, PT, 0x8, 0x80 ;  /* 0x000000000080781c */ /* 0x000fe20003f0e170 */
[----:B------:R-:W-:-:S12]  /*03f0*/  VIADD R8, R20, 0xfffff400 ;  /* 0xfffff40014087836 */ /* 0x000fd80000000000 */
.L_x_13:
[----:B------:R-:W0:Y:S01]  /*0400*/  LDC.64 R4, c[0x0][0x380] ;  /* 0x0000e000ff047b82 */ /* 0x000e220000000a00 */
[C---:B------:R-:W-:Y:S02]  /*0410*/  VIADD R7, R11.reuse, 0x400 ;  /* 0x000004000b077836 */ /* 0x040fe40000000000 */
[C---:B------:R-:W-:Y:S02]  /*0420*/  VIADD R3, R11.reuse, 0x800 ;  /* 0x000008000b037836 */ /* 0x040fe40000000000 */
[----:B0-----:R-:W-:-:S05]  /*0430*/  IMAD.WIDE R22, R11, 0x4, R4 ;  /* 0x000000040b167825 */ /* 0x001fca00078e0204 */
[----:B------:R-:W2:Y:S01]  /*0440*/  LDG.E.CONSTANT R13, desc[UR6][R22.64] ;  /* 0x00000006160d7981 */ /* 0x000ea2000c1e9900 */
[----:B------:R-:W-:-:S03]  /*0450*/  IMAD.WIDE R6, R7, 0x4, R4 ;  /* 0x0000000407067825 */ /* 0x000fc600078e0204 */
[----:B------:R-:W2:Y:S04]  /*0460*/  LDG.E.CONSTANT R10, desc[UR6][R22.64+0x400] ;  /* 0x00040006160a7981 */ /* 0x000ea8000c1e9900 */
[----:B------:R-:W3:Y:S04]  /*0470*/  LDG.E.CONSTANT R12, desc[UR6][R22.64+0x800] ;  /* 0x00080006160c7981 */ /* 0x000ee8000c1e9900 */
[----:B------:R-:W3:Y:S01]  /*0480*/  LDG.E.CONSTANT R19, desc[UR6][R22.64+0xc00] ;  /* 0x000c000616137981 */ /* 0x000ee2000c1e9900 */
[----:B------:R-:W-:-:S03]  /*0490*/  IMAD.WIDE R2, R3, 0x4, R4 ;  /* 0x0000000403027825 */ /* 0x000fc600078e0204 */
[----:B------:R-:W4:Y:S04]  /*04a0*/  LDG.E.CONSTANT R16, desc[UR6][R6.64] ;  /* 0x0000000606107981 */ /* 0x000f28000c1e9900 */
[----:B------:R-:W4:Y:S01]  /*04b0*/  LDG.E.CONSTANT R15, desc[UR6][R6.64+0x400] ;  /* 0x00040006060f7981 */ /* 0x000f22000c1e9900 */
[----:B------:R-:W-:-:S03]  /*04c0*/  VIADD R25, R11, 0xc00 ;  /* 0x00000c000b197836 */ /* 0x000fc60000000000 */
[----:B------:R-:W4:Y:S04]  /*04d0*/  LDG.E.CONSTANT R14, desc[UR6][R6.64+0x800] ;  /* 0x00080006060e7981 */ /* 0x000f28000c1e9900 */
[----:B------:R-:W4:Y:S01]  /*04e0*/  LDG.E.CONSTANT R21, desc[UR6][R6.64+0xc00] ;  /* 0x000c000606157981 */ /* 0x000f22000c1e9900 */
[----:B------:R-:W-:-:S03]  /*04f0*/  IMAD.WIDE R4, R25, 0x4, R4 ;  /* 0x0000000419047825 */ /* 0x000fc600078e0204 */
[----:B------:R-:W4:Y:S04]  /*0500*/  LDG.E.CONSTANT R18, desc[UR6][R2.64] ;  /* 0x0000000602127981 */ /* 0x000f28000c1e9900 */
[----:B------:R-:W4:Y:S04]  /*0510*/  LDG.E.CONSTANT R17, desc[UR6][R2.64+0x400] ;  /* 0x0004000602117981 */ /* 0x000f28000c1e9900 */
[----:B------:R-:W4:Y:S04]  /*0520*/  LDG.E.CONSTANT R23, desc[UR6][R2.64+0x800] ;  /* 0x0008000602177981 */ /* 0x000f28000c1e9900 */
[----:B------:R-:W4:Y:S04]  /*0530*/  LDG.E.CONSTANT R24, desc[UR6][R2.64+0xc00] ;  /* 0x000c000602187981 */ /* 0x000f28000c1e9900 */
[----:B------:R-:W4:Y:S04]  /*0540*/  LDG.E.CONSTANT R25, desc[UR6][R4.64] ;  /* 0x0000000604197981 */ /* 0x000f28000c1e9900 */
[----:B------:R-:W4:Y:S04]  /*0550*/  LDG.E.CONSTANT R26, desc[UR6][R4.64+0x400] ;  /* 0x00040006041a7981 */ /* 0x000f28000c1e9900 */
[----:B------:R-:W4:Y:S04]  /*0560*/  LDG.E.CONSTANT R22, desc[UR6][R4.64+0x800] ;  /* 0x0008000604167981 */ /* 0x000f28000c1e9900 */
[----:B------:R-:W4:Y:S01]  /*0570*/  LDG.E.CONSTANT R27, desc[UR6][R4.64+0xc00] ;  /* 0x000c0006041b7981 */ /* 0x000f22000c1e9900 */
[----:B------:R-:W-:-:S05]  /*0580*/  VIADD R11, R11, 0x1000 ;  /* 0x000010000b0b7836 */ /* 0x000fca0000000000 */
[----:B------:R-:W-:Y:S02]  /*0590*/  ISETP.GE.AND P1, PT, R11, R8, PT ;  /* 0x000000080b00720c */ /* 0x000fe40003f26270 */
[----:B--2--5:R-:W-:-:S04]  /*05a0*/  IADD3 R10, PT, PT, R10, R13, R0 ;  /* 0x0000000d0a0a7210 */ /* 0x024fc80007ffe000 */
[----:B---3--:R-:W-:-:S04]  /*05b0*/  IADD3 R10, PT, PT, R19, R12, R10 ;  /* 0x0000000c130a7210 */ /* 0x008fc80007ffe00a */
[----:B----4-:R-:W-:-:S04]  /*05c0*/  IADD3 R10, PT, PT, R15, R16, R10 ;  /* 0x000000100f0a7210 */ /* 0x010fc80007ffe00a */
[----:B------:R-:W-:-:S04]  /*05d0*/  IADD3 R10, PT, PT, R21, R14, R10 ;  /* 0x0000000e150a7210 */ /* 0x000fc80007ffe00a */
[----:B------:R-:W-:-:S04]  /*05e0*/  IADD3 R10, PT, PT, R17, R18, R10 ;  /* 0x00000012110a7210 */ /* 0x000fc80007ffe00a */
[----:B------:R-:W-:-:S04]  /*05f0*/  IADD3 R10, PT, PT, R24, R23, R10 ;  /* 0x00000017180a7210 */ /* 0x000fc80007ffe00a */
[----:B------:R-:W-:-:S04]  /*0600*/  IADD3 R25, PT, PT, R26, R25, R10 ;  /* 0x000000191a197210 */ /* 0x000fc80007ffe00a */
[----:B------:R-:W-:Y:S01]  /*0610*/  IADD3 R0, PT, PT, R27, R22, R25 ;  /* 0x000000161b007210 */ /* 0x000fe20007ffe019 */
[----:B------:R-:W-:Y:S06]  /*0620*/  @!P1 BRA `(.L_x_13) ;  /* 0xfffffffc00749947 */ /* 0x000fec000383ffff */
.L_x_12:
[----:B------:R-:W-:Y:S05]  /*0630*/  BSYNC.RECONVERGENT B2 ;  /* 0x0000000000027941 */ /* 0x000fea0003800200 */
.L_x_11:
[----:B------:R-:W-:Y:S01]  /*0640*/  IMAD.IADD R2, R20, 0x1, -R11 ;  /* 0x0000000114027824 */ /* 0x000fe200078e0a0b */
[----:B------:R-:W-:Y:S04]  /*0650*/  BSSY.RECONVERGENT B2, `(.L_x_14) ;  /* 0x0000015000027945 */ /* 0x000fe80003800200 */
[----:B------:R-:W-:-:S13]  /*0660*/  ISETP.GT.AND P1, PT, R2, 0x400, PT ;  /* 0x000004000200780c */ /* 0x000fda0003f24270 */
[----:B------:R-:W-:Y:S05]  /*0670*/  @!P1 BRA `(.L_x_15) ;  /* 0x0000000000489947 */ /* 0x000fea0003800000 */
[----:B------:R-:W0:Y:S01]  /*0680*/  LDC.64 R4, c[0x0][0x380] ;  /* 0x0000e000ff047b82 */ /* 0x000e220000000a00 */
[C---:B------:R-:W-:Y:S02]  /*0690*/  VIADD R13, R11.reuse, 0x400 ;  /* 0x000004000b0d7836 */ /* 0x040fe40000000000 */
[----:B0-----:R-:W-:-:S05]  /*06a0*/  IMAD.WIDE R2, R11, 0x4, R4 ;  /* 0x000000040b027825 */ /* 0x001fca00078e0204 */
[----:B------:R-:W2:Y:S01]  /*06b0*/  LDG.E.CONSTANT R7, desc[UR6][R2.64] ;  /* 0x0000000602077981 */ /* 0x000ea2000c1e9900 */
[----:B------:R-:W-:-:S03]  /*06c0*/  IMAD.WIDE R4, R13, 0x4, R4 ;  /* 0x000000040d047825 */ /* 0x000fc600078e0204 */
[----:B------:R-:W2:Y:S04]  /*06d0*/  LDG.E.CONSTANT R6, desc[UR6][R2.64+0x400] ;  /* 0x0004000602067981 */ /* 0x000ea8000c1e9900 */
[----:B------:R-:W3:Y:S04]  /*06e0*/  LDG.E.CONSTANT R13, desc[UR6][R2.64+0x800] ;  /* 0x00080006020d7981 */ /* 0x000ee8000c1e9900 */
[----:B------:R-:W3:Y:S04]  /*06f0*/  LDG.E.CONSTANT R8, desc[UR6][R2.64+0xc00] ;  /* 0x000c000602087981 */ /* 0x000ee8000c1e9900 */
[----:B------:R-:W4:Y:S04]  /*0700*/  LDG.E.CONSTANT R15, desc[UR6][R4.64] ;  /* 0x00000006040f7981 */ /* 0x000f28000c1e9900 */
[----:B------:R-:W4:Y:S04]  /*0710*/  LDG.E.CONSTANT R10, desc[UR6][R4.64+0x400] ;  /* 0x00040006040a7981 */ /* 0x000f28000c1e9900 */
[----:B------:R-:W4:Y:S04]  /*0720*/  LDG.E.CONSTANT R17, desc[UR6][R4.64+0x800] ;  /* 0x0008000604117981 */ /* 0x000f28000c1e9900 */
[----:B------:R-:W4:Y:S01]  /*0730*/  LDG.E.CONSTANT R12, desc[UR6][R4.64+0xc00] ;  /* 0x000c0006040c7981 */ /* 0x000f22000c1e9900 */
[----:B------:R-:W-:Y:S01]  /*0740*/  PLOP3.LUT P0, PT, PT, PT, PT, 0x8, 0x80 ;  /* 0x000000000080781c */ /* 0x000fe20003f0e170 */
[----:B------:R-:W-:Y:S01]  /*0750*/  VIADD R11, R11, 0x800 ;  /* 0x000008000b0b7836 */ /* 0x000fe20000000000 */
[----:B--2--5:R-:W-:-:S04]  /*0760*/  IADD3 R6, PT, PT, R6, R7, R0 ;  /* 0x0000000706067210 */ /* 0x024fc80007ffe000 */
[----:B---3--:R-:W-:-:S04]  /*0770*/  IADD3 R6, PT, PT, R8, R13, R6 ;  /* 0x0000000d08067210 */ /* 0x008fc80007ffe006 */
[----:B----4-:R-:W-:-:S04]  /*0780*/  IADD3 R6, PT, PT, R10, R15, R6 ;  /* 0x0000000f0a067210 */ /* 0x010fc80007ffe006 */
[----:B------:R-:W-:-:S07]  /*0790*/  IADD3 R0, PT, PT, R12, R17, R6 ;  /* 0x000000110c007210 */ /* 0x000fce0007ffe006 */
.L_x_15:
[----:B------:R-:W-:Y:S05]  /*07a0*/  BSYNC.RECONVERGENT B2 ;  /* 0x0000000000027941 */ /* 0x000fea0003800200 */
.L_x_14:
[----:B------:R-:W-:-:S13]  /*07b0*/  ISETP.LT.OR P0, PT, R11, R20, P0 ;  /* 0x000000140b00720c */ /* 0x000fda0000701670 */
[----:B------:R-:W-:Y:S05]  /*07c0*/  @!P0 BRA `(.L_x_7) ;  /* 0x0000000000208947 */ /* 0x000fea0003800000 */
[----:B------:R-:W0:Y:S02]  /*07d0*/  LDC.64 R2, c[0x0][0x380] ;  /* 0x0000e000ff027b82 */ /* 0x000e240000000a00 */
[----:B0-----:R-:W-:-:S05]  /*07e0*/  IMAD.WIDE R2, R11, 0x4, R2 ;  /* 0x000000040b027825 */ /* 0x001fca00078e0202 */
[----:B------:R-:W2:Y:S04]  /*07f0*/  LDG.E.CONSTANT R5, desc[UR6][R2.64] ;  /* 0x0000000602057981 */ /* 0x000ea8000c1e9900 */
[----:B------:R-:W2:Y:S04]  /*0800*/  LDG.E.CONSTANT R4, desc[UR6][R2.64+0x400] ;  /* 0x0004000602047981 */ /* 0x000ea8000c1e9900 */
[----:B------:R-:W3:Y:S04]  /*0810*/  LDG.E.CONSTANT R7, desc[UR6][R2.64+0x800] ;  /* 0x0008000602077981 */ /* 0x000ee8000c1e9900 */
[----:B------:R-:W3:Y:S01]  /*0820*/  LDG.E.CONSTANT R6, desc[UR6][R2.64+0xc00] ;  /* 0x000c000602067981 */ /* 0x000ee2000c1e9900 */
[----:B--2--5:R-:W-:-:S04]  /*0830*/  IADD3 R0, PT, PT, R4, R5, R0 ;  /* 0x0000000504007210 */ /* 0x024fc80007ffe000 */
[----:B---3--:R-:W-:-:S07]  /*0840*/  IADD3 R0, PT, PT, R6, R7, R0 ;  /* 0x0000000706007210 */ /* 0x008fce0007ffe000 */
.L_x_7:
[----:B------:R-:W-:Y:S05]  /*0850*/  BSYNC.RECONVERGENT B1 ;  /* 0x0000000000017941 */ /* 0x000fea0003800200 */
.L_x_6:
[----:B------:R-:W-:-:S13]  /*0860*/  ISETP.GE.AND P0, PT, R20, 0x100, PT ;  /* 0x000001001400780c */ /* 0x000fda0003f06270 */
[----:B------:R-:W-:Y:S05]  /*0870*/  @!P0 BRA `(.L_x_16) ;  /* 0x0000000000ac8947 */ /* 0x000fea0003800000 */
[----:B------:R-:W1:Y:S01]  /*0880*/  S2R R6, SR_LANEID ;  /* 0x0000000000067919 */ /* 0x000e620000000000 */
[----:B0----5:R-:W0:Y:S01]  /*0890*/  SHFL.DOWN PT, R2, R0, 0x1, 0x1f ;  /* 0x08201f0000027f89 */ /* 0x021e2200000e0000 */
[C---:B-1----:R-:W-:Y:S02]  /*08a0*/  ISETP.GT.AND P0, PT, R6.reuse, 0x1e, PT ;  /* 0x0000001e0600780c */ /* 0x042fe40003f04270 */
[----:B------:R-:W-:Y:S02]  /*08b0*/  ISETP.NE.AND P1, PT, R6, RZ, PT ;  /* 0x000000ff0600720c */ /* 0x000fe40003f25270 */
[----:B0-----:R-:W-:Y:S02]  /*08c0*/  SEL R3, R2, RZ, !P0 ;  /* 0x000000ff02037207 */ /* 0x001fe40004000000 */
[----:B------:R-:W-:-:S03]  /*08d0*/  ISETP.GT.AND P0, PT, R6, 0x1d, PT ;  /* 0x0000001d0600780c */ /* 0x000fc60003f04270 */
[----:B------:R-:W-:-:S05]  /*08e0*/  IMAD.IADD R3, R3, 0x1, R0 ;  /* 0x0000000103037824 */ /* 0x000fca00078e0200 */
[----:B------:R-:W0:Y:S01]  /*08f0*/  SHFL.DOWN PT, R2, R3, 0x2, 0x1f ;  /* 0x08401f0003027f89 */ /* 0x000e2200000e0000 */
[----:B------:R-:W1:Y:S01]  /*0900*/  @!P1 S2R R7, SR_CgaCtaId ;  /* 0x0000000000079919 */ /* 0x000e620000008800 */
[----:B0-----:R-:W-:Y:S02]  /*0910*/  SEL R2, R2, RZ, !P0 ;  /* 0x000000ff02027207 */ /* 0x001fe40004000000 */
[----:B------:R-:W-:-:S03]  /*0920*/  ISETP.GT.AND P0, PT, R6, 0x1b, PT ;  /* 0x0000001b0600780c */ /* 0x000fc60003f04270 */
[----:B------:R-:W-:-:S05]  /*0930*/  IMAD.IADD R2, R3, 0x1, R2 ;  /* 0x0000000103027824 */ /* 0x000fca00078e0202 */
[----:B------:R-:W0:Y:S02]  /*0940*/  SHFL.DOWN PT, R4, R2, 0x4, 0x1f ;  /* 0x08801f0002047f89 */ /* 0x000e2400000e0000 */
[----:B0-----:R-:W-:Y:S02]  /*0950*/  SEL R5, R4, RZ, !P0 ;  /* 0x000000ff04057207 */ /* 0x001fe40004000000 */
[----:B------:R-:W-:Y:S02]  /*0960*/  ISETP.GT.AND P0, PT, R6, 0x17, PT ;  /* 0x000000170600780c */ /* 0x000fe40003f04270 */
[----:B------:R-:W-:Y:S01]  /*0970*/  @!P1 MOV R4, 0x400 ;  /* 0x0000040000049802 */ /* 0x000fe20000000f00 */
[----:B------:R-:W-:Y:S01]  /*0980*/  IMAD.IADD R5, R2, 0x1, R5 ;  /* 0x0000000102057824 */ /* 0x000fe200078e0205 */
[----:B------:R-:W-:Y:S02]  /*0990*/  @!P1 SHF.R.U32.HI R2, RZ, 0x3, R9 ;  /* 0x00000003ff029819 */ /* 0x000fe40000011609 */
[----:B-1----:R-:W-:-:S02]  /*09a0*/  @!P1 LEA R7, R7, R4, 0x18 ;  /* 0x0000000407079211 */ /* 0x002fc400078ec0ff */
[----:B------:R-:W0:Y:S01]  /*09b0*/  SHFL.DOWN PT, R0, R5, 0x8, 0x1f ;  /* 0x09001f0005007f89 */ /* 0x000e2200000e0000 */
[----:B------:R-:W-:-:S05]  /*09c0*/  @!P1 LOP3.LUT R2, R2, 0x7c, RZ, 0xc0, !PT ;  /* 0x0000007c02029812 */ /* 0x000fca00078ec0ff */
[----:B------:R-:W-:Y:S01]  /*09d0*/  @!P1 IMAD.IADD R2, R2, 0x1, R7 ;  /* 0x0000000102029824 */ /* 0x000fe200078e0207 */
[----:B0-----:R-:W-:Y:S02]  /*09e0*/  SEL R0, R0, RZ, !P0 ;  /* 0x000000ff00007207 */ /* 0x001fe40004000000 */
[----:B------:R-:W-:-:S03]  /*09f0*/  ISETP.GT.AND P0, PT, R6, 0xf, PT ;  /* 0x0000000f0600780c */ /* 0x000fc60003f04270 */
[----:B------:R-:W-:-:S05]  /*0a00*/  IMAD.IADD R0, R5, 0x1, R0 ;  /* 0x0000000105007824 */ /* 0x000fca00078e0200 */
[----:B------:R-:W0:Y:S02]  /*0a10*/  SHFL.DOWN PT, R3, R0, 0x10, 0x1f ;  /* 0x0a001f0000037f89 */ /* 0x000e2400000e0000 */
[----:B0-----:R-:W-:Y:S02]  /*0a20*/  SEL R3, R3, RZ, !P0 ;  /* 0x000000ff03037207 */ /* 0x001fe40004000000 */
[----:B------:R-:W-:-:S03]  /*0a30*/  ISETP.NE.AND P0, PT, R9, RZ, PT ;  /* 0x000000ff0900720c */ /* 0x000fc60003f05270 */
[----:B------:R-:W-:-:S05]  /*0a40*/  IMAD.IADD R3, R0, 0x1, R3 ;  /* 0x0000000100037824 */ /* 0x000fca00078e0203 */
[----:B------:R0:W-:Y:S01]  /*0a50*/  @!P1 STS [R2+0x8], R3 ;  /* 0x0000080302009388 */ /* 0x0001e20000000800 */
[----:B------:R-:W-:Y:S06]  /*0a60*/  BAR.SYNC.DEFER_BLOCKING 0x0 ;  /* 0x0000000000007b1d */ /* 0x000fec0000010000 */
[----:B------:R-:W-:Y:S05]  /*0a70*/  @P0 BRA `(.L_x_17) ;  /* 0x0000002c00ac0947 */ /* 0x000fea0003800000 */
[----:B------:R-:W1:Y:S01]  /*0a80*/  S2UR UR5, SR_CgaCtaId ;  /* 0x00000000000579c3 */ /* 0x000e620000008800 */
[----:B------:R-:W-:Y:S02]  /*0a90*/  UMOV UR4, 0x400 ;  /* 0x0000040000047882 */ /* 0x000fe40000000000 */
[----:B-1----:R-:W-:-:S09]  /*0aa0*/  ULEA UR4, UR5, UR4, 0x18 ;  /* 0x0000000405047291 */ /* 0x002fd2000f8ec0ff */
[----:B------:R-:W-:Y:S04]  /*0ab0*/  LDS R0, [UR4+0xc] ;  /* 0x00000c04ff007984 */ /* 0x000fe80008000800 */
[----:B------:R-:W1:Y:S04]  /*0ac0*/  LDS.128 R4, [UR4+0x10] ;  /* 0x00001004ff047984 */ /* 0x000e680008000c00 */
[----:B------:R-:W2:Y:S01]  /*0ad0*/  LDS.64 R8, [UR4+0x20] ;  /* 0x00002004ff087984 */ /* 0x000ea20008000a00 */
[----:B-1----:R-:W-:-:S04]  /*0ae0*/  IADD3 R0, PT, PT, R4, R0, R3 ;  /* 0x0000000004007210 */ /* 0x002fc80007ffe003 */
[----:B------:R-:W-:-:S04]  /*0af0*/  IADD3 R0, PT, PT, R6, R0, R5 ;  /* 0x0000000006007210 */ /* 0x000fc80007ffe005 */
[----:B--2---:R-:W-:-:S05]  /*0b00*/  IADD3 R0, PT, PT, R8, R0, R7 ;  /* 0x0000000008007210 */ /* 0x004fca0007ffe007 */
[----:B0-----:R-:W-:Y:S01]  /*0b10*/  IMAD.IADD R3, R0, 0x1, R9 ;  /* 0x0000000100037824 */ /* 0x001fe200078e0209 */
[----:B------:R-:W-:Y:S06]  /*0b20*/  BRA `(.L_x_17) ;  /* 0x0000002c00807947 */ /* 0x000fec0003800000 */
.L_x_16:
[----:B0-----:R-:W-:Y:S01]  /*0b30*/  LOP3.LUT R2, R9, 0x3e0, RZ, 0xc0, !PT ;  /* 0x000003e009027812 */ /* 0x001fe200078ec0ff */
[----:B------:R-:W0:Y:S03]  /*0b40*/  S2R R8, SR_LANEID ;  /* 0x0000000000087919 */ /* 0x000e260000000000 */
[----:B------:R-:W-:Y:S01]  /*0b50*/  LOP3.LUT R5, RZ, R2, RZ, 0x33, !PT ;  /* 0x00000002ff057212 */ /* 0x000fe200078e33ff */
[----:B------:R-:W-:-:S04]  /*0b60*/  VIADD R3, R2, 0x20 ;  /* 0x0000002002037836 */ /* 0x000fc80000000000 */
[----:B------:R-:W-:Y:S01]  /*0b70*/  IMAD.IADD R5, R5, 0x1, R20 ;  /* 0x0000000105057824 */ /* 0x000fe200078e0214 */
[----:B------:R-:W-:-:S04]  /*0b80*/  ISETP.GT.AND P0, PT, R3, R20, PT ;  /* 0x000000140300720c */ /* 0x000fc80003f04270 */
[----:B------:R-:W-:-:S05]  /*0b90*/  SEL R5, R5, 0x1f, P0 ;  /* 0x0000001f05057807 */ /* 0x000fca0000000000 */
[----:B-----5:R-:W1:Y:S01]  /*0ba0*/  SHFL.DOWN PT, R2, R0, 0x1, R5 ;  /* 0x0820000000027989 */ /* 0x020e6200000e0005 */
[CC--:B0-----:R-:W-:Y:S01]  /*0bb0*/  ISETP.GE.AND P0, PT, R8.reuse, R5.reuse, PT ;  /* 0x000000050800720c */ /* 0x0c1fe20003f06270 */
[C---:B------:R-:W-:Y:S01]  /*0bc0*/  VIADD R4, R8.reuse, 0x2 ;  /* 0x0000000208047836 */ /* 0x040fe20000000000 */
[C---:B------:R-:W-:Y:S01]  /*0bd0*/  ISETP.NE.AND P1, PT, R8.reuse, RZ, PT ;  /* 0x000000ff0800720c */ /* 0x040fe20003f25270 */
[----:B------:R-:W-:Y:S01]  /*0be0*/  VIADD R6, R8, 0x4 ;  /* 0x0000000408067836 */ /* 0x000fe20000000000 */
[----:B-1----:R-:W-:Y:S02]  /*0bf0*/  SEL R3, R2, RZ, !P0 ;  /* 0x000000ff02037207 */ /* 0x002fe40004000000 */
[----:B------:R-:W-:-:S03]  /*0c00*/  ISETP.GT.AND P0, PT, R4, R5, PT ;  /* 0x000000050400720c */ /* 0x000fc60003f04270 */
[----:B------:R-:W-:-:S06]  /*0c10*/  IMAD.IADD R2, R3, 0x1, R0 ;  /* 0x0000000103027824 */ /* 0x000fcc00078e0200 */
[----:B------:R-:W0:Y:S01]  /*0c20*/  @!P1 S2R R10, SR_CgaCtaId ;  /* 0x00000000000a9919 */ /* 0x000e220000008800 */
[----:B------:R-:W-:Y:S01]  /*0c30*/  @!P1 MOV R7, 0x400 ;  /* 0x0000040000079802 */ /* 0x000fe20000000f00 */
[----:B------:R-:W1:Y:S02]  /*0c40*/  SHFL.DOWN PT, R3, R2, 0x2, R5 ;  /* 0x0840000002037989 */ /* 0x000e6400000e0005 */
[----:B-1----:R-:W-:Y:S02]  /*0c50*/  SEL R3, R3, RZ, !P0 ;  /* 0x000000ff03037207 */ /* 0x002fe40004000000 */
[----:B------:R-:W-:Y:S02]  /*0c60*/  ISETP.GT.AND P0, PT, R6, R5, PT ;  /* 0x000000050600720c */ /* 0x000fe40003f04270 */
[----:B------:R-:W-:Y:S01]  /*0c70*/  @!P1 SHF.R.U32.HI R6, RZ, 0x3, R9 ;  /* 0x00000003ff069819 */ /* 0x000fe20000011609 */
[----:B------:R-:W-:Y:S01]  /*0c80*/  IMAD.IADD R4, R2, 0x1, R3 ;  /* 0x0000000102047824 */ /* 0x000fe200078e0203 */
[----:B0-----:R-:W-:Y:S01]  /*0c90*/  @!P1 LEA R7, R10, R7, 0x18 ;  /* 0x000000070a079211 */ /* 0x001fe200078ec0ff */
[----:B------:R-:W-:Y:S01]  /*0ca0*/  VIADD R2, R8, 0x8 ;  /* 0x0000000808027836 */ /* 0x000fe20000000000 */
[----:B------:R-:W-:-:S02]  /*0cb0*/  @!P1 LOP3.LUT R6, R6, 0x7c, RZ, 0xc0, !PT ;  /* 0x0000007c06069812 */ /* 0x000fc400078ec0ff */
[----:B------:R-:W0:Y:S03]  /*0cc0*/  SHFL.DOWN PT, R3, R4, 0x4, R5 ;  /* 0x0880000004037989 */ /* 0x000e2600000e0005 */
[----:B------:R-:W-:Y:S01]  /*0cd0*/  @!P1 IMAD.IADD R6, R6, 0x1, R7 ;  /* 0x0000000106069824 */ /* 0x000fe200078e0207 */
[----:B0-----:R-:W-:Y:S02]  /*0ce0*/  SEL R3, R3, RZ, !P0 ;  /* 0x000000ff03037207 */ /* 0x001fe40004000000 */
[----:B------:R-:W-:-:S03]  /*0cf0*/  ISETP.GT.AND P0, PT, R2, R5, PT ;  /* 0x000000050200720c */ /* 0x000fc60003f04270 */
[----:B------:R-:W-:Y:S02]  /*0d00*/  IMAD.IADD R0, R4, 0x1, R3 ;  /* 0x0000000104007824 */ /* 0x000fe400078e0203 */
[----:B------:R-:W-:-:S03]  /*0d10*/  VIADD R4, R8, 0x10 ;  /* 0x0000001008047836 */ /* 0x000fc60000000000 */
[----:B------:R-:W0:Y:S02]  /*0d20*/  SHFL.DOWN PT, R3, R0, 0x8, R5 ;  /* 0x0900000000037989 */ /* 0x000e2400000e0005 */
[----:B0-----:R-:W-:Y:S02]  /*0d30*/  SEL R3, R3, RZ, !P0 ;  /* 0x000000ff03037207 */ /* 0x001fe40004000000 */
[----:B------:R-:W-:-:S03]  /*0d40*/  ISETP.GT.AND P0, PT, R4, R5, PT ;  /* 0x000000050400720c */ /* 0x000fc60003f04270 */
[----:B------:R-:W-:-:S05]  /*0d50*/  IMAD.IADD R2, R0, 0x1, R3 ;  /* 0x0000000100027824 */ /* 0x000fca00078e0203 */
[----:B------:R-:W0:Y:S02]  /*0d60*/  SHFL.DOWN PT, R3, R2, 0x10, R5 ;  /* 0x0a00000002037989 */ /* 0x000e2400000e0005 */
[----:B0-----:R-:W-:Y:S02]  /*0d70*/  SEL R3, R3, RZ, !P0 ;  /* 0x000000ff03037207 */ /* 0x001fe40004000000 */
[----:B------:R-:W-:-:S03]  /*0d80*/  ISETP.NE.AND P0, PT, R9, RZ, PT ;  /* 0x000000ff0900720c */ /* 0x000fc60003f05270 */
[----:B------:R-:W-:-:S05]  /*0d90*/  IMAD.IADD R3, R2, 0x1, R3 ;  /* 0x0000000102037824 */ /* 0x000fca00078e0203 */
[----:B------:R4:W-:Y:S01]  /*0da0*/  @!P1 STS [R6+0x8], R3 ;  /* 0x0000080306009388 */ /* 0x0009e20000000800 */
[----:B------:R-:W-:Y:S06]  /*0db0*/  BAR.SYNC.DEFER_BLOCKING 0x0 ;  /* 0x0000000000007b1d */ /* 0x000fec0000010000 */
[----:B------:R-:W-:Y:S05]  /*0dc0*/  @P0 BRA `(.L_x_17) ;  /* 0x0000002800d80947 */ /* 0x000fea0003800000 */
[----:B------:R-:W0:Y:S01]  /*0dd0*/  S2UR UR5, SR_CgaCtaId ;  /* 0x00000000000579c3 */ /* 0x000e220000008800 */
[----:B------:R-:W-:Y:S01]  /*0de0*/  UMOV UR4, 0x400 ;  /* 0x0000040000047882 */ /* 0x000fe20000000000 */
[C---:B------:R-:W-:Y:S02]  /*0df0*/  ISETP.GT.AND P2, PT, R20.reuse, 0x40, PT ;  /* 0x000000401400780c */ /* 0x040fe40003f44270 */
[C---:B------:R-:W-:Y:S02]  /*0e00*/  ISETP.GT.AND P1, PT, R20.reuse, 0x20, PT ;  /* 0x000000201400780c */ /* 0x040fe40003f24270 */
[----:B------:R-:W-:Y:S01]  /*0e10*/  ISETP.GT.AND P3, PT, R20, 0x80, PT ;  /* 0x000000801400780c */ /* 0x000fe20003f64270 */
[----:B0-----:R-:W-:-:S09]  /*0e20*/  ULEA UR4, UR5, UR4, 0x18 ;  /* 0x0000000405047291 */ /* 0x001fd2000f8ec0ff */
[----:B----4-:R-:W0:Y:S04]  /*0e30*/  LDS.128 R4, [UR4+0x10] ;  /* 0x00001004ff047984 */ /* 0x010e280008000c00 */
[----:B------:R-:W1:Y:S04]  /*0e40*/  LDS R0, [UR4+0xc] ;  /* 0x00000c04ff007984 */ /* 0x000e680008000800 */
[----:B------:R-:W2:Y:S01]  /*0e50*/  LDS.64 R8, [UR4+0x20] ;  /* 0x00002004ff087984 */ /* 0x000ea20008000a00 */
[----:B0-----:R-:W-:Y:S02]  /*0e60*/  SEL R4, R4, RZ, P2 ;  /* 0x000000ff04047207 */ /* 0x001fe40001000000 */
[----:B------:R-:W-:-:S02]  /*0e70*/  ISETP.GT.AND P2, PT, R20, 0x60, PT ;  /* 0x000000601400780c */ /* 0x000fc40003f44270 */
[----:B-1----:R-:W-:Y:S02]  /*0e80*/  SEL R0, R0, RZ, P1 ;  /* 0x000000ff00007207 */ /* 0x002fe40000800000 */
[----:B------:R-:W-:Y:S02]  /*0e90*/  SEL R5, R5, RZ, P2 ;  /* 0x000000ff05057207 */ /* 0x000fe40001000000 */
[----:B------:R-:W-:Y:S02]  /*0ea0*/  IADD3 R0, PT, PT, R4, R0, R3 ;  /* 0x0000000004007210 */ /* 0x000fe40007ffe003 */
[----:B------:R-:W-:Y:S02]  /*0eb0*/  ISETP.GT.AND P1, PT, R20, 0xa0, PT ;  /* 0x000000a01400780c */ /* 0x000fe40003f24270 */
[----:B------:R-:W-:Y:S02]  /*0ec0*/  SEL R6, R6, RZ, P3 ;  /* 0x000000ff06067207 */ /* 0x000fe40001800000 */
[----:B------:R-:W-:-:S02]  /*0ed0*/  ISETP.GT.AND P2, PT, R20, 0xc0, PT ;  /* 0x000000c01400780c */ /* 0x000fc40003f44270 */
[----:B------:R-:W-:Y:S02]  /*0ee0*/  ISETP.GT.AND P3, PT, R20, 0xe0, PT ;  /* 0x000000e01400780c */ /* 0x000fe40003f64270 */
[----:B------:R-:W-:Y:S02]  /*0ef0*/  SEL R7, R7, RZ, P1 ;  /* 0x000000ff07077207 */ /* 0x000fe40000800000 */
[----:B------:R-:W-:Y:S02]  /*0f00*/  IADD3 R0, PT, PT, R6, R0, R5 ;  /* 0x0000000006007210 */ /* 0x000fe40007ffe005 */
[----:B--2---:R-:W-:Y:S02]  /*0f10*/  SEL R8, R8, RZ, P2 ;  /* 0x000000ff08087207 */ /* 0x004fe40001000000 */
[----:B------:R-:W-:Y:S02]  /*0f20*/  SEL R9, R9, RZ, P3 ;  /* 0x000000ff09097207 */ /* 0x000fe40001800000 */
[----:B------:R-:W-:-:S05]  /*0f30*/  IADD3 R0, PT, PT, R8, R0, R7 ;  /* 0x0000000008007210 */ /* 0x000fca0007ffe007 */
[----:B------:R-:W-:Y:S01]  /*0f40*/  IMAD.IADD R3, R0, 0x1, R9 ;  /* 0x0000000100037824 */ /* 0x000fe200078e0209 */
[----:B------:R-:W-:Y:S06]  /*0f50*/  BRA `(.L_x_17) ;  /* 0x0000002800747947 */ /* 0x000fec0003800000 */
.L_x_3:
[----:B------:R-:W0:Y:S01]  /*0f60*/  S2R R0, SR_TID.X ;  /* 0x0000000000007919 */ /* 0x000e220000002100 */
[----:B------:R-:W1:Y:S01]  /*0f70*/  LDC.64 R2, c[0x0][0x380] ;  /* 0x0000e000ff027b82 */ /* 0x000e620000000a00 */
[----:B0-----:R-:W-:-:S04]  /*0f80*/  IMAD.SHL.U32 R5, R0, 0x4, RZ ;  /* 0x0000000400057824 */ /* 0x001fc800078e00ff */
[----:B-1----:R-:W-:-:S05]  /*0f90*/  IMAD.WIDE.U32 R2, R5, 0x4, R2 ;  /* 0x0000000405027825 */ /* 0x002fca00078e0002 */
[----:B------:R-:W2:Y:S04]  /*0fa0*/  LDG.E.128.CONSTANT R4, desc[UR6][R2.64] ;  /* 0x0000000602047981 */ /* 0x000ea8000c1e9d00 */
[----:B------:R-:W3:Y:S04]  /*0fb0*/  LDG.E.128.CONSTANT R8, desc[UR6][R2.64+0x1000] ;  /* 0x0010000602087981 */ /* 0x000ee8000c1e9d00 */
[----:B------:R-:W4:Y:S04]  /*0fc0*/  LDG.E.128.CONSTANT R12, desc[UR6][R2.64+0x2000] ;  /* 0x00200006020c7981 */ /* 0x000f28000c1e9d00 */
[----:B------:R-:W5:Y:S01]  /*0fd0*/  LDG.E.128.CONSTANT R16, desc[UR6][R2.64+0x3000] ;  /* 0x0030000602107981 */ /* 0x000f62000c1e9d00 */
[----:B------:R-:W-:Y:S01]  /*0fe0*/  ISETP.GE.U32.AND P0, PT, R20, 0x2000, PT ;  /* 0x000020001400780c */ /* 0x000fe20003f06070 */
[----:B------:R-:W-:Y:S01]  /*0ff0*/  IMAD.MOV.U32 R23, RZ, RZ, 0x1000 ;  /* 0x00001000ff177424 */ /* 0x000fe200078e00ff */
[----:B--2---:R-:W-:-:S04]  /*1000*/  IADD3 R5, PT, PT, R6, R5, R4 ;  /* 0x0000000506057210 */ /* 0x004fc80007ffe004 */
[----:B---3--:R-:W-:-:S04]  /*1010*/  IADD3 R5, PT, PT, R8, R7, R5 ;  /* 0x0000000708057210 */ /* 0x008fc80007ffe005 */
[----:B------:R-:W-:-:S04]  /*1020*/  IADD3 R5, PT, PT, R10, R9, R5 ;  /* 0x000000090a057210 */ /* 0x000fc80007ffe005 */
[----:B----4-:R-:W-:-:S04]  /*1030*/  IADD3 R5, PT, PT, R12, R11, R5 ;  /* 0x0000000b0c057210 */ /* 0x010fc80007ffe005 */
[----:B------:R-:W-:-:S04]  /*1040*/  IADD3 R5, PT, PT, R14, R13, R5 ;  /* 0x0000000d0e057210 */ /* 0x000fc80007ffe005 */
[----:B-----5:R-:W-:-:S04]  /*1050*/  IADD3 R5, PT, PT, R16, R15, R5 ;  /* 0x0000000f10057210 */ /* 0x020fc80007ffe005 */
[----:B------:R-:W-:-:S05]  /*1060*/  IADD3 R5, PT, PT, R18, R17, R5 ;  /* 0x0000001112057210 */ /* 0x000fca0007ffe005 */
[----:B------:R-:W-:Y:S01]  /*1070*/  IMAD.IADD R21, R19, 0x1, R5 ;  /* 0x0000000113157824 */ /* 0x000fe200078e0205 */
[----:B------:R-:W-:Y:S06]  /*1080*/  @!P0 BRA `(.L_x_18) ;  /* 0x00000000005c8947 */ /* 0x000fec0003800000 */
[----:B------:R-:W0:Y:S01]  /*1090*/  LDC R24, c[0x0][0x390] ;  /* 0x0000e400ff187b82 */ /* 0x000e220000000800 */
[----:B------:R-:W-:Y:S02]  /*10a0*/  VIADD R22, R20, 0xfffff000 ;  /* 0xfffff00014167836 */ /* 0x000fe40000000000 */
[----:B------:R-:W-:-:S07]  /*10b0*/  IMAD.MOV.U32 R23, RZ, RZ, 0x1000 ;  /* 0x00001000ff177424 */ /* 0x000fce00078e00ff */
.L_x_20:
[----:B------:R-:W-:-:S05]  /*10c0*/  IMAD.WIDE R26, R23, 0x4, R2 ;  /* 0x00000004171a7825 */ /* 0x000fca00078e0202 */
[----:B------:R-:W2:Y:S04]  /*10d0*/  LDG.E.128.CONSTANT R12, desc[UR6][R26.64] ;  /* 0x000000061a0c7981 */ /* 0x000ea8000c1e9d00 */
[----:B------:R-:W3:Y:S04]  /*10e0*/  LDG.E.128.CONSTANT R16, desc[UR6][R26.64+0x1000] ;  /* 0x001000061a107981 */ /* 0x000ee8000c1e9d00 */
[----:B------:R-:W4:Y:S04]  /*10f0*/  LDG.E.128.CONSTANT R4, desc[UR6][R26.64+0x2000] ;  /* 0x002000061a047981 */ /* 0x000f28000c1e9d00 */
[----:B------:R-:W5:Y:S01]  /*1100*/  LDG.E.128.CONSTANT R8, desc[UR6][R26.64+0x3000] ;  /* 0x003000061a087981 */ /* 0x000f62000c1e9d00 */
[----:B0-----:R-:W-:Y:S01]  /*1110*/  IMAD.MOV.U32 R20, RZ, RZ, R24 ;  /* 0x000000ffff147224 */ /* 0x001fe200078e0018 */
[----:B--2---:R-:W-:-:S04]  /*1120*/  IADD3 R13, PT, PT, R13, R12, R21 ;  /* 0x0000000c0d0d7210 */ /* 0x004fc80007ffe015 */
[----:B------:R-:W-:-:S04]  /*1130*/  IADD3 R13, PT, PT, R15, R14, R13 ;  /* 0x0000000e0f0d7210 */ /* 0x000fc80007ffe00d */
[----:B---3--:R-:W-:-:S04]  /*1140*/  IADD3 R13, PT, PT, R17, R16, R13 ;  /* 0x00000010110d7210 */ /* 0x008fc80007ffe00d */
[----:B------:R-:W-:-:S04]  /*1150*/  IADD3 R13, PT, PT, R19, R18, R13 ;  /* 0x00000012130d7210 */ /* 0x000fc80007ffe00d */
[----:B----4-:R-:W-:Y:S01]  /*1160*/  IADD3 R13, PT, PT, R5, R4, R13 ;  /* 0x00000004050d7210 */ /* 0x010fe20007ffe00d */
[----:B------:R-:W-:-:S03]  /*1170*/  IMAD.IADD R4, R20, 0x1, -R23 ;  /* 0x0000000114047824 */ /* 0x000fc600078e0a17 */
[----:B------:R-:W-:Y:S02]  /*1180*/  IADD3 R13, PT, PT, R7, R6, R13 ;  /* 0x00000006070d7210 */ /* 0x000fe40007ffe00d */
[----:B------:R-:W-:Y:S02]  /*1190*/  ISETP.GE.AND P0, PT, R4, 0x1000, PT ;  /* 0x000010000400780c */ /* 0x000fe40003f06270 */
[----:B-----5:R-:W-:-:S04]  /*11a0*/  IADD3 R13, PT, PT, R9, R8, R13 ;  /* 0x00000008090d7210 */ /* 0x020fc80007ffe00d */
[----:B------:R-:W-:-:S07]  /*11b0*/  IADD3 R21, PT, PT, R11, R10, R13 ;  /* 0x0000000a0b157210 */ /* 0x000fce0007ffe00d */
[----:B------:R-:W-:Y:S05]  /*11c0*/  @!P0 BRA `(.L_x_19) ;  /* 0x0000000400fc8947 */ /* 0x000fea0003800000 */
[----:B------:R-:W-:-:S05]  /*11d0*/  VIADD R23, R23, 0x1000 ;  /* 0x0000100017177836 */ /* 0x000fca0000000000 */
[----:B------:R-:W-:-:S13]  /*11e0*/  ISETP.GT.AND P0, PT, R23, R22, PT ;  /* 0x000000161700720c */ /* 0x000fda0003f04270 */
[----:B------:R-:W-:Y:S05]  /*11f0*/  @!P0 BRA `(.L_x_20) ;  /* 0xfffffffc00b08947 */ /* 0x000fea000383ffff */
.L_x_18:
[----:B------:R-:W-:-:S13]  /*1200*/  ISETP.GE.AND P0, PT, R23, R20, PT ;  /* 0x000000141700720c */ /* 0x000fda0003f06270 */
[----:B------:R-:W-:Y:S05]  /*1210*/  @P0 BRA `(.L_x_19) ;  /* 0x0000000400e80947 */ /* 0x000fea0003800000 */
[----:B------:R-:W-:Y:S01]  /*1220*/  IMAD.IADD R9, R20, 0x1, -R23 ;  /* 0x0000000114097824 */ /* 0x000fe200078e0a17 */
[----:B------:R-:W-:Y:S04]  /*1230*/  BSSY.RECONVERGENT B1, `(.L_x_19) ;  /* 0x0000078000017945 */ /* 0x000fe80003800200 */
[----:B------:R-:W-:-:S13]  /*1240*/  ISETP.GE.AND P0, PT, R0, R9, PT ;  /* 0x000000090000720c */ /* 0x000fda0003f06270 */
[----:B------:R-:W-:Y:S05]  /*1250*/  @P0 BRA `(.L_x_21) ;  /* 0x0000000400d40947 */ /* 0x000fea0003800000 */
[----:B------:R-:W-:Y:S01]  /*1260*/  LOP3.LUT R2, RZ, R0, RZ, 0x33, !PT ;  /* 0x00000000ff027212 */ /* 0x000fe200078e33ff */
[----:B------:R-:W-:Y:S01]  /*1270*/  BSSY.RECONVERGENT B2, `(.L_x_22) ;  /* 0x0000015000027945 */ /* 0x000fe20003800200 */
[----:B------:R-:W-:Y:S02]  /*1280*/  IMAD.MOV.U32 R8, RZ, RZ, R0 ;  /* 0x000000ffff087224 */ /* 0x000fe400078e0000 */
[----:B------:R-:W-:-:S04]  /*1290*/  IADD3 R2, PT, PT, -R23, R20, R2 ;  /* 0x0000001417027210 */ /* 0x000fc80007ffe102 */
[C---:B------:R-:W-:Y:S02]  /*12a0*/  LOP3.LUT R3, R2.reuse, 0x300, RZ, 0xc0, !PT ;  /* 0x0000030002037812 */ /* 0x040fe400078ec0ff */
[----:B------:R-:W-:Y:S02]  /*12b0*/  ISETP.GE.U32.AND P1, PT, R2, 0x300, PT ;  /* 0x000003000200780c */ /* 0x000fe40003f26070 */
[----:B------:R-:W-:-:S13]  /*12c0*/  ISETP.NE.AND P0, PT, R3, 0x300, PT ;  /* 0x000003000300780c */ /* 0x000fda0003f05270 */
[----:B------:R-:W-:Y:S05]  /*12d0*/  @!P0 BRA `(.L_x_23) ;  /* 0x0000000000388947 */ /* 0x000fea0003800000 */
[----:B------:R-:W0:Y:S01]  /*12e0*/  LDC.64 R4, c[0x0][0x380] ;  /* 0x0000e000ff047b82 */ /* 0x000e220000000a00 */
[----:B------:R-:W-:Y:S01]  /*12f0*/  LEA.HI R2, R2, 0x1, RZ, 0x18 ;  /* 0x0000000102027811 */ /* 0x000fe200078fc0ff */
[----:B------:R-:W-:Y:S02]  /*1300*/  IMAD.IADD R7, R0, 0x1, R23 ;  /* 0x0000000100077824 */ /* 0x000fe400078e0217 */
[----:B------:R-:W-:Y:S01]  /*1310*/  IMAD.MOV.U32 R8, RZ, RZ, R0 ;  /* 0x000000ffff087224 */ /* 0x000fe200078e0000 */
[----:B------:R-:W-:-:S05]  /*1320*/  LOP3.LUT R2, R2, 0x3, RZ, 0xc0, !PT ;  /* 0x0000000302027812 */ /* 0x000fca00078ec0ff */
[----:B------:R-:W-:-:S07]  /*1330*/  IMAD.MOV R6, RZ, RZ, -R2 ;  /* 0x000000ffff067224 */ /* 0x000fce00078e0a02 */
.L_x_24:
[----:B0-----:R-:W-:-:S06]  /*1340*/  IMAD.WIDE.U32 R2, R7, 0x4, R4 ;  /* 0x0000000407027825 */ /* 0x001fcc00078e0004 */
[----:B------:R-:W2:Y:S01]  /*1350*/  LDG.E.CONSTANT R2, desc[UR6][R2.64] ;  /* 0x0000000602027981 */ /* 0x000ea2000c1e9900 */
[----:B------:R-:W-:Y:S02]  /*1360*/  VIADD R6, R6, 0x1 ;  /* 0x0000000106067836 */ /* 0x000fe40000000000 */
[----:B------:R-:W-:Y:S02]  /*1370*/  VIADD R8, R8, 0x100 ;  /* 0x0000010008087836 */ /* 0x000fe40000000000 */
[----:B------:R-:W-:Y:S01]  /*1380*/  VIADD R7, R7, 0x100 ;  /* 0x0000010007077836 */ /* 0x000fe20000000000 */
[----:B------:R-:W-:Y:S01]  /*1390*/  ISETP.NE.AND P0, PT, R6, RZ, PT ;  /* 0x000000ff0600720c */ /* 0x000fe20003f05270 */
[----:B--2---:R-:W-:-:S12]  /*13a0*/  IMAD.IADD R21, R2, 0x1, R21 ;  /* 0x0000000102157824 */ /* 0x004fd800078e0215 */
[----:B------:R-:W-:Y:S05]  /*13b0*/  @P0 BRA `(.L_x_24) ;  /* 0xfffffffc00e00947 */ /* 0x000fea000383ffff */
.L_x_23:
[----:B------:R-:W-:Y:S05]  /*13c0*/  BSYNC.RECONVERGENT B2 ;  /* 0x0000000000027941 */ /* 0x000fea0003800200 */
.L_x_22:
[----:B------:R-:W-:Y:S05]  /*13d0*/  @!P1 BRA `(.L_x_21) ;  /* 0x0000000400749947 */ /* 0x000fea0003800000 */
[----:B------:R-:W0:Y:S01]  /*13e0*/  LDCU.64 UR4, c[0x0][0x380] ;  /* 0x00007000ff0477ac */ /* 0x000e220008000a00 */
[----:B------:R-:W-:Y:S01]  /*13f0*/  IMAD.IADD R5, R9, 0x1, -R8 ;  /* 0x0000000109057824 */ /* 0x000fe200078e0a08 */
[C---:B------:R-:W-:Y:S01]  /*1400*/  IADD3 R3, P0, PT, R8.reuse, R23, RZ ;  /* 0x0000001708037210 */ /* 0x040fe20007f1e0ff */
[----:B------:R-:W-:Y:S01]  /*1410*/  BSSY.RECONVERGENT B2, `(.L_x_25) ;  /* 0x0000033000027945 */ /* 0x000fe20003800200 */
[----:B------:R-:W-:Y:S02]  /*1420*/  IMAD.IADD R23, R8, 0x1, R23 ;  /* 0x0000000108177824 */ /* 0x000fe400078e0217 */
[----:B------:R-:W-:Y:S01]  /*1430*/  ISETP.GT.AND P1, PT, R5, 0xc00, PT ;  /* 0x00000c000500780c */ /* 0x000fe20003f24270 */
[----:B------:R-:W-:Y:S01]  /*1440*/  IMAD.X R4, RZ, RZ, RZ, P0 ;  /* 0x000000ffff047224 */ /* 0x000fe200000e06ff */
[----:B0-----:R-:W-:-:S04]  /*1450*/  LEA R2, P0, R3, UR4, 0x2 ;  /* 0x0000000403027c11 */ /* 0x001fc8000f8010ff */
[----:B------:R-:W-:Y:S02]  /*1460*/  LEA.HI.X R3, R3, UR5, R4, 0x2, P0 ;  /* 0x0000000503037c11 */ /* 0x000fe400080f1404 */
[----:B------:R-:W-:-:S05]  /*1470*/  IADD3 R2, P0, PT, R2, 0x800, RZ ;  /* 0x0000080002027810 */ /* 0x000fca0007f1e0ff */
[----:B------:R-:W-:Y:S01]  /*1480*/  IMAD.X R3, RZ, RZ, R3, P0 ;  /* 0x000000ffff037224 */ /* 0x000fe200000e0603 */
[----:B------:R-:W-:Y:S01]  /*1490*/  PLOP3.LUT P0, PT, PT, PT, PT, 0x80, 0x8 ;  /* 0x000000000008781c */ /* 0x000fe20003f0f070 */
[----:B------:R-:W-:-:S12]  /*14a0*/  @!P1 BRA `(.L_x_26) ;  /* 0x0000000000a49947 */ /* 0x000fd80003800000 */
[----:B------:R-:W-:Y:S01]  /*14b0*/  PLOP3.LUT P0, PT, PT, PT, PT, 0x8, 0x80 ;  /* 0x000000000080781c */ /* 0x000fe20003f0e170 */
[----:B------:R-:W-:-:S12]  /*14c0*/  VIADD R11, R9, 0xfffff400 ;  /* 0xfffff400090b7836 */ /* 0x000fd80000000000 */
.L_x_27:
[----:B------:R-:W0:Y:S01]  /*14d0*/  LDC.64 R4, c[0x0][0x380] ;  /* 0x0000e000ff047b82 */ /* 0x000e220000000a00 */
[C---:B------:R-:W-:Y:S01]  /*14e0*/  VIADD R27, R23.reuse, 0x400 ;  /* 0x00000400171b7836 */ /* 0x040fe20000000000 */
[----:B------:R-:W2:Y:S01]  /*14f0*/  LDG.E.CONSTANT R12, desc[UR6][R2.64+-0x400] ;  /* 0xfffc0006020c7981 */ /* 0x000ea2000c1e9900 */
[----:B------:R-:W-:-:S03]  /*1500*/  VIADD R7, R23, 0x800 ;  /* 0x0000080017077836 */ /* 0x000fc60000000000 */
[----:B------:R-:W3:Y:S04]  /*1510*/  LDG.E.CONSTANT R18, desc[UR6][R2.64] ;  /* 0x0000000602127981 */ /* 0x000ee8000c1e9900 */
[----:B------:R-:W3:Y:S04]  /*1520*/  LDG.E.CONSTANT R17, desc[UR6][R2.64+0x400] ;  /* 0x0004000602117981 */ /* 0x000ee8000c1e9900 */
[----:B------:R-:W4:Y:S01]  /*1530*/  LDG.E.CONSTANT R15, desc[UR6][R2.64+0xc00] ;  /* 0x000c0006020f7981 */ /* 0x000f22000c1e9900 */
[----:B------:R-:W-:-:S03]  /*1540*/  VIADD R29, R23, 0xc00 ;  /* 0x00000c00171d7836 */ /* 0x000fc60000000000 */
[----:B------:R-:W5:Y:S04]  /*1550*/  LDG.E.CONSTANT R14, desc[UR6][R2.64+0x1000] ;  /* 0x00100006020e7981 */ /* 0x000f68000c1e9900 */
[----:B------:R-:W5:Y:S01]  /*1560*/  LDG.E.CONSTANT R13, desc[UR6][R2.64+0x1400] ;  /* 0x00140006020d7981 */ /* 0x000f62000c1e9900 */
[----:B0-----:R-:W-:-:S03]  /*1570*/  IMAD.WIDE.U32 R24, R23, 0x4, R4 ;  /* 0x0000000417187825 */ /* 0x001fc600078e0004 */
[----:B------:R-:W5:Y:S04]  /*1580*/  LDG.E.CONSTANT R19, desc[UR6][R2.64+0x1c00] ;  /* 0x001c000602137981 */ /* 0x000f68000c1e9900 */
[----:B------:R-:W2:Y:S01]  /*1590*/  LDG.E.CONSTANT R10, desc[UR6][R24.64] ;  /* 0x00000006180a7981 */ /* 0x000ea2000c1e9900 */
[----:B------:R-:W-:-:S03]  /*15a0*/  IMAD.WIDE.U32 R26, R27, 0x4, R4 ;  /* 0x000000041b1a7825 */ /* 0x000fc600078e0004 */
[----:B------:R-:W5:Y:S01]  /*15b0*/  LDG.E.CONSTANT R20, desc[UR6][R2.64+0x2400] ;  /* 0x0024000602147981 */ /* 0x000f62000c1e9900 */
[----:B------:R-:W-:-:S03]  /*15c0*/  IMAD.WIDE.U32 R6, R7, 0x4, R4 ;  /* 0x0000000407067825 */ /* 0x000fc600078e0004 */
[----:B------:R-:W4:Y:S01]  /*15d0*/  LDG.E.CONSTANT R16, desc[UR6][R26.64] ;  /* 0x000000061a107981 */ /* 0x000f22000c1e9900 */
[----:B------:R-:W-:-:S03]  /*15e0*/  IMAD.WIDE.U32 R4, R29, 0x4, R4 ;  /* 0x000000041d047825 */ /* 0x000fc600078e0004 */
[----:B------:R-:W5:Y:S04]  /*15f0*/  LDG.E.CONSTANT R6, desc[UR6][R6.64] ;  /* 0x0000000606067981 */ /* 0x000f68000c1e9900 */
[----:B------:R-:W5:Y:S04]  /*1600*/  LDG.E.CONSTANT R25, desc[UR6][R2.64+0x2000] ;  /* 0x0020000602197981 */ /* 0x000f68000c1e9900 */
[----:B------:R0:W5:Y:S04]  /*1610*/  LDG.E.CONSTANT R5, desc[UR6][R4.64] ;  /* 0x0000000604057981 */ /* 0x000168000c1e9900 */
[----:B------:R-:W5:Y:S04]  /*1620*/  LDG.E.CONSTANT R24, desc[UR6][R2.64+0x2c00] ;  /* 0x002c000602187981 */ /* 0x000f68000c1e9900 */
[----:B------:R-:W5:Y:S04]  /*1630*/  LDG.E.CONSTANT R27, desc[UR6][R2.64+0x3000] ;  /* 0x00300006021b7981 */ /* 0x000f68000c1e9900 */
[----:B------:R1:W5:Y:S01]  /*1640*/  LDG.E.CONSTANT R22, desc[UR6][R2.64+0x3400] ;  /* 0x0034000602167981 */ /* 0x000362000c1e9900 */
[----:B------:R-:W-:-:S05]  /*1650*/  VIADD R8, R8, 0x1000 ;  /* 0x0000100008087836 */ /* 0x000fca0000000000 */
[----:B------:R-:W-:Y:S02]  /*1660*/  ISETP.GE.AND P1, PT, R8, R11, PT ;  /* 0x0000000b0800720c */ /* 0x000fe40003f26270 */
[----:B0-----:R-:W-:Y:S01]  /*1670*/  IADD3 R4, P2, PT, R2, 0x4000, RZ ;  /* 0x0000400002047810 */ /* 0x001fe20007f5e0ff */
[----:B------:R-:W-:-:S04]  /*1680*/  VIADD R23, R23, 0x1000 ;  /* 0x0000100017177836 */ /* 0x000fc80000000000 */
[----:B-1----:R-:W-:Y:S02]  /*1690*/  IMAD.X R3, RZ, RZ, R3, P2 ;  /* 0x000000ffff037224 */ /* 0x002fe400010e0603 */
[----:B------:R-:W-:Y:S01]  /*16a0*/  IMAD.MOV.U32 R2, RZ, RZ, R4 ;  /* 0x000000ffff027224 */ /* 0x000fe200078e0004 */
[----:B--2---:R-:W-:-:S04]  /*16b0*/  IADD3 R10, PT, PT, R12, R10, R21 ;  /* 0x0000000a0c0a7210 */ /* 0x004fc80007ffe015 */
[----:B---3--:R-:W-:-:S04]  /*16c0*/  IADD3 R10, PT, PT, R17, R18, R10 ;  /* 0x00000012110a7210 */ /* 0x008fc80007ffe00a */
[----:B----4-:R-:W-:-:S04]  /*16d0*/  IADD3 R10, PT, PT, R15, R16, R10 ;  /* 0x000000100f0a7210 */ /* 0x010fc80007ffe00a */
[----:B-----5:R-:W-:-:S04]  /*16e0*/  IADD3 R10, PT, PT, R13, R14, R10 ;  /* 0x0000000e0d0a7210 */ /* 0x020fc80007ffe00a */
[----:B------:R-:W-:-:S04]  /*16f0*/  IADD3 R6, PT, PT, R19, R6, R10 ;  /* 0x0000000613067210 */ /* 0x000fc80007ffe00a */
[----:B------:R-:W-:-:S04]  /*1700*/  IADD3 R6, PT, PT, R20, R25, R6 ;  /* 0x0000001914067210 */ /* 0x000fc80007ffe006 */
[----:B------:R-:W-:-:S04]  /*1710*/  IADD3 R5, PT, PT, R24, R5, R6 ;  /* 0x0000000518057210 */ /* 0x000fc80007ffe006 */
[----:B------:R-:W-:Y:S01]  /*1720*/  IADD3 R21, PT, PT, R22, R27, R5 ;  /* 0x0000001b16157210 */ /* 0x000fe20007ffe005 */
[----:B------:R-:W-:Y:S06]  /*1730*/  @!P1 BRA `(.L_x_27) ;  /* 0xfffffffc00649947 */ /* 0x000fec000383ffff */
.L_x_26:
[----:B------:R-:W-:Y:S05]  /*1740*/  BSYNC.RECONVERGENT B2 ;  /* 0x0000000000027941 */ /* 0x000fea0003800200 */
.L_x_25:
[----:B------:R-:W-:Y:S01]  /*1750*/  IMAD.IADD R4, R9, 0x1, -R8 ;  /* 0x0000000109047824 */ /* 0x000fe200078e0a08 */
[----:B------:R-:W-:Y:S04]  /*1760*/  BSSY.RECONVERGENT B2, `(.L_x_28) ;  /* 0x000001a000027945 */ /* 0x000fe80003800200 */
[----:B------:R-:W-:-:S13]  /*1770*/  ISETP.GT.AND P1, PT, R4, 0x400, PT ;  /* 0x000004000400780c */ /* 0x000fda0003f24270 */
[----:B------:R-:W-:Y:S05]  /*1780*/  @!P1 BRA `(.L_x_29) ;  /* 0x00000000005c9947 */ /* 0x000fea0003800000 */
[----:B------:R-:W0:Y:S01]  /*1790*/  LDC.64 R6, c[0x0][0x380] ;  /* 0x0000e000ff067b82 */ /* 0x000e220000000a00 */
[C---:B------:R-:W-:Y:S01]  /*17a0*/  VIADD R11, R23.reuse, 0x400 ;  /* 0x00000400170b7836 */ /* 0x040fe20000000000 */
[----:B------:R-:W2:Y:S04]  /*17b0*/  LDG.E.CONSTANT R10, desc[UR6][R2.64+-0x400] ;  /* 0xfffc0006020a7981 */ /* 0x000ea8000c1e9900 */
[----:B------:R-:W3:Y:S04]  /*17c0*/  LDG.E.CONSTANT R12, desc[UR6][R2.64+0x400] ;  /* 0x00040006020c7981 */ /* 0x000ee8000c1e9900 */
[----:B------:R-:W4:Y:S04]  /*17d0*/  LDG.E.CONSTANT R13, desc[UR6][R2.64+0xc00] ;  /* 0x000c0006020d7981 */ /* 0x000f28000c1e9900 */
[----:B------:R-:W5:Y:S04]  /*17e0*/  LDG.E.CONSTANT R15, desc[UR6][R2.64+0x1000] ;  /* 0x00100006020f7981 */ /* 0x000f68000c1e9900 */
[----:B------:R1:W5:Y:S01]  /*17f0*/  LDG.E.CONSTANT R14, desc[UR6][R2.64+0x1400] ;  /* 0x00140006020e7981 */ /* 0x000362000c1e9900 */
[----:B0-----:R-:W-:-:S04]  /*1800*/  IMAD.WIDE.U32 R4, R23, 0x4, R6 ;  /* 0x0000000417047825 */ /* 0x001fc800078e0006 */
[----:B------:R-:W-:Y:S02]  /*1810*/  IMAD.WIDE.U32 R6, R11, 0x4, R6 ;  /* 0x000000040b067825 */ /* 0x000fe400078e0006 */
[----:B------:R-:W2:Y:S04]  /*1820*/  LDG.E.CONSTANT R4, desc[UR6][R4.64] ;  /* 0x0000000604047981 */ /* 0x000ea8000c1e9900 */
[----:B------:R-:W3:Y:S04]  /*1830*/  LDG.E.CONSTANT R11, desc[UR6][R2.64] ;  /* 0x00000006020b7981 */ /* 0x000ee8000c1e9900 */
[----:B------:R-:W4:Y:S01]  /*1840*/  LDG.E.CONSTANT R7, desc[UR6][R6.64] ;  /* 0x0000000606077981 */ /* 0x000f22000c1e9900 */
[----:B------:R-:W-:Y:S01]  /*1850*/  PLOP3.LUT P0, PT, PT, PT, PT, 0x8, 0x80 ;  /* 0x000000000080781c */ /* 0x000fe20003f0e170 */
[----:B------:R-:W-:-:S02]  /*1860*/  VIADD R8, R8, 0x800 ;  /* 0x0000080008087836 */ /* 0x000fc40000000000 */
[----:B------:R-:W-:Y:S01]  /*1870*/  VIADD R23, R23, 0x800 ;  /* 0x0000080017177836 */ /* 0x000fe20000000000 */
[----:B--2---:R-:W-:Y:S02]  /*1880*/  IADD3 R10, PT, PT, R10, R4, R21 ;  /* 0x000000040a0a7210 */ /* 0x004fe40007ffe015 */
[----:B------:R-:W-:Y:S02]  /*1890*/  IADD3 R4, P1, PT, R2, 0x2000, RZ ;  /* 0x0000200002047810 */ /* 0x000fe40007f3e0ff */
[----:B---3--:R-:W-:-:S03]  /*18a0*/  IADD3 R10, PT, PT, R12, R11, R10 ;  /* 0x0000000b0c0a7210 */ /* 0x008fc60007ffe00a */
[----:B------:R-:W-:Y:S01]  /*18b0*/  IMAD.X R5, RZ, RZ, R3, P1 ;  /* 0x000000ffff057224 */ /* 0x000fe200008e0603 */
[----:B----4-:R-:W-:Y:S01]  /*18c0*/  IADD3 R10, PT, PT, R13, R7, R10 ;  /* 0x000000070d0a7210 */ /* 0x010fe20007ffe00a */
[----:B-1----:R-:W-:Y:S02]  /*18d0*/  IMAD.MOV.U32 R2, RZ, RZ, R4 ;  /* 0x000000ffff027224 */ /* 0x002fe400078e0004 */
[----:B------:R-:W-:Y:S01]  /*18e0*/  IMAD.MOV.U32 R3, RZ, RZ, R5 ;  /* 0x000000ffff037224 */ /* 0x000fe200078e0005 */
[----:B-----5:R-:W-:-:S07]  /*18f0*/  IADD3 R21, PT, PT, R14, R15, R10 ;  /* 0x0000000f0e157210 */ /* 0x020fce0007ffe00a */
.L_x_29:
[----:B------:R-:W-:Y:S05]  /*1900*/  BSYNC.RECONVERGENT B2 ;  /* 0x0000000000027941 */ /* 0x000fea0003800200 */
.L_x_28:
[----:B------:R-:W-:-:S13]  /*1910*/  ISETP.LT.OR P0, PT, R8, R9, P0 ;  /* 0x000000090800720c */ /* 0x000fda0000701670 */
[----:B------:R-:W-:Y:S05]  /*1920*/  @!P0 BRA `(.L_x_21) ;  /* 0x0000000000208947 */ /* 0x000fea0003800000 */
[----:B------:R-:W0:Y:S01]  /*1930*/  LDC.64 R4, c[0x0][0x380] ;  /* 0x0000e000ff047b82 */ /* 0x000e220000000a00 */
[----:B------:R-:W2:Y:S04]  /*1940*/  LDG.E.CONSTANT R6, desc[UR6][R2.64+-0x400] ;  /* 0xfffc000602067981 */ /* 0x000ea8000c1e9900 */
[----:B------:R-:W3:Y:S04]  /*1950*/  LDG.E.CONSTANT R7, desc[UR6][R2.64] ;  /* 0x0000000602077981 */ /* 0x000ee8000c1e9900 */
[----:B------:R-:W3:Y:S01]  /*1960*/  LDG.E.CONSTANT R8, desc[UR6][R2.64+0x400] ;  /* 0x0004000602087981 */ /* 0x000ee2000c1e9900 */
[----:B0-----:R-:W-:-:S06]  /*1970*/  IMAD.WIDE.U32 R4, R23, 0x4, R4 ;  /* 0x0000000417047825 */ /* 0x001fcc00078e0004 */
[----:B------:R-:W2:Y:S02]  /*1980*/  LDG.E.CONSTANT R4, desc[UR6][R4.64] ;  /* 0x0000000604047981 */ /* 0x000ea4000c1e9900 */
[----:B--2---:R-:W-:-:S04]  /*1990*/  IADD3 R6, PT, PT, R6, R4, R21 ;  /* 0x0000000406067210 */ /* 0x004fc80007ffe015 */
[----:B---3--:R-:W-:-:S07]  /*19a0*/  IADD3 R21, PT, PT, R8, R7, R6 ;  /* 0x0000000708157210 */ /* 0x008fce0007ffe006 */
.L_x_21:
[----:B------:R-:W-:Y:S05]  /*19b0*/  BSYNC.RECONVERGENT B1 ;  /* 0x0000000000017941 */ /* 0x000fea0003800200 */
.L_x_19:
[----:B------:R-:W0:Y:S01]  /*19c0*/  S2R R8, SR_LANEID ;  /* 0x0000000000087919 */ /* 0x000e220000000000 */
[----:B------:R-:W1:Y:S01]  /*19d0*/  SHFL.DOWN PT, R2, R21, 0x1, 0x1f ;  /* 0x08201f0015027f89 */ /* 0x000e6200000e0000 */
[C---:B0-----:R-:W-:Y:S02]  /*19e0*/  ISETP.GT.AND P0, PT, R8.reuse, 0x1e, PT ;  /* 0x0000001e0800780c */ /* 0x041fe40003f04270 */
[----:B------:R-:W-:Y:S02]  /*19f0*/  ISETP.NE.AND P1, PT, R8, RZ, PT ;  /* 0x000000ff0800720c */ /* 0x000fe40003f25270 */
[----:B-1----:R-:W-:Y:S02]  /*1a00*/  SEL R2, R2, RZ, !P0 ;  /* 0x000000ff02027207 */ /* 0x002fe40004000000 */
[----:B------:R-:W-:-:S03]  /*1a10*/  ISETP.GT.AND P0, PT, R8, 0x1d, PT ;  /* 0x0000001d0800780c */ /* 0x000fc60003f04270 */
[----:B------:R-:W-:-:S05]  /*1a20*/  IMAD.IADD R2, R2, 0x1, R21 ;  /* 0x0000000102027824 */ /* 0x000fca00078e0215 */
[----:B------:R-:W0:Y:S01]  /*1a30*/  SHFL.DOWN PT, R3, R2, 0x2, 0x1f ;  /* 0x08401f0002037f89 */ /* 0x000e2200000e0000 */
[----:B------:R-:W-:Y:S01]  /*1a40*/  @!P1 MOV R6, 0x400 ;  /* 0x0000040000069802 */ /* 0x000fe20000000f00 */
[----:B------:R-:W1:Y:S01]  /*1a50*/  @!P1 S2R R7, SR_CgaCtaId ;  /* 0x0000000000079919 */ /* 0x000e620000008800 */
[----:B0-----:R-:W-:Y:S02]  /*1a60*/  SEL R3, R3, RZ, !P0 ;  /* 0x000000ff03037207 */ /* 0x001fe40004000000 */
[----:B------:R-:W-:-:S03]  /*1a70*/  ISETP.GT.AND P0, PT, R8, 0x1b, PT ;  /* 0x0000001b0800780c */ /* 0x000fc60003f04270 */
[----:B------:R-:W-:-:S05]  /*1a80*/  IMAD.IADD R3, R2, 0x1, R3 ;  /* 0x0000000102037824 */ /* 0x000fca00078e0203 */
[----:B------:R-:W0:Y:S01]  /*1a90*/  SHFL.DOWN PT, R4, R3, 0x4, 0x1f ;  /* 0x08801f0003047f89 */ /* 0x000e2200000e0000 */
[----:B-1----:R-:W-:Y:S02]  /*1aa0*/  @!P1 LEA R6, R7, R6, 0x18 ;  /* 0x0000000607069211 */ /* 0x002fe400078ec0ff */
[----:B0-----:R-:W-:Y:S02]  /*1ab0*/  SEL R4, R4, RZ, !P0 ;  /* 0x000000ff04047207 */ /* 0x001fe40004000000 */
[----:B------:R-:W-:-:S03]  /*1ac0*/  ISETP.GT.AND P0, PT, R8, 0x17, PT ;  /* 0x000000170800780c */ /* 0x000fc60003f04270 */
[----:B------:R-:W-:Y:S01]  /*1ad0*/  IMAD.IADD R4, R3, 0x1, R4 ;  /* 0x0000000103047824 */ /* 0x000fe200078e0204 */
[----:B------:R-:W-:-:S04]  /*1ae0*/  @!P1 SHF.R.U32.HI R3, RZ, 0x3, R0 ;  /* 0x00000003ff039819 */ /* 0x000fc80000011600 */
        /* <DEDUP_REMOVED lines=13> */
[----:B------:R-:W0:Y:S01]  /*1bc0*/  S2UR UR5, SR_CgaCtaId ;  /* 0x00000000000579c3 */ /* 0x000e220000008800 */
[----:B------:R-:W-:Y:S02]  /*1bd0*/  UMOV UR4, 0x400 ;  /* 0x0000040000047882 */ /* 0x000fe40000000000 */
[----:B0-----:R-:W-:-:S09]  /*1be0*/  ULEA UR4, UR5, UR4, 0x18 ;  /* 0x0000000405047291 */ /* 0x001fd2000f8ec0ff */
[----:B------:R-:W-:Y:S04]  /*1bf0*/  LDS R0, [UR4+0xc] ;  /* 0x00000c04ff007984 */ /* 0x000fe80008000800 */
[----:B---3--:R-:W0:Y:S04]  /*1c00*/  LDS.128 R4, [UR4+0x10] ;  /* 0x00001004ff047984 */ /* 0x008e280008000c00 */
[----:B------:R-:W1:Y:S01]  /*1c10*/  LDS.64 R8, [UR4+0x20] ;  /* 0x00002004ff087984 */ /* 0x000e620008000a00 */
[----:B0-----:R-:W-:-:S04]  /*1c20*/  IADD3 R0, PT, PT, R4, R0, R3 ;  /* 0x0000000004007210 */ /* 0x001fc80007ffe003 */
[----:B------:R-:W-:-:S04]  /*1c30*/  IADD3 R0, PT, PT, R6, R0, R5 ;  /* 0x0000000006007210 */ /* 0x000fc80007ffe005 */
[----:B-1----:R-:W-:-:S05]  /*1c40*/  IADD3 R0, PT, PT, R8, R0, R7 ;  /* 0x0000000008007210 */ /* 0x002fca0007ffe007 */
[----:B------:R-:W-:Y:S01]  /*1c50*/  IMAD.IADD R3, R0, 0x1, R9 ;  /* 0x0000000100037824 */ /* 0x000fe200078e0209 */
[----:B------:R-:W-:Y:S06]  /*1c60*/  BRA `(.L_x_17) ;  /* 0x0000001c00307947 */ /* 0x000fec0003800000 */
.L_x_2:
        /* <DEDUP_REMOVED lines=12> */
.L_x_32:
[----:B------:R-:W-:Y:S05]  /*1d30*/  BSYNC.RECONVERGENT B1 ;  /* 0x0000000000017941 */ /* 0x000fea0003800200 */
.L_x_31:
        /* <DEDUP_REMOVED lines=16> */
.L_x_37:
        /* <DEDUP_REMOVED lines=9> */
.L_x_36:
[----:B------:R-:W-:Y:S05]  /*1ed0*/  BSYNC.RECONVERGENT B2 ;  /* 0x0000000000027941 */ /* 0x000fea0003800200 */
.L_x_35:
        /* <DEDUP_REMOVED lines=8> */
.L_x_40:
        /* <DEDUP_REMOVED lines=35> */
.L_x_39:
[----:B------:R-:W-:Y:S05]  /*2190*/  BSYNC.RECONVERGENT B2 ;  /* 0x0000000000027941 */ /* 0x000fea0003800200 */
.L_x_38:
        /* <DEDUP_REMOVED lines=22> */
.L_x_42:
[----:B------:R-:W-:Y:S05]  /*2300*/  BSYNC.RECONVERGENT B2 ;  /* 0x0000000000027941 */ /* 0x000fea0003800200 */
.L_x_41:
        /* <DEDUP_REMOVED lines=10> */
.L_x_34:
[----:B------:R-:W-:Y:S05]  /*23b0*/  BSYNC.RECONVERGENT B1 ;  /* 0x0000000000017941 */ /* 0x000fea0003800200 */
.L_x_33:
        /* <DEDUP_REMOVED lines=38> */
[----:B------:R-:W0:Y:S04]  /*2620*/  LDS.128 R4, [UR4+0x10] ;  /* 0x00001004ff047984 */ /* 0x000e280008000c00 */
[----:B------:R-:W1:Y:S01]  /*2630*/  LDS.64 R8, [UR4+0x20] ;  /* 0x00002004ff087984 */ /* 0x000e620008000a00 */
[----:B0-----:R-:W-:-:S04]  /*2640*/  IADD3 R0, PT, PT, R4, R0, R3 ;  /* 0x0000000004007210 */ /* 0x001fc80007ffe003 */
[----:B------:R-:W-:-:S04]  /*2650*/  IADD3 R0, PT, PT, R6, R0, R5 ;  /* 0x0000000006007210 */ /* 0x000fc80007ffe005 */
[----:B-1----:R-:W-:-:S05]  /*2660*/  IADD3 R0, PT, PT, R8, R0, R7 ;  /* 0x0000000008007210 */ /* 0x002fca0007ffe007 */
[----:B--2---:R-:W-:Y:S01]  /*2670*/  IMAD.IADD R3, R0, 0x1, R9 ;  /* 0x0000000100037824 */ /* 0x004fe200078e0209 */
[----:B------:R-:W-:Y:S06]  /*2680*/  BRA `(.L_x_17) ;  /* 0x0000001000a87947 */ /* 0x000fec0003800000 */
.L_x_43:
        /* <DEDUP_REMOVED lines=16> */
[----:B------:R-:W1:Y:S02]  /*2790*/  SHFL.DOWN PT, R2, R3, 0x2, R7 ;  /* 0x0840000003027989 */ /* 0x000e6400000e0007 */
[----:B-1----:R-:W-:Y:S02]  /*27a0*/  SEL R2, R2, RZ, !P0 ;  /* 0x000000ff02027207 */ /* 0x002fe40004000000 */
[----:B------:R-:W-:-:S03]  /*27b0*/  ISETP.GT.AND P0, PT, R8, R7, PT ;  /* 0x000000070800720c */ /* 0x000fc60003f04270 */
[----:B------:R-:W-:Y:S01]  /*27c0*/  IMAD.IADD R2, R3, 0x1, R2 ;  /* 0x0000000103027824 */ /* 0x000fe200078e0202 */
[----:B------:R-:W-:-:S04]  /*27d0*/  @!P1 SHF.R.U32.HI R3, RZ, 0x3, R9 ;  /* 0x00000003ff039819 */ /* 0x000fc80000011609 */
[----:B------:R-:W1:Y:S02]  /*27e0*/  SHFL.DOWN PT, R4, R2, 0x4, R7 ;  /* 0x0880000002047989 */ /* 0x000e6400000e0007 */
[----:B-1----:R-:W-:Y:S01]  /*27f0*/  SEL R5, R4, RZ, !P0 ;  /* 0x000000ff04057207 */ /* 0x002fe20004000000 */
[C---:B------:R-:W-:Y:S02]  /*2800*/  VIADD R4, R6.reuse, 0x8 ;  /* 0x0000000806047836 */ /* 0x040fe40000000000 */
[----:B------:R-:W-:Y:S02]  /*2810*/  VIADD R6, R6, 0x10 ;  /* 0x0000001006067836 */ /* 0x000fe40000000000 */
[----:B------:R-:W-:Y:S01]  /*2820*/  IMAD.IADD R5, R2, 0x1, R5 ;  /* 0x0000000102057824 */ /* 0x000fe200078e0205 */
[----:B------:R-:W-:Y:S02]  /*2830*/  ISETP.GT.AND P0, PT, R4, R7, PT ;  /* 0x000000070400720c */ /* 0x000fe40003f04270 */
[----:B------:R-:W-:-:S02]  /*2840*/  @!P1 MOV R4, 0x400 ;  /* 0x0000040000049802 */ /* 0x000fc40000000f00 */
[----:B------:R-:W1:Y:S02]  /*2850*/  SHFL.DOWN PT, R0, R5, 0x8, R7 ;  /* 0x0900000005007989 */ /* 0x000e6400000e0007 */
[----:B0-----:R-:W-:Y:S02]  /*2860*/  @!P1 LEA R11, R11, R4, 0x18 ;  /* 0x000000040b0b9211 */ /* 0x001fe400078ec0ff */
[----:B------:R-:W-:-:S05]  /*2870*/  @!P1 LOP3.LUT R4, R3, 0x7c, RZ, 0xc0, !PT ;  /* 0x0000007c03049812 */ /* 0x000fca00078ec0ff */
[----:B------:R-:W-:Y:S01]  /*2880*/  @!P1 IMAD.IADD R4, R4, 0x1, R11 ;  /* 0x0000000104049824 */ /* 0x000fe200078e020b */
[----:B-1----:R-:W-:Y:S02]  /*2890*/  SEL R0, R0, RZ, !P0 ;  /* 0x000000ff00007207 */ /* 0x002fe40004000000 */
        /* <DEDUP_REMOVED lines=15> */
[----:B-1----:R-:W0:Y:S04]  /*2990*/  LDS.128 R4, [UR4+0x10] ;  /* 0x00001004ff047984 */ /* 0x002e280008000c00 */
        /* <DEDUP_REMOVED lines=18> */
.L_x_30:
[----:B------:R-:W0:Y:S01]  /*2ac0*/  S2R R0, SR_TID.X ;  /* 0x0000000000007919 */ /* 0x000e220000002100 */
[----:B------:R-:W0:Y:S02]  /*2ad0*/  LDC.64 R2, c[0x0][0x380] ;  /* 0x0000e000ff027b82 */ /* 0x000e240000000a00 */
[----:B0-----:R-:W-:-:S05]  /*2ae0*/  IMAD.WIDE.U32 R2, R0, 0x4, R2 ;  /* 0x0000000400027825 */ /* 0x001fca00078e0002 */
[----:B------:R-:W2:Y:S04]  /*2af0*/  LDG.E.CONSTANT R19, desc[UR6][R2.64] ;  /* 0x0000000602137981 */ /* 0x000ea8000c1e9900 */
[----:B------:R-:W2:Y:S04]  /*2b00*/  LDG.E.CONSTANT R4, desc[UR6][R2.64+0x400] ;  /* 0x0004000602047981 */ /* 0x000ea8000c1e9900 */
[----:B------:R-:W2:Y:S04]  /*2b10*/  LDG.E.CONSTANT R5, desc[UR6][R2.64+0x800] ;  /* 0x0008000602057981 */ /* 0x000ea8000c1e9900 */
[----:B------:R-:W3:Y:S04]  /*2b20*/  LDG.E.CONSTANT R6, desc[UR6][R2.64+0xc00] ;  /* 0x000c000602067981 */ /* 0x000ee8000c1e9900 */
[----:B------:R-:W3:Y:S04]  /*2b30*/  LDG.E.CONSTANT R7, desc[UR6][R2.64+0x1000] ;  /* 0x0010000602077981 */ /* 0x000ee8000c1e9900 */
[----:B------:R-:W4:Y:S04]  /*2b40*/  LDG.E.CONSTANT R8, desc[UR6][R2.64+0x1400] ;  /* 0x0014000602087981 */ /* 0x000f28000c1e9900 */
[----:B------:R-:W4:Y:S04]  /*2b50*/  LDG.E.CONSTANT R9, desc[UR6][R2.64+0x1800] ;  /* 0x0018000602097981 */ /* 0x000f28000c1e9900 */
[----:B------:R-:W5:Y:S04]  /*2b60*/  LDG.E.CONSTANT R10, desc[UR6][R2.64+0x1c00] ;  /* 0x001c0006020a7981 */ /* 0x000f68000c1e9900 */
[----:B------:R-:W5:Y:S04]  /*2b70*/  LDG.E.CONSTANT R11, desc[UR6][R2.64+0x2000] ;  /* 0x00200006020b7981 */ /* 0x000f68000c1e9900 */
[----:B------:R-:W5:Y:S04]  /*2b80*/  LDG.E.CONSTANT R12, desc[UR6][R2.64+0x2400] ;  /* 0x00240006020c7981 */ /* 0x000f68000c1e9900 */
[----:B------:R-:W5:Y:S04]  /*2b90*/  LDG.E.CONSTANT R13, desc[UR6][R2.64+0x2800] ;  /* 0x00280006020d7981 */ /* 0x000f68000c1e9900 */
[----:B------:R-:W5:Y:S04]  /*2ba0*/  LDG.E.CONSTANT R14, desc[UR6][R2.64+0x2c00] ;  /* 0x002c0006020e7981 */ /* 0x000f68000c1e9900 */
[----:B------:R-:W5:Y:S04]  /*2bb0*/  LDG.E.CONSTANT R15, desc[UR6][R2.64+0x3000] ;  /* 0x00300006020f7981 */ /* 0x000f68000c1e9900 */
[----:B------:R-:W5:Y:S04]  /*2bc0*/  LDG.E.CONSTANT R16, desc[UR6][R2.64+0x3400] ;  /* 0x0034000602107981 */ /* 0x000f68000c1e9900 */
[----:B------:R-:W5:Y:S04]  /*2bd0*/  LDG.E.CONSTANT R17, desc[UR6][R2.64+0x3800] ;  /* 0x0038000602117981 */ /* 0x000f68000c1e9900 */
[----:B------:R-:W5:Y:S01]  /*2be0*/  LDG.E.CONSTANT R18, desc[UR6][R2.64+0x3c00] ;  /* 0x003c000602127981 */ /* 0x000f62000c1e9900 */
[----:B------:R-:W-:-:S02]  /*2bf0*/  ISETP.GE.U32.AND P0, PT, R20, 0x2000, PT ;  /* 0x000020001400780c */ /* 0x000fc40003f06070 */
[----:B--2---:R-:W-:-:S04]  /*2c00*/  IADD3 R4, PT, PT, R5, R4, R19 ;  /* 0x0000000405047210 */ /* 0x004fc80007ffe013 */
[----:B---3--:R-:W-:-:S04]  /*2c10*/  IADD3 R4, PT, PT, R7, R6, R4 ;  /* 0x0000000607047210 */ /* 0x008fc80007ffe004 */
[----:B----4-:R-:W-:-:S04]  /*2c20*/  IADD3 R4, PT, PT, R9, R8, R4 ;  /* 0x0000000809047210 */ /* 0x010fc80007ffe004 */
[----:B-----5:R-:W-:Y:S01]  /*2c30*/  IADD3 R4, PT, PT, R11, R10, R4 ;  /* 0x0000000a0b047210 */ /* 0x020fe20007ffe004 */
[----:B------:R-:W-:-:S03]  /*2c40*/  IMAD.MOV.U32 R11, RZ, RZ, 0x1000 ;  /* 0x00001000ff0b7424 */ /* 0x000fc600078e00ff */
[----:B------:R-:W-:-:S04]  /*2c50*/  IADD3 R4, PT, PT, R13, R12, R4 ;  /* 0x0000000c0d047210 */ /* 0x000fc80007ffe004 */
[----:B------:R-:W-:-:S04]  /*2c60*/  IADD3 R4, PT, PT, R15, R14, R4 ;  /* 0x0000000e0f047210 */ /* 0x000fc80007ffe004 */
[----:B------:R-:W-:-:S05]  /*2c70*/  IADD3 R17, PT, PT, R17, R16, R4 ;  /* 0x0000001011117210 */ /* 0x000fca0007ffe004 */
[----:B------:R-:W-:Y:S01]  /*2c80*/  IMAD.IADD R8, R18, 0x1, R17 ;  /* 0x0000000112087824 */ /* 0x000fe200078e0211 */
[----:B------:R-:W-:Y:S06]  /*2c90*/  @!P0 BRA `(.L_x_44) ;  /* 0x00000000008c8947 */ /* 0x000fec0003800000 */
[----:B------:R-:W0:Y:S01]  /*2ca0*/  LDC R7, c[0x0][0x390] ;  /* 0x0000e400ff077b82 */ /* 0x000e220000000800 */
[----:B------:R-:W-:Y:S02]  /*2cb0*/  VIADD R6, R20, 0xfffff000 ;  /* 0xfffff00014067836 */ /* 0x000fe40000000000 */
[----:B------:R-:W-:-:S07]  /*2cc0*/  IMAD.MOV.U32 R11, RZ, RZ, 0x1000 ;  /* 0x00001000ff0b7424 */ /* 0x000fce00078e00ff */
.L_x_46:
[----:B------:R-:W-:-:S05]  /*2cd0*/  IMAD.WIDE R4, R11, 0x4, R2 ;  /* 0x000000040b047825 */ /* 0x000fca00078e0202 */
        /* <DEDUP_REMOVED lines=16> */
[----:B--2---:R-:W-:-:S04]  /*2de0*/  IADD3 R18, PT, PT, R18, R19, R8 ;  /* 0x0000001312127210 */ /* 0x004fc80007ffe008 */
[----:B---3--:R-:W-:Y:S01]  /*2df0*/  IADD3 R18, PT, PT, R21, R20, R18 ;  /* 0x0000001415127210 */ /* 0x008fe20007ffe012 */
[----:B0-----:R-:W-:-:S04]  /*2e00*/  IMAD.MOV.U32 R20, RZ, RZ, R7 ;  /* 0x000000ffff147224 */ /* 0x001fc800078e0007 */
[----:B------:R-:W-:Y:S01]  /*2e10*/  IMAD.IADD R8, R20, 0x1, -R11 ;  /* 0x0000000114087824 */ /* 0x000fe200078e0a0b */
[----:B----4-:R-:W-:-:S04]  /*2e20*/  IADD3 R18, PT, PT, R23, R22, R18 ;  /* 0x0000001617127210 */ /* 0x010fc80007ffe012 */
[----:B------:R-:W-:Y:S02]  /*2e30*/  ISETP.GE.AND P0, PT, R8, 0x1000, PT ;  /* 0x000010000800780c */ /* 0x000fe40003f06270 */
[----:B-----5:R-:W-:-:S04]  /*2e40*/  IADD3 R18, PT, PT, R25, R24, R18 ;  /* 0x0000001819127210 */ /* 0x020fc80007ffe012 */
[----:B------:R-:W-:-:S04]  /*2e50*/  IADD3 R14, PT, PT, R14, R17, R18 ;  /* 0x000000110e0e7210 */ /* 0x000fc80007ffe012 */
[----:B------:R-:W-:-:S04]  /*2e60*/  IADD3 R12, PT, PT, R15, R12, R14 ;  /* 0x0000000c0f0c7210 */ /* 0x000fc80007ffe00e */
[----:B------:R-:W-:-:S04]  /*2e70*/  IADD3 R10, PT, PT, R10, R13, R12 ;  /* 0x0000000d0a0a7210 */ /* 0x000fc80007ffe00c */
[----:B------:R-:W-:Y:S01]  /*2e80*/  IADD3 R8, PT, PT, R16, R9, R10 ;  /* 0x0000000910087210 */ /* 0x000fe20007ffe00a */
[----:B------:R-:W-:Y:S06]  /*2e90*/  @!P0 BRA `(.L_x_45) ;  /* 0x0000000400fc8947 */ /* 0x000fec0003800000 */
[----:B------:R-:W-:-:S05]  /*2ea0*/  VIADD R11, R11, 0x1000 ;  /* 0x000010000b0b7836 */ /* 0x000fca0000000000 */
[----:B------:R-:W-:-:S13]  /*2eb0*/  ISETP.GT.AND P0, PT, R11, R6, PT ;  /* 0x000000060b00720c */ /* 0x000fda0003f04270 */
[----:B------:R-:W-:Y:S05]  /*2ec0*/  @!P0 BRA `(.L_x_46) ;  /* 0xfffffffc00808947 */ /* 0x000fea000383ffff */
.L_x_44:
        /* <DEDUP_REMOVED lines=20> */
.L_x_50:
        /* <DEDUP_REMOVED lines=8> */
.L_x_49:
[----:B------:R-:W-:Y:S05]  /*3090*/  BSYNC.RECONVERGENT B2 ;  /* 0x0000000000027941 */ /* 0x000fea0003800200 */
.L_x_48:
        /* <DEDUP_REMOVED lines=16> */
.L_x_53:
        /* <DEDUP_REMOVED lines=20> */
[----:B------:R-:W5:Y:S04]  /*32e0*/  LDG.E.CONSTANT R22, desc[UR6][R2.64+0x2400] ;  /* 0x0024000602167981 */ /* 0x000f68000c1e9900 */
[----:B------:R0:W5:Y:S04]  /*32f0*/  LDG.E.CONSTANT R5, desc[UR6][R4.64] ;  /* 0x0000000604057981 */ /* 0x000168000c1e9900 */
        /* <DEDUP_REMOVED lines=17> */
.L_x_52:
[----:B------:R-:W-:Y:S05]  /*3410*/  BSYNC.RECONVERGENT B2 ;  /* 0x0000000000027941 */ /* 0x000fea0003800200 */
.L_x_51:
        /* <DEDUP_REMOVED lines=10> */
[----:B------:R-:W5:Y:S01]  /*34c0*/  LDG.E.CONSTANT R16, desc[UR6][R2.64+0x1400] ;  /* 0x0014000602107981 */ /* 0x000f62000c1e9900 */
[----:B0-----:R-:W-:-:S04]  /*34d0*/  IMAD.WIDE.U32 R4, R11, 0x4, R6 ;  /* 0x000000040b047825 */ /* 0x001fc800078e0006 */
[----:B------:R-:W-:Y:S02]  /*34e0*/  IMAD.WIDE.U32 R6, R13, 0x4, R6 ;  /* 0x000000040d067825 */ /* 0x000fe400078e0006 */
[----:B------:R0:W2:Y:S04]  /*34f0*/  LDG.E.CONSTANT R5, desc[UR6][R4.64] ;  /* 0x0000000604057981 */ /* 0x0000a8000c1e9900 */
[----:B------:R1:W3:Y:S04]  /*3500*/  LDG.E.CONSTANT R13, desc[UR6][R2.64] ;  /* 0x00000006020d7981 */ /* 0x0002e8000c1e9900 */
[----:B------:R-:W4:Y:S01]  /*3510*/  LDG.E.CONSTANT R7, desc[UR6][R6.64] ;  /* 0x0000000606077981 */ /* 0x000f22000c1e9900 */
[----:B0-----:R-:W-:Y:S01]  /*3520*/  IADD3 R4, P1, PT, R2, 0x2000, RZ ;  /* 0x0000200002047810 */ /* 0x001fe20007f3e0ff */
[----:B------:R-:W-:Y:S01]  /*3530*/  VIADD R10, R10, 0x800 ;  /* 0x000008000a0a7836 */ /* 0x000fe20000000000 */
[----:B------:R-:W-:Y:S01]  /*3540*/  PLOP3.LUT P0, PT, PT, PT, PT, 0x8, 0x80 ;  /* 0x000000000080781c */ /* 0x000fe20003f0e170 */
[----:B------:R-:W-:-:S02]  /*3550*/  VIADD R11, R11, 0x800 ;  /* 0x000008000b0b7836 */ /* 0x000fc40000000000 */
[----:B-1----:R-:W-:Y:S01]  /*3560*/  IMAD.MOV.U32 R2, RZ, RZ, R4 ;  /* 0x000000ffff027224 */ /* 0x002fe200078e0004 */
[----:B--2---:R-:W-:-:S04]  /*3570*/  IADD3 R12, PT, PT, R12, R5, R8 ;  /* 0x000000050c0c7210 */ /* 0x004fc80007ffe008 */
[----:B---3--:R-:W-:Y:S01]  /*3580*/  IADD3 R12, PT, PT, R14, R13, R12 ;  /* 0x0000000d0e0c7210 */ /* 0x008fe20007ffe00c */
[----:B------:R-:W-:-:S03]  /*3590*/  IMAD.X R5, RZ, RZ, R3, P1 ;  /* 0x000000ffff057224 */ /* 0x000fc600008e0603 */
[----:B----4-:R-:W-:Y:S01]  /*35a0*/  IADD3 R12, PT, PT, R15, R7, R12 ;  /* 0x000000070f0c7210 */ /* 0x010fe20007ffe00c */
[----:B------:R-:W-:-:S03]  /*35b0*/  IMAD.MOV.U32 R3, RZ, RZ, R5 ;  /* 0x000000ffff037224 */ /* 0x000fc600078e0005 */
[----:B-----5:R-:W-:-:S07]  /*35c0*/  IADD3 R8, PT, PT, R16, R17, R12 ;  /* 0x0000001110087210 */ /* 0x020fce0007ffe00c */
.L_x_55:
[----:B------:R-:W-:Y:S05]  /*35d0*/  BSYNC.RECONVERGENT B2 ;  /* 0x0000000000027941 */ /* 0x000fea0003800200 */
.L_x_54:
        /* <DEDUP_REMOVED lines=10> */
.L_x_47:
[----:B------:R-:W-:Y:S05]  /*3680*/  BSYNC.RECONVERGENT B1 ;  /* 0x0000000000017941 */ /* 0x000fea0003800200 */
.L_x_45:
[----:B------:R-:W0:Y:S01]  /*3690*/  S2R R9, SR_LANEID ;  /* 0x0000000000097919 */ /* 0x000e220000000000 */
[----:B------:R-:W1:Y:S01]  /*36a0*/  SHFL.DOWN PT, R2, R8, 0x1, 0x1f ;  /* 0x08201f0008027f89 */ /* 0x000e6200000e0000 */
[C---:B0-----:R-:W-:Y:S02]  /*36b0*/  ISETP.GT.AND P0, PT, R9.reuse, 0x1e, PT ;  /* 0x0000001e0900780c */ /* 0x041fe40003f04270 */
[C---:B------:R-:W-:Y:S02]  /*36c0*/  ISETP.NE.AND P1, PT, R9.reuse, RZ, PT ;  /* 0x000000ff0900720c */ /* 0x040fe40003f25270 */
        /* <DEDUP_REMOVED lines=37> */
[----:B0-----:R-:W-:-:S07]  /*3920*/  IMAD.IADD R3, R0, 0x1, R9 ;  /* 0x0000000100037824 */ /* 0x001fce00078e0209 */
.L_x_17:
[----:B------:R-:W-:Y:S05]  /*3930*/  BSYNC.RECONVERGENT B0 ;  /* 0x0000000000007941 */ /* 0x000fea0003800200 */
.L_x_1:
[----:B------:R-:W-:Y:S05]  /*3940*/  @P0 EXIT ;  /* 0x000000000000094d */ /* 0x000fea0003800000 */
[----:B-1----:R-:W1:Y:S01]  /*3950*/  LDC.64 R4, c[0x0][0x388] ;  /* 0x0000e200ff047b82 */ /* 0x002e620000000a00 */
[----:B------:R-:W0:Y:S02]  /*3960*/  LDCU UR4, c[0x0][0x398] ;  /* 0x00007300ff0477ac */ /* 0x000e240008000800 */
[----:B0-234-:R-:W-:-:S05]  /*3970*/  VIADD R3, R3, UR4 ;  /* 0x0000000403037c36 */ /* 0x01dfca0008000000 */
[----:B-1----:R-:W-:Y:S01]  /*3980*/  STG.E desc[UR6][R4.64], R3 ;  /* 0x0000000304007986 */ /* 0x002fe2000c101906 */
[----:B------:R-:W-:Y:S05]  /*3990*/  EXIT ;  /* 0x000000000000794d */ /* 0x000fea0003800000 */
.L_x_56:
[----:B------:R-:W-:-:S00]  /*39a0*/  BRA `(.L_x_56) ;  /* 0xfffffffc00fc7947 */ /* 0x000fc0000383ffff */
[----:B------:R-:W-:-:S00]  /*39b0*/  NOP ;  /* 0x0000000000007918 */ /* 0x000fc00000000000 */
        /* <DEDUP_REMOVED lines=12> */
.L_x_964:


//--------------------- .text._ZN3cub18CUB_300001_SM_10006detail6reduce18DeviceReduceKernelINS2_10policy_hubIiyN4cuda3std3__44plusIiEEE10Policy1000EPiyS9_iNS7_10__identityEEEvT0_PT3_T1_NS0_13GridEvenShareISH_EET2_T4_ --------------------------
	.section	.text._ZN3cub18CUB_300001_SM_10006detail6reduce18DeviceReduceKernelINS2_10policy_hubIiyN4cuda3std3__44plusIiEEE10Policy1000EPiyS9_iNS7_10__identityEEEvT0_PT3_T1_NS0_13GridEvenShareISH_EET2_T4_,"ax",@progbits
	.align	128
        .global         _ZN3cub18CUB_300001_SM_10006detail6reduce18DeviceReduceKernelINS2_10policy_hubIiyN4cuda3std3__44plusIiEEE10Policy1000EPiyS9_iNS7_10__identityEEEvT0_PT3_T1_NS0_13GridEvenShareISH_EET2_T4_
        .type           _ZN3cub18CUB_300001_SM_10006detail6reduce18DeviceReduceKernelINS2_10policy_hubIiyN4cuda3std3__44plusIiEEE10Policy1000EPiyS9_iNS7_10__identityEEEvT0_PT3_T1_NS0_13GridEvenShareISH_EET2_T4_,@function
        .size           _ZN3cub18CUB_300001_SM_10006detail6reduce18DeviceReduceKernelINS2_10policy_hubIiyN4cuda3std3__44plusIiEEE10Policy1000EPiyS9_iNS7_10__identityEEEvT0_PT3_T1_NS0_13GridEvenShareISH_EET2_T4_,(.L_x_965 - _ZN3cub18CUB_300001_SM_10006detail6reduce18DeviceReduceKernelINS2_10policy_hubIiyN4cuda3std3__44plusIiEEE10Policy1000EPiyS9_iNS7_10__identityEEEvT0_PT3_T1_NS0_13GridEvenShareISH_EET2_T4_)
        .other          _ZN3cub18CUB_300001_SM_10006detail6reduce18DeviceReduceKernelINS2_10policy_hubIiyN4cuda3std3__44plusIiEEE10Policy1000EPiyS9_iNS7_10__identityEEEvT0_PT3_T1_NS0_13GridEvenShareISH_EET2_T4_,@"STO_CUDA_ENTRY STV_DEFAULT"
_ZN3cub18CUB_300001_SM_10006detail6reduce18DeviceReduceKernelINS2_10policy_hubIiyN4cuda3std3__44plusIiEEE10Policy1000EPiyS9_iNS7_10__identityEEEvT0_PT3_T1_NS0_13GridEvenShareISH_EET2_T4_:
.text._ZN3cub18CUB_300001_SM_10006detail6reduce18DeviceReduceKernelINS2_10policy_hubIiyN4cuda3std3__44plusIiEEE10Policy1000EPiyS9_iNS7_10__identityEEEvT0_PT3_T1_NS0_13GridEvenShareISH_EET2_T4_:
[----:B------:R-:W-:Y:S01]  /*0000*/  LDC R1, c[0x0][0x37c] ;  /* 0x0000df00ff017b82 */ /* 0x000fe20000000800 */
[----:B------:R-:W0:Y:S07]  /*0010*/  LDCU UR10, c[0x0][0x380] ;  /* 0x00007000ff0a77ac */ /* 0x000e2e0008000800 */
[----:B------:R-:W1:Y:S01]  /*0020*/  S2UR UR15, SR_CTAID.X ;  /* 0x00000000000f79c3 */ /* 0x000e620000002500 */
[----:B------:R-:W-:Y:S01]  /*0030*/  BSSY.RECONVERGENT B0, `(.L_x_57) ;  /* 0x00003fb000007945 */ /* 0x000fe20003800200 */
[----:B------:R-:W2:Y:S01]  /*0040*/  LDCU UR5, c[0x0][0x3c0] ;  /* 0x00007800ff0577ac */ /* 0x000ea20008000800 */
[----:B------:R-:W3:Y:S01]  /*0050*/  LDCU.64 UR12, c[0x0][0x358] ;  /* 0x00006b00ff0c77ac */ /* 0x000ee20008000a00 */
[----:B0-----:R-:W-:-:S02]  /*0060*/  ULOP3.LUT UP0, URZ, UR10, 0xf, URZ, 0xc0, !UPT ;  /* 0x0000000f0aff7892 */ /* 0x001fc4000f80c0ff */
[----:B--2---:R-:W-:Y:S02]  /*0070*/  USHF.L.U32 UR5, UR5, 0xc, URZ ;  /* 0x0000000c05057899 */ /* 0x004fe400080006ff */
[----:B-1----:R-:W-:Y:S02]  /*0080*/  USHF.L.U32 UR4, UR15, 0xc, URZ ;  /* 0x0000000c0f047899 */ /* 0x002fe400080006ff */
[----:B------:R-:W-:-:S03]  /*0090*/  USHF.R.S32.HI UR6, URZ, 0x1f, UR5 ;  /* 0x0000001fff067899 */ /* 0x000fc60008011405 */
[----:B---3--:R-:W-:Y:S09]  /*00a0*/  BRA.U UP0, `(.L_x_58) ;  /* 0x0000001d00b07547 */ /* 0x008ff2000b800000 */
[----:B------:R-:W0:Y:S02]  /*00b0*/  LDCU.64 UR8, c[0x0][0x3b8] ;  /* 0x00007700ff0877ac */ /* 0x000e240008000a00 */
[----:B0-----:R-:W-:Y:S02]  /*00c0*/  IMAD.U32 R2, RZ, RZ, UR8 ;  /* 0x00000008ff027e24 */ /* 0x001fe4000f8e00ff */
[----:B------:R-:W-:-:S03]  /*00d0*/  IMAD.U32 R3, RZ, RZ, UR9 ;  /* 0x00000009ff037e24 */ /* 0x000fc6000f8e00ff */
[----:B------:R-:W-:-:S04]  /*00e0*/  IADD3 R21, P1, PT, R2, -UR4, RZ ;  /* 0x8000000402157c10 */ /* 0x000fc8000ff3e0ff */
[----:B------:R-:W-:Y:S02]  /*00f0*/  ISETP.GT.U32.AND P0, PT, R21, 0xfff, PT ;  /* 0x00000fff1500780c */ /* 0x000fe40003f04070 */
[----:B------:R-:W-:-:S04]  /*0100*/  IADD3.X R20, PT, PT, R3, -0x1, RZ, P1, !PT ;  /* 0xffffffff03147810 */ /* 0x000fc80000ffe4ff */
[----:B------:R-:W-:-:S13]  /*0110*/  ISETP.GT.U32.AND.EX P0, PT, R20, RZ, PT, P0 ;  /* 0x000000ff1400720c */ /* 0x000fda0003f04100 */
[----:B------:R-:W-:Y:S05]  /*0120*/  @P0 BRA `(.L_x_59) ;  /* 0x0000000c00f80947 */ /* 0x000fea0003800000 */
[----:B------:R-:W0:Y:S01]  /*0130*/  S2R R9, SR_TID.X ;  /* 0x0000000000097919 */ /* 0x000e220000002100 */
[----:B------:R-:W-:Y:S01]  /*0140*/  VIADD R0, R2, -UR4 ;  /* 0x8000000402007c36 */ /* 0x000fe20008000000 */
[----:B------:R-:W1:Y:S01]  /*0150*/  LDCU UR6, c[0x0][0x384] ;  /* 0x00007080ff0677ac */ /* 0x000e620008000800 */
[----:B------:R-:W-:Y:S01]  /*0160*/  BSSY.RECONVERGENT B1, `(.L_x_60) ;  /* 0x000000a000017945 */ /* 0x000fe20003800200 */
[----:B------:R-:W-:Y:S02]  /*0170*/  IMAD.MOV.U32 R8, RZ, RZ, RZ ;  /* 0x000000ffff087224 */ /* 0x000fe400078e00ff */
[----:B0-----:R-:W-:Y:S01]  /*0180*/  ISETP.GE.AND P0, PT, R9, R0, PT ;  /* 0x000000000900720c */ /* 0x001fe20003f06270 */
[----:B------:R-:W-:-:S12]  /*0190*/  IMAD.MOV.U32 R11, RZ, RZ, R9 ;  /* 0x000000ffff0b7224 */ /* 0x000fd800078e0009 */
[----:B-1----:R-:W-:Y:S05]  /*01a0*/  @P0 BRA `(.L_x_61) ;  /* 0x0000000000140947 */ /* 0x002fea0003800000 */
[----:B------:R-:W0:Y:S01]  /*01b0*/  LDC.64 R4, c[0x0][0x380] ;  /* 0x0000e000ff047b82 */ /* 0x000e220000000a00 */
[----:B------:R-:W-:-:S04]  /*01c0*/  VIADD R3, R9, UR4 ;  /* 0x0000000409037c36 */ /* 0x000fc80008000000 */
[----:B0-----:R-:W-:-:S05]  /*01d0*/  IMAD.WIDE.U32 R4, R3, 0x4, R4 ;  /* 0x0000000403047825 */ /* 0x001fca00078e0004 */
[----:B------:R0:W5:Y:S01]  /*01e0*/  LDG.E.CONSTANT R8, desc[UR12][R4.64] ;  /* 0x0000000c04087981 */ /* 0x000162000c1e9900 */
[----:B------:R-:W-:-:S07]  /*01f0*/  VIADD R11, R9, 0x100 ;  /* 0x00000100090b7836 */ /* 0x000fce0000000000 */
.L_x_61:
[----:B------:R-:W-:Y:S05]  /*0200*/  BSYNC.RECONVERGENT B1 ;  /* 0x0000000000017941 */ /* 0x000fea0003800200 */
.L_x_60:
[----:B------:R-:W-:Y:S01]  /*0210*/  ISETP.GE.AND P0, PT, R11, R0, PT ;  /* 0x000000000b00720c */ /* 0x000fe20003f06270 */
[----:B------:R-:W-:-:S12]  /*0220*/  BSSY.RECONVERGENT B1, `(.L_x_62) ;  /* 0x000007e000017945 */ /* 0x000fd80003800200 */
[----:B------:R-:W-:Y:S05]  /*0230*/  @P0 BRA `(.L_x_63) ;  /* 0x0000000400f00947 */ /* 0x000fea0003800000 */
[----:B------:R-:W-:Y:S01]  /*0240*/  LOP3.LUT R3, RZ, R11, RZ, 0x33, !PT ;  /* 0x0000000bff037212 */ /* 0x000fe200078e33ff */
[----:B------:R-:W-:Y:S04]  /*0250*/  BSSY.RECONVERGENT B2, `(.L_x_64) ;  /* 0x0000019000027945 */ /* 0x000fe80003800200 */
[----:B------:R-:W-:-:S04]  /*0260*/  IMAD.IADD R2, R3, 0x1, R2 ;  /* 0x0000000103027824 */ /* 0x000fc800078e0202 */
[C---:B0-----:R-:W-:Y:S01]  /*0270*/  VIADD R4, R2.reuse, -UR4 ;  /* 0x8000000402047c36 */ /* 0x041fe20008000000 */
[----:B------:R-:W-:-:S04]  /*0280*/  LOP3.LUT R3, R2, 0x300, RZ, 0xc0, !PT ;  /* 0x0000030002037812 */ /* 0x000fc800078ec0ff */
[----:B------:R-:W-:Y:S02]  /*0290*/  ISETP.NE.AND P1, PT, R3, 0x300, PT ;  /* 0x000003000300780c */ /* 0x000fe40003f25270 */
[----:B------:R-:W-:-:S11]  /*02a0*/  ISETP.GE.U32.AND P0, PT, R4, 0x300, PT ;  /* 0x000003000400780c */ /* 0x000fd60003f06070 */
[----:B------:R-:W-:Y:S05]  /*02b0*/  @!P1 BRA `(.L_x_65) ;  /* 0x0000000000489947 */ /* 0x000fea0003800000 */
[----:B------:R-:W0:Y:S01]  /*02c0*/  LDCU UR5, c[0x0][0x384] ;  /* 0x00007080ff0577ac */ /* 0x000e220008000800 */
[----:B------:R-:W-:Y:S02]  /*02d0*/  IADD3 R6, P1, PT, R11, UR4, RZ ;  /* 0x000000040b067c10 */ /* 0x000fe4000ff3e0ff */
[----:B------:R-:W-:Y:S02]  /*02e0*/  LEA.HI R2, R2, 0x1, RZ, 0x18 ;  /* 0x0000000102027811 */ /* 0x000fe400078fc0ff */
[----:B------:R-:W-:Y:S01]  /*02f0*/  LEA R5, P2, R6, UR10, 0x2 ;  /* 0x0000000a06057c11 */ /* 0x000fe2000f8410ff */
[----:B------:R-:W-:Y:S01]  /*0300*/  IMAD.X R3, RZ, RZ, RZ, P1 ;  /* 0x000000ffff037224 */ /* 0x000fe200008e06ff */
[----:B------:R-:W-:-:S05]  /*0310*/  LOP3.LUT R2, R2, 0x3, RZ, 0xc0, !PT ;  /* 0x0000000302027812 */ /* 0x000fca00078ec0ff */
[----:B------:R-:W-:Y:S01]  /*0320*/  IMAD.MOV R4, RZ, RZ, -R2 ;  /* 0x000000ffff047224 */ /* 0x000fe200078e0a02 */
[----:B0-----:R-:W-:-:S07]  /*0330*/  LEA.HI.X R6, R6, UR5, R3, 0x2, P2 ;  /* 0x0000000506067c11 */ /* 0x001fce00090f1403 */
.L_x_66:
[----:B------:R-:W-:Y:S02]  /*0340*/  IMAD.MOV.U32 R3, RZ, RZ, R6 ;  /* 0x000000ffff037224 */ /* 0x000fe400078e0006 */
[----:B------:R-:W-:-:S05]  /*0350*/  IMAD.MOV.U32 R2, RZ, RZ, R5 ;  /* 0x000000ffff027224 */ /* 0x000fca00078e0005 */
[----:B------:R-:W2:Y:S01]  /*0360*/  LDG.E.CONSTANT R3, desc[UR12][R2.64] ;  /* 0x0000000c02037981 */ /* 0x000ea2000c1e9900 */
[----:B------:R-:W-:Y:S01]  /*0370*/  VIADD R4, R4, 0x1 ;  /* 0x0000000104047836 */ /* 0x000fe20000000000 */
[----:B------:R-:W-:Y:S01]  /*0380*/  IADD3 R5, P2, PT, R5, 0x400, RZ ;  /* 0x0000040005057810 */ /* 0x000fe20007f5e0ff */
[----:B------:R-:W-:-:S03]  /*0390*/  VIADD R11, R11, 0x100 ;  /* 0x000001000b0b7836 */ /* 0x000fc60000000000 */
[----:B------:R-:W-:Y:S01]  /*03a0*/  ISETP.NE.AND P1, PT, R4, RZ, PT ;  /* 0x000000ff0400720c */ /* 0x000fe20003f25270 */
[----:B------:R-:W-:Y:S02]  /*03b0*/  IMAD.X R6, RZ, RZ, R6, P2 ;  /* 0x000000ffff067224 */ /* 0x000fe400010e0606 */
[----:B--2--5:R-:W-:-:S10]  /*03c0*/  IMAD.IADD R8, R3, 0x1, R8 ;  /* 0x0000000103087824 */ /* 0x024fd400078e0208 */
[----:B------:R-:W-:Y:S05]  /*03d0*/  @P1 BRA `(.L_x_66) ;  /* 0xfffffffc00d81947 */ /* 0x000fea000383ffff */
.L_x_65:
[----:B------:R-:W-:Y:S05]  /*03e0*/  BSYNC.RECONVERGENT B2 ;  /* 0x0000000000027941 */ /* 0x000fea0003800200 */
.L_x_64:
        /* <DEDUP_REMOVED lines=8> */
.L_x_69:
[C---:B------:R-:W-:Y:S01]  /*0470*/  IADD3 R5, P1, PT, R11.reuse, UR4, RZ ;  /* 0x000000040b057c10 */ /* 0x040fe2000ff3e0ff */
[----:B------:R-:W-:-:S03]  /*0480*/  VIADD R2, R11, 0x400 ;  /* 0x000004000b027836 */ /* 0x000fc60000000000 */
[----:B------:R-:W-:Y:S02]  /*0490*/  LEA.HI.X.SX32 R12, R11, RZ, 0x1, P1 ;  /* 0x000000ff0b0c7211 */ /* 0x000fe400008f0eff */
[C---:B------:R-:W-:Y:S02]  /*04a0*/  LEA R16, P1, R5.reuse, UR10, 0x2 ;  /* 0x0000000a05107c11 */ /* 0x040fe4000f8210ff */
[C---:B------:R-:W-:Y:S02]  /*04b0*/  IADD3 R3, P2, PT, R2.reuse, UR4, RZ ;  /* 0x0000000402037c10 */ /* 0x040fe4000ff5e0ff */
[----:B------:R-:W-:Y:S02]  /*04c0*/  LEA.HI.X R17, R5, UR6, R12, 0x2, P1 ;  /* 0x0000000605117c11 */ /* 0x000fe400088f140c */
[----:B------:R-:W-:Y:S01]  /*04d0*/  LEA.HI.X.SX32 R4, R2, RZ, 0x1, P2 ;  /* 0x000000ff02047211 */ /* 0x000fe200010f0eff */
[----:B------:R-:W-:Y:S01]  /*04e0*/  VIADD R2, R11, 0x800 ;  /* 0x000008000b027836 */ /* 0x000fe20000000000 */
[C---:B------:R-:W-:Y:S01]  /*04f0*/  LEA R6, P2, R3.reuse, UR10, 0x2 ;  /* 0x0000000a03067c11 */ /* 0x040fe2000f8410ff */
[----:B------:R-:W2:Y:S03]  /*0500*/  LDG.E.CONSTANT R14, desc[UR12][R16.64] ;  /* 0x0000000c100e7981 */ /* 0x000ea6000c1e9900 */
[----:B------:R-:W-:Y:S01]  /*0510*/  LEA.HI.X R7, R3, UR6, R4, 0x2, P2 ;  /* 0x0000000603077c11 */ /* 0x000fe200090f1404 */
[----:B------:R-:W2:Y:S01]  /*0520*/  LDG.E.CONSTANT R15, desc[UR12][R16.64+0x400] ;  /* 0x0004000c100f7981 */ /* 0x000ea2000c1e9900 */
[----:B------:R-:W-:Y:S01]  /*0530*/  IADD3 R3, P1, PT, R2, UR4, RZ ;  /* 0x0000000402037c10 */ /* 0x000fe2000ff3e0ff */
[----:B------:R-:W-:-:S02]  /*0540*/  VIADD R4, R11, 0xc00 ;  /* 0x00000c000b047836 */ /* 0x000fc40000000000 */
[----:B------:R-:W3:Y:S01]  /*0550*/  LDG.E.CONSTANT R12, desc[UR12][R16.64+0x800] ;  /* 0x0008000c100c7981 */ /* 0x000ee2000c1e9900 */
[----:B------:R-:W-:-:S03]  /*0560*/  LEA.HI.X.SX32 R20, R2, RZ, 0x1, P1 ;  /* 0x000000ff02147211 */ /* 0x000fc600008f0eff */
[----:B------:R-:W3:Y:S01]  /*0570*/  LDG.E.CONSTANT R21, desc[UR12][R16.64+0xc00] ;  /* 0x000c000c10157981 */ /* 0x000ee2000c1e9900 */
[----:B------:R-:W-:-:S03]  /*0580*/  LEA R2, P1, R3, UR10, 0x2 ;  /* 0x0000000a03027c11 */ /* 0x000fc6000f8210ff */
[----:B------:R-:W4:Y:S01]  /*0590*/  LDG.E.CONSTANT R19, desc[UR12][R6.64] ;  /* 0x0000000c06137981 */ /* 0x000f22000c1e9900 */
[----:B------:R-:W-:-:S03]  /*05a0*/  IADD3 R5, P2, PT, R4, UR4, RZ ;  /* 0x0000000404057c10 */ /* 0x000fc6000ff5e0ff */
[----:B------:R-:W4:Y:S01]  /*05b0*/  LDG.E.CONSTANT R18, desc[UR12][R6.64+0x400] ;  /* 0x0004000c06127981 */ /* 0x000f22000c1e9900 */
[----:B------:R-:W-:-:S03]  /*05c0*/  LEA.HI.X R3, R3, UR6, R20, 0x2, P1 ;  /* 0x0000000603037c11 */ /* 0x000fc600088f1414 */
[----:B------:R-:W4:Y:S01]  /*05d0*/  LDG.E.CONSTANT R13, desc[UR12][R6.64+0x800] ;  /* 0x0008000c060d7981 */ /* 0x000f22000c1e9900 */
[----:B------:R-:W-:-:S03]  /*05e0*/  LEA.HI.X.SX32 R24, R4, RZ, 0x1, P2 ;  /* 0x000000ff04187211 */ /* 0x000fc600010f0eff */
[----:B------:R-:W4:Y:S01]  /*05f0*/  LDG.E.CONSTANT R20, desc[UR12][R6.64+0xc00] ;  /* 0x000c000c06147981 */ /* 0x000f22000c1e9900 */
[----:B------:R-:W-:-:S03]  /*0600*/  LEA R4, P1, R5, UR10, 0x2 ;  /* 0x0000000a05047c11 */ /* 0x000fc6000f8210ff */
[----:B------:R-:W4:Y:S01]  /*0610*/  LDG.E.CONSTANT R22, desc[UR12][R2.64] ;  /* 0x0000000c02167981 */ /* 0x000f22000c1e9900 */
[----:B------:R-:W-:-:S03]  /*0620*/  LEA.HI.X R5, R5, UR6, R24, 0x2, P1 ;  /* 0x0000000605057c11 */ /* 0x000fc600088f1418 */
        /* <DEDUP_REMOVED lines=18> */
.L_x_68:
[----:B------:R-:W-:Y:S05]  /*0750*/  BSYNC.RECONVERGENT B2 ;  /* 0x0000000000027941 */ /* 0x000fea0003800200 */
.L_x_67:
[----:B------:R-:W-:Y:S01]  /*0760*/  IMAD.IADD R2, R0, 0x1, -R11 ;  /* 0x0000000100027824 */ /* 0x000fe200078e0a0b */
[----:B------:R-:W-:Y:S04]  /*0770*/  BSSY.RECONVERGENT B2, `(.L_x_70) ;  /* 0x000001b000027945 */ /* 0x000fe80003800200 */
[----:B------:R-:W-:-:S13]  /*0780*/  ISETP.GT.AND P1, PT, R2, 0x400, PT ;  /* 0x000004000200780c */ /* 0x000fda0003f24270 */
[----:B------:R-:W-:Y:S05]  /*0790*/  @!P1 BRA `(.L_x_71) ;  /* 0x0000000000609947 */ /* 0x000fea0003800000 */
[----:B------:R-:W0:Y:S01]  /*07a0*/  LDCU UR5, c[0x0][0x384] ;  /* 0x00007080ff0577ac */ /* 0x000e220008000800 */
[C---:B------:R-:W-:Y:S01]  /*07b0*/  IADD3 R6, P0, PT, R11.reuse, UR4, RZ ;  /* 0x000000040b067c10 */ /* 0x040fe2000ff1e0ff */
[----:B------:R-:W-:-:S03]  /*07c0*/  VIADD R2, R11, 0x400 ;  /* 0x000004000b027836 */ /* 0x000fc60000000000 */
[----:B------:R-:W-:Y:S02]  /*07d0*/  LEA.HI.X.SX32 R5, R11, RZ, 0x1, P0 ;  /* 0x000000ff0b057211 */ /* 0x000fe400000f0eff */
[----:B------:R-:W-:Y:S02]  /*07e0*/  LEA R4, P1, R6, UR10, 0x2 ;  /* 0x0000000a06047c11 */ /* 0x000fe4000f8210ff */
[----:B------:R-:W-:-:S04]  /*07f0*/  IADD3 R3, P0, PT, R2, UR4, RZ ;  /* 0x0000000402037c10 */ /* 0x000fc8000ff1e0ff */
[----:B------:R-:W-:Y:S02]  /*0800*/  LEA.HI.X.SX32 R10, R2, RZ, 0x1, P0 ;  /* 0x000000ff020a7211 */ /* 0x000fe400000f0eff */
[C---:B------:R-:W-:Y:S02]  /*0810*/  LEA R2, P0, R3.reuse, UR10, 0x2 ;  /* 0x0000000a03027c11 */ /* 0x040fe4000f8010ff */
[----:B0-----:R-:W-:Y:S02]  /*0820*/  LEA.HI.X R5, R6, UR5, R5, 0x2, P1 ;  /* 0x0000000506057c11 */ /* 0x001fe400088f1405 */
[----:B------:R-:W-:-:S03]  /*0830*/  LEA.HI.X R3, R3, UR5, R10, 0x2, P0 ;  /* 0x0000000503037c11 */ /* 0x000fc600080f140a */
[----:B------:R-:W2:Y:S04]  /*0840*/  LDG.E.CONSTANT R7, desc[UR12][R4.64] ;  /* 0x0000000c04077981 */ /* 0x000ea8000c1e9900 */
        /* <DEDUP_REMOVED lines=13> */
.L_x_71:
[----:B------:R-:W-:Y:S05]  /*0920*/  BSYNC.RECONVERGENT B2 ;  /* 0x0000000000027941 */ /* 0x000fea0003800200 */
.L_x_70:
[----:B------:R-:W-:-:S13]  /*0930*/  ISETP.LT.OR P0, PT, R11, R0, P0 ;  /* 0x000000000b00720c */ /* 0x000fda0000701670 */
[----:B------:R-:W-:Y:S05]  /*0940*/  @!P0 BRA `(.L_x_63) ;  /* 0x00000000002c8947 */ /* 0x000fea0003800000 */
[----:B------:R-:W0:Y:S01]  /*0950*/  LDCU UR5, c[0x0][0x384] ;  /* 0x00007080ff0577ac */ /* 0x000e220008000800 */
[----:B------:R-:W-:-:S04]  /*0960*/  IADD3 R3, P0, PT, R11, UR4, RZ ;  /* 0x000000040b037c10 */ /* 0x000fc8000ff1e0ff */
[----:B------:R-:W-:Y:S02]  /*0970*/  LEA.HI.X.SX32 R4, R11, RZ, 0x1, P0 ;  /* 0x000000ff0b047211 */ /* 0x000fe400000f0eff */
[----:B------:R-:W-:-:S04]  /*0980*/  LEA R2, P0, R3, UR10, 0x2 ;  /* 0x0000000a03027c11 */ /* 0x000fc8000f8010ff */
[----:B0-----:R-:W-:-:S05]  /*0990*/  LEA.HI.X R3, R3, UR5, R4, 0x2, P0 ;  /* 0x0000000503037c11 */ /* 0x001fca00080f1404 */
[----:B------:R-:W2:Y:S04]  /*09a0*/  LDG.E.CONSTANT R5, desc[UR12][R2.64] ;  /* 0x0000000c02057981 */ /* 0x000ea8000c1e9900 */
[----:B------:R-:W2:Y:S04]  /*09b0*/  LDG.E.CONSTANT R4, desc[UR12][R2.64+0x400] ;  /* 0x0004000c02047981 */ /* 0x000ea8000c1e9900 */
[----:B------:R-:W3:Y:S04]  /*09c0*/  LDG.E.CONSTANT R7, desc[UR12][R2.64+0x800] ;  /* 0x0008000c02077981 */ /* 0x000ee8000c1e9900 */
[----:B------:R-:W3:Y:S01]  /*09d0*/  LDG.E.CONSTANT R6, desc[UR12][R2.64+0xc00] ;  /* 0x000c000c02067981 */ /* 0x000ee2000c1e9900 */
[----:B--2--5:R-:W-:-:S04]  /*09e0*/  IADD3 R4, PT, PT, R4, R5, R8 ;  /* 0x0000000504047210 */ /* 0x024fc80007ffe008 */
[----:B---3--:R-:W-:-:S07]  /*09f0*/  IADD3 R8, PT, PT, R6, R7, R4 ;  /* 0x0000000706087210 */ /* 0x008fce0007ffe004 */
.L_x_63:
[----:B------:R-:W-:Y:S05]  /*0a00*/  BSYNC.RECONVERGENT B1 ;  /* 0x0000000000017941 */ /* 0x000fea0003800200 */
.L_x_62:
[----:B------:R-:W-:-:S13]  /*0a10*/  ISETP.GE.AND P0, PT, R0, 0x100, PT ;  /* 0x000001000000780c */ /* 0x000fda0003f06270 */
[----:B------:R-:W-:Y:S05]  /*0a20*/  @!P0 BRA `(.L_x_72) ;  /* 0x0000000000ac8947 */ /* 0x000fea0003800000 */
[----:B------:R-:W1:Y:S01]  /*0a30*/  S2R R6, SR_LANEID ;  /* 0x0000000000067919 */ /* 0x000e620000000000 */
[----:B-----5:R-:W2:Y:S01]  /*0a40*/  SHFL.DOWN PT, R0, R8, 0x1, 0x1f ;  /* 0x08201f0008007f89 */ /* 0x020ea200000e0000 */
[C---:B-1----:R-:W-:Y:S02]  /*0a50*/  ISETP.GT.AND P0, PT, R6.reuse, 0x1e, PT ;  /* 0x0000001e0600780c */ /* 0x042fe40003f04270 */
[----:B------:R-:W-:Y:S02]  /*0a60*/  ISETP.NE.AND P1, PT, R6, RZ, PT ;  /* 0x000000ff0600720c */ /* 0x000fe40003f25270 */
[----:B--2---:R-:W-:Y:S02]  /*0a70*/  SEL R3, R0, RZ, !P0 ;  /* 0x000000ff00037207 */ /* 0x004fe40004000000 */
[----:B------:R-:W-:-:S03]  /*0a80*/  ISETP.GT.AND P0, PT, R6, 0x1d, PT ;  /* 0x0000001d0600780c */ /* 0x000fc60003f04270 */
[----:B------:R-:W-:-:S05]  /*0a90*/  IMAD.IADD R3, R3, 0x1, R8 ;  /* 0x0000000103037824 */ /* 0x000fca00078e0208 */
[----:B------:R-:W1:Y:S01]  /*0aa0*/  SHFL.DOWN PT, R0, R3, 0x2, 0x1f ;  /* 0x08401f0003007f89 */ /* 0x000e6200000e0000 */
[----:B0-----:R-:W-:Y:S01]  /*0ab0*/  @!P1 MOV R4, 0x400 ;  /* 0x0000040000049802 */ /* 0x001fe20000000f00 */
[----:B------:R-:W0:Y:S01]  /*0ac0*/  @!P1 S2R R7, SR_CgaCtaId ;  /* 0x0000000000079919 */ /* 0x000e220000008800 */
[----:B-1----:R-:W-:Y:S02]  /*0ad0*/  SEL R0, R0, RZ, !P0 ;  /* 0x000000ff00007207 */ /* 0x002fe40004000000 */
[----:B------:R-:W-:-:S03]  /*0ae0*/  ISETP.GT.AND P0, PT, R6, 0x1b, PT ;  /* 0x0000001b0600780c */ /* 0x000fc60003f04270 */
[----:B------:R-:W-:-:S05]  /*0af0*/  IMAD.IADD R0, R3, 0x1, R0 ;  /* 0x0000000103007824 */ /* 0x000fca00078e0200 */
[----:B------:R-:W1:Y:S01]  /*0b00*/  SHFL.DOWN PT, R2, R0, 0x4, 0x1f ;  /* 0x08801f0000027f89 */ /* 0x000e6200000e0000 */
[----:B0-----:R-:W-:Y:S02]  /*0b10*/  @!P1 LEA R7, R7, R4, 0x18 ;  /* 0x0000000407079211 */ /* 0x001fe400078ec0ff */
[----:B-1----:R-:W-:Y:S02]  /*0b20*/  SEL R5, R2, RZ, !P0 ;  /* 0x000000ff02057207 */ /* 0x002fe40004000000 */
        /* <DEDUP_REMOVED lines=19> */
[----:B0-----:R-:W-:Y:S04]  /*0c60*/  LDS R0, [UR4+0xc] ;  /* 0x00000c04ff007984 */ /* 0x001fe80008000800 */
[----:B------:R-:W0:Y:S04]  /*0c70*/  LDS.128 R4, [UR4+0x10] ;  /* 0x00001004ff047984 */ /* 0x000e280008000c00 */
[----:B------:R-:W1:Y:S01]  /*0c80*/  LDS.64 R8, [UR4+0x20] ;  /* 0x00002004ff087984 */ /* 0x000e620008000a00 */
[----:B0-----:R-:W-:-:S04]  /*0c90*/  IADD3 R0, PT, PT, R4, R0, R3 ;  /* 0x0000000004007210 */ /* 0x001fc80007ffe003 */
[----:B------:R-:W-:-:S04]  /*0ca0*/  IADD3 R0, PT, PT, R6, R0, R5 ;  /* 0x0000000006007210 */ /* 0x000fc80007ffe005 */
[----:B-1----:R-:W-:-:S05]  /*0cb0*/  IADD3 R0, PT, PT, R8, R0, R7 ;  /* 0x0000000008007210 */ /* 0x002fca0007ffe007 */
[----:B------:R-:W-:Y:S01]  /*0cc0*/  IMAD.IADD R3, R0, 0x1, R9 ;  /* 0x0000000100037824 */ /* 0x000fe200078e0209 */
[----:B------:R-:W-:Y:S06]  /*0cd0*/  BRA `(.L_x_73) ;  /* 0x0000003000c07947 */ /* 0x000fec0003800000 */
.L_x_72:
[----:B------:R-:W-:Y:S01]  /*0ce0*/  LOP3.LUT R2, R9, 0x3e0, RZ, 0xc0, !PT ;  /* 0x000003e009027812 */ /* 0x000fe200078ec0ff */
[----:B------:R-:W1:Y:S03]  /*0cf0*/  S2R R10, SR_LANEID ;  /* 0x00000000000a7919 */ /* 0x000e660000000000 */
[----:B0-----:R-:W-:Y:S01]  /*0d00*/  LOP3.LUT R5, RZ, R2, RZ, 0x33, !PT ;  /* 0x00000002ff057212 */ /* 0x001fe200078e33ff */
[----:B------:R-:W-:-:S04]  /*0d10*/  VIADD R3, R2, 0x20 ;  /* 0x0000002002037836 */ /* 0x000fc80000000000 */
[----:B------:R-:W-:Y:S01]  /*0d20*/  IMAD.IADD R5, R0, 0x1, R5 ;  /* 0x0000000100057824 */ /* 0x000fe200078e0205 */
[----:B------:R-:W-:-:S04]  /*0d30*/  ISETP.GT.AND P0, PT, R3, R0, PT ;  /* 0x000000000300720c */ /* 0x000fc80003f04270 */
[----:B------:R-:W-:-:S05]  /*0d40*/  SEL R5, R5, 0x1f, P0 ;  /* 0x0000001f05057807 */ /* 0x000fca0000000000 */
[----:B-----5:R-:W0:Y:S01]  /*0d50*/  SHFL.DOWN PT, R2, R8, 0x1, R5 ;  /* 0x0820000008027989 */ /* 0x020e2200000e0005 */
[CC--:B-1----:R-:W-:Y:S01]  /*0d60*/  ISETP.GE.AND P0, PT, R10.reuse, R5.reuse, PT ;  /* 0x000000050a00720c */ /* 0x0c2fe20003f06270 */
[C---:B------:R-:W-:Y:S01]  /*0d70*/  VIADD R4, R10.reuse, 0x2 ;  /* 0x000000020a047836 */ /* 0x040fe20000000000 */
[C---:B------:R-:W-:Y:S01]  /*0d80*/  ISETP.NE.AND P1, PT, R10.reuse, RZ, PT ;  /* 0x000000ff0a00720c */ /* 0x040fe20003f25270 */
[----:B------:R-:W-:Y:S01]  /*0d90*/  VIADD R6, R10, 0x4 ;  /* 0x000000040a067836 */ /* 0x000fe20000000000 */
[----:B0-----:R-:W-:Y:S02]  /*0da0*/  SEL R3, R2, RZ, !P0 ;  /* 0x000000ff02037207 */ /* 0x001fe40004000000 */
[----:B------:R-:W-:-:S03]  /*0db0*/  ISETP.GT.AND P0, PT, R4, R5, PT ;  /* 0x000000050400720c */ /* 0x000fc60003f04270 */
[----:B------:R-:W-:-:S06]  /*0dc0*/  IMAD.IADD R2, R3, 0x1, R8 ;  /* 0x0000000103027824 */ /* 0x000fcc00078e0208 */
[----:B------:R-:W0:Y:S01]  /*0dd0*/  @!P1 S2R R11, SR_CgaCtaId ;  /* 0x00000000000b9919 */ /* 0x000e220000008800 */
[----:B------:R-:W-:Y:S02]  /*0de0*/  @!P1 MOV R8, 0x400 ;  /* 0x0000040000089802 */ /* 0x000fe40000000f00 */
[----:B------:R-:W-:Y:S01]  /*0df0*/  @!P1 SHF.R.U32.HI R7, RZ, 0x3, R9 ;  /* 0x00000003ff079819 */ /* 0x000fe20000011609 */
[----:B------:R-:W1:Y:S03]  /*0e00*/  SHFL.DOWN PT, R3, R2, 0x2, R5 ;  /* 0x0840000002037989 */ /* 0x000e6600000e0005 */
[----:B------:R-:W-:Y:S02]  /*0e10*/  @!P1 LOP3.LUT R7, R7, 0x7c, RZ, 0xc0, !PT ;  /* 0x0000007c07079812 */ /* 0x000fe400078ec0ff */
[----:B-1----:R-:W-:Y:S02]  /*0e20*/  SEL R3, R3, RZ, !P0 ;  /* 0x000000ff03037207 */ /* 0x002fe40004000000 */
[----:B------:R-:W-:-:S02]  /*0e30*/  ISETP.GT.AND P0, PT, R6, R5, PT ;  /* 0x000000050600720c */ /* 0x000fc40003f04270 */
[----:B0-----:R-:W-:Y:S01]  /*0e40*/  @!P1 LEA R8, R11, R8, 0x18 ;  /* 0x000000080b089211 */ /* 0x001fe200078ec0ff */
[----:B------:R-:W-:Y:S02]  /*0e50*/  IMAD.IADD R4, R2, 0x1, R3 ;  /* 0x0000000102047824 */ /* 0x000fe400078e0203 */
[----:B------:R-:W-:Y:S02]  /*0e60*/  VIADD R2, R10, 0x8 ;  /* 0x000000080a027836 */ /* 0x000fe40000000000 */
[----:B------:R-:W-:Y:S01]  /*0e70*/  @!P1 IMAD.IADD R8, R7, 0x1, R8 ;  /* 0x0000000107089824 */ /* 0x000fe200078e0208 */
[----:B------:R-:W0:Y:S02]  /*0e80*/  SHFL.DOWN PT, R3, R4, 0x4, R5 ;  /* 0x0880000004037989 */ /* 0x000e2400000e0005 */
        /* <DEDUP_REMOVED lines=21> */
[----:B------:R-:W0:Y:S04]  /*0fe0*/  LDS.128 R4, [UR4+0x10] ;  /* 0x00001004ff047984 */ /* 0x000e280008000c00 */
[----:B------:R-:W1:Y:S04]  /*0ff0*/  LDS R2, [UR4+0xc] ;  /* 0x00000c04ff027984 */ /* 0x000e680008000800 */
[----:B----4-:R-:W2:Y:S01]  /*1000*/  LDS.64 R8, [UR4+0x20] ;  /* 0x00002004ff087984 */ /* 0x010ea20008000a00 */
        /* <DEDUP_REMOVED lines=16> */
.L_x_59:
[----:B------:R-:W0:Y:S01]  /*1110*/  S2R R0, SR_TID.X ;  /* 0x0000000000007919 */ /* 0x000e220000002100 */
[----:B------:R-:W1:Y:S01]  /*1120*/  LDC.64 R22, c[0x0][0x380] ;  /* 0x0000e000ff167b82 */ /* 0x000e620000000a00 */
[----:B0-----:R-:W-:-:S04]  /*1130*/  IMAD.SHL.U32 R4, R0, 0x4, RZ ;  /* 0x0000000400047824 */ /* 0x001fc800078e00ff */
[----:B------:R-:W-:-:S04]  /*1140*/  VIADD R5, R4, UR4 ;  /* 0x0000000404057c36 */ /* 0x000fc80008000000 */
[----:B-1----:R-:W-:-:S05]  /*1150*/  IMAD.WIDE.U32 R22, R5, 0x4, R22 ;  /* 0x0000000405167825 */ /* 0x002fca00078e0016 */
[----:B------:R-:W2:Y:S04]  /*1160*/  LDG.E.128.CONSTANT R4, desc[UR12][R22.64] ;  /* 0x0000000c16047981 */ /* 0x000ea8000c1e9d00 */
[----:B------:R-:W3:Y:S04]  /*1170*/  LDG.E.128.CONSTANT R8, desc[UR12][R22.64+0x1000] ;  /* 0x0010000c16087981 */ /* 0x000ee8000c1e9d00 */
[----:B------:R-:W4:Y:S04]  /*1180*/  LDG.E.128.CONSTANT R12, desc[UR12][R22.64+0x2000] ;  /* 0x0020000c160c7981 */ /* 0x000f28000c1e9d00 */
[----:B------:R-:W5:Y:S01]  /*1190*/  LDG.E.128.CONSTANT R16, desc[UR12][R22.64+0x3000] ;  /* 0x0030000c16107981 */ /* 0x000f62000c1e9d00 */
[----:B------:R-:W-:-:S04]  /*11a0*/  ISETP.GE.U32.AND P0, PT, R21, UR5, PT ;  /* 0x0000000515007c0c */ /* 0x000fc8000bf06070 */
[----:B------:R-:W-:Y:S02]  /*11b0*/  ISETP.GE.U32.AND.EX P0, PT, R20, UR6, PT, P0 ;  /* 0x0000000614007c0c */ /* 0x000fe4000bf06100 */
        /* <DEDUP_REMOVED lines=9> */
[----:B------:R-:W-:Y:S01]  /*1250*/  UIADD3 UR7, UP0, UPT, UR5, UR4, URZ ;  /* 0x0000000405077290 */ /* 0x000fe2000ff1e0ff */
[----:B------:R-:W-:Y:S01]  /*1260*/  IADD3 R26, P2, PT, R2, -0x1000, RZ ;  /* 0xfffff000021a7810 */ /* 0x000fe20007f5e0ff */
[----:B------:R-:W0:Y:S03]  /*1270*/  LDCU UR11, c[0x0][0x384] ;  /* 0x00007080ff0b77ac */ /* 0x000e260008000800 */
[----:B------:R-:W-:Y:S01]  /*1280*/  IADD3.X R22, PT, PT, R3, -0x1, RZ, P2, !PT ;  /* 0xffffffff03167810 */ /* 0x000fe200017fe4ff */
[----:B------:R-:W-:Y:S01]  /*1290*/  UIADD3.X UR6, UPT, UPT, URZ, UR6, URZ, UP0, !UPT ;  /* 0x00000006ff067290 */ /* 0x000fe200087fe4ff */
[----:B------:R-:W-:Y:S01]  /*12a0*/  ISETP.LT.U32.AND P0, PT, R26, UR7, PT ;  /* 0x000000071a007c0c */ /* 0x000fe2000bf01070 */
[----:B------:R-:W-:Y:S01]  /*12b0*/  UMOV UR4, URZ ;  /* 0x000000ff00047c82 */ /* 0x000fe20008000000 */
[----:B------:R-:W-:Y:S01]  /*12c0*/  IADD3 R23, P1, PT, R0, UR7, RZ ;  /* 0x0000000700177c10 */ /* 0x000fe2000ff3e0ff */
[----:B------:R-:W-:-:S02]  /*12d0*/  UMOV UR8, UR7 ;  /* 0x0000000700087c82 */ /* 0x000fc40008000000 */
[----:B------:R-:W-:Y:S01]  /*12e0*/  IMAD.U32 R5, RZ, RZ, UR6 ;  /* 0x00000006ff057e24 */ /* 0x000fe2000f8e00ff */
[----:B------:R-:W-:Y:S01]  /*12f0*/  LEA R20, P2, R23, UR10, 0x2 ;  /* 0x0000000a17147c11 */ /* 0x000fe2000f8410ff */
[----:B------:R-:W-:Y:S01]  /*1300*/  IMAD.X R4, RZ, RZ, UR6, P1 ;  /* 0x00000006ff047e24 */ /* 0x000fe200088e06ff */
[----:B------:R-:W-:Y:S02]  /*1310*/  UMOV UR9, UR6 ;  /* 0x0000000600097c82 */ /* 0x000fe40008000000 */
[----:B------:R-:W-:Y:S02]  /*1320*/  ISETP.GT.U32.AND.EX P0, PT, R5, R22, PT, P0 ;  /* 0x000000160500720c */ /* 0x000fe40003f04100 */
[----:B0-----:R-:W-:-:S11]  /*1330*/  LEA.HI.X R23, R23, UR11, R4, 0x2, P2 ;  /* 0x0000000b17177c11 */ /* 0x001fd600090f1404 */
[----:B------:R-:W-:Y:S05]  /*1340*/  @P0 BRA `(.L_x_75) ;  /* 0x00000000009c0947 */ /* 0x000fea0003800000 */
[----:B------:R-:W0:Y:S01]  /*1350*/  LDC.64 R2, c[0x0][0x3b8] ;  /* 0x0000ee00ff027b82 */ /* 0x000e220000000a00 */
[----:B------:R-:W1:Y:S01]  /*1360*/  LDCU.64 UR10, c[0x0][0x380] ;  /* 0x00007000ff0a77ac */ /* 0x000e620008000a00 */
[----:B------:R-:W-:Y:S01]  /*1370*/  NOP ;  /* 0x0000000000007918 */ /* 0x000fe20000000000 */
.L_x_76:
[----:B------:R-:W-:-:S05]  /*1380*/  IMAD.SHL.U32 R4, R0, 0x4, RZ ;  /* 0x0000000400047824 */ /* 0x000fca00078e00ff */
[----:B------:R-:W-:-:S05]  /*1390*/  IADD3 R4, P0, PT, R4, UR7, RZ ;  /* 0x0000000704047c10 */ /* 0x000fca000ff1e0ff */
[----:B------:R-:W-:Y:S01]  /*13a0*/  IMAD.X R5, RZ, RZ, UR6, P0 ;  /* 0x00000006ff057e24 */ /* 0x000fe200080e06ff */
[----:B-1----:R-:W-:-:S04]  /*13b0*/  LEA R24, P0, R4, UR10, 0x2 ;  /* 0x0000000a04187c11 */ /* 0x002fc8000f8010ff */
[----:B------:R-:W-:-:S05]  /*13c0*/  LEA.HI.X R25, R4, UR11, R5, 0x2, P0 ;  /* 0x0000000b04197c11 */ /* 0x000fca00080f1405 */
[----:B------:R-:W2:Y:S04]  /*13d0*/  LDG.E.128.CONSTANT R16, desc[UR12][R24.64] ;  /* 0x0000000c18107981 */ /* 0x000ea8000c1e9d00 */
[----:B------:R-:W3:Y:S04]  /*13e0*/  LDG.E.128.CONSTANT R4, desc[UR12][R24.64+0x1000] ;  /* 0x0010000c18047981 */ /* 0x000ee8000c1e9d00 */
[----:B------:R-:W4:Y:S04]  /*13f0*/  LDG.E.128.CONSTANT R8, desc[UR12][R24.64+0x2000] ;  /* 0x0020000c18087981 */ /* 0x000f28000c1e9d00 */
[----:B------:R-:W5:Y:S01]  /*1400*/  LDG.E.128.CONSTANT R12, desc[UR12][R24.64+0x3000] ;  /* 0x0030000c180c7981 */ /* 0x000f62000c1e9d00 */
[----:B------:R-:W-:-:S02]  /*1410*/  USHF.R.S32.HI UR14, URZ, 0x1f, UR5 ;  /* 0x0000001fff0e7899 */ /* 0x000fc40008011405 */
[----:B------:R-:W-:Y:S02]  /*1420*/  UIADD3 UR8, UP0, UPT, UR5, UR8, URZ ;  /* 0x0000000805087290 */ /* 0x000fe4000ff1e0ff */
[----:B------:R-:W-:Y:S02]  /*1430*/  USHF.L.U64.HI UR16, UR5, 0x2, UR14 ;  /* 0x0000000205107899 */ /* 0x000fe4000801020e */
[----:B------:R-:W-:Y:S01]  /*1440*/  UIADD3.X UR9, UPT, UPT, UR14, UR9, URZ, UP0, !UPT ;  /* 0x000000090e097290 */ /* 0x000fe200087fe4ff */
[----:B--2---:R-:W-:-:S04]  /*1450*/  IADD3 R17, PT, PT, R17, R16, R21 ;  /* 0x0000001011117210 */ /* 0x004fc80007ffe015 */
[----:B------:R-:W-:-:S04]  /*1460*/  IADD3 R17, PT, PT, R19, R18, R17 ;  /* 0x0000001213117210 */ /* 0x000fc80007ffe011 */
[----:B---3--:R-:W-:Y:S01]  /*1470*/  IADD3 R17, PT, PT, R5, R4, R17 ;  /* 0x0000000405117210 */ /* 0x008fe20007ffe011 */
[----:B------:R-:W-:Y:S01]  /*1480*/  IMAD.U32 R5, RZ, RZ, UR5 ;  /* 0x00000005ff057e24 */ /* 0x000fe2000f8e00ff */
[----:B0-----:R-:W-:Y:S02]  /*1490*/  IADD3 R4, P1, PT, R2, -UR7, RZ ;  /* 0x8000000702047c10 */ /* 0x001fe4000ff3e0ff */
[----:B------:R-:W-:Y:S02]  /*14a0*/  IADD3 R17, PT, PT, R7, R6, R17 ;  /* 0x0000000607117210 */ /* 0x000fe40007ffe011 */
[----:B------:R-:W-:Y:S02]  /*14b0*/  ISETP.GE.U32.AND P0, PT, R4, UR5, PT ;  /* 0x0000000504007c0c */ /* 0x000fe4000bf06070 */
[----:B------:R-:W-:Y:S02]  /*14c0*/  IADD3.X R4, PT, PT, R3, ~UR6, RZ, P1, !PT ;  /* 0x8000000603047c10 */ /* 0x000fe40008ffe4ff */
[----:B----4-:R-:W-:-:S02]  /*14d0*/  IADD3 R17, PT, PT, R9, R8, R17 ;  /* 0x0000000809117210 */ /* 0x010fc40007ffe011 */
[----:B------:R-:W-:Y:S02]  /*14e0*/  ISETP.GE.U32.AND.EX P0, PT, R4, UR14, PT, P0 ;  /* 0x0000000e04007c0c */ /* 0x000fe4000bf06100 */
[----:B------:R-:W-:Y:S02]  /*14f0*/  IADD3 R17, PT, PT, R11, R10, R17 ;  /* 0x0000000a0b117210 */ /* 0x000fe40007ffe011 */
[----:B------:R-:W-:Y:S02]  /*1500*/  LEA R20, P1, R5, R20, 0x2 ;  /* 0x0000001405147211 */ /* 0x000fe400078210ff */
[----:B-----5:R-:W-:Y:S02]  /*1510*/  IADD3 R17, PT, PT, R13, R12, R17 ;  /* 0x0000000c0d117210 */ /* 0x020fe40007ffe011 */
[----:B------:R-:W-:Y:S02]  /*1520*/  IADD3.X R23, PT, PT, R23, UR16, RZ, P1, !PT ;  /* 0x0000001017177c10 */ /* 0x000fe40008ffe4ff */
[----:B------:R-:W-:-:S03]  /*1530*/  IADD3 R21, PT, PT, R15, R14, R17 ;  /* 0x0000000e0f157210 */ /* 0x000fc60007ffe011 */
[----:B------:R-:W-:Y:S05]  /*1540*/  @!P0 BRA `(.L_x_74) ;  /* 0x0000000400dc8947 */ /* 0x000fea0003800000 */
[----:B------:R-:W-:Y:S02]  /*1550*/  UIADD3 UR7, UP0, UPT, UR5, UR7, URZ ;  /* 0x0000000705077290 */ /* 0x000fe4000ff1e0ff */
[----:B------:R-:W-:Y:S02]  /*1560*/  UIADD3 UR4, UPT, UPT, UR4, 0x1, URZ ;  /* 0x0000000104047890 */ /* 0x000fe4000fffe0ff */
[----:B------:R-:W-:Y:S02]  /*1570*/  UIADD3.X UR6, UPT, UPT, UR14, UR6, URZ, UP0, !UPT ;  /* 0x000000060e067290 */ /* 0x000fe400087fe4ff */
[----:B------:R-:W-:-:S04]  /*1580*/  ISETP.LT.U32.AND P0, PT, R26, UR7, PT ;  /* 0x000000071a007c0c */ /* 0x000fc8000bf01070 */
[----:B------:R-:W-:-:S05]  /*1590*/  IMAD.U32 R5, RZ, RZ, UR6 ;  /* 0x00000006ff057e24 */ /* 0x000fca000f8e00ff */
[----:B------:R-:W-:-:S13]  /*15a0*/  ISETP.GT.U32.AND.EX P0, PT, R5, R22, PT, P0 ;  /* 0x000000160500720c */ /* 0x000fda0003f04100 */
[----:B------:R-:W-:Y:S05]  /*15b0*/  @!P0 BRA `(.L_x_76) ;  /* 0xfffffffc00708947 */ /* 0x000fea000383ffff */
.L_x_75:
[----:B------:R-:W-:Y:S01]  /*15c0*/  IMAD.U32 R4, RZ, RZ, UR6 ;  /* 0x00000006ff047e24 */ /* 0x000fe2000f8e00ff */
[----:B------:R-:W-:-:S04]  /*15d0*/  ISETP.LE.U32.AND P0, PT, R2, UR7, PT ;  /* 0x0000000702007c0c */ /* 0x000fc8000bf03070 */
[----:B------:R-:W-:-:S13]  /*15e0*/  ISETP.GE.U32.AND.EX P0, PT, R4, R3, PT, P0 ;  /* 0x000000030400720c */ /* 0x000fda0003f06100 */
[----:B------:R-:W-:Y:S05]  /*15f0*/  @P0 BRA `(.L_x_74) ;  /* 0x0000000400b00947 */ /* 0x000fea0003800000 */
[----:B------:R-:W-:Y:S01]  /*1600*/  VIADD R5, R2, -UR7 ;  /* 0x8000000702057c36 */ /* 0x000fe20008000000 */
[----:B------:R-:W-:Y:S04]  /*1610*/  BSSY.RECONVERGENT B1, `(.L_x_74) ;  /* 0x000006a000017945 */ /* 0x000fe80003800200 */
[----:B------:R-:W-:-:S13]  /*1620*/  ISETP.GE.AND P0, PT, R0, R5, PT ;  /* 0x000000050000720c */ /* 0x000fda0003f06270 */
[----:B------:R-:W-:Y:S05]  /*1630*/  @P0 BRA `(.L_x_77) ;  /* 0x00000004009c0947 */ /* 0x000fea0003800000 */
[----:B------:R-:W0:Y:S01]  /*1640*/  LDC R7, c[0x0][0x3c0] ;  /* 0x0000f000ff077b82 */ /* 0x000e220000000800 */
[----:B------:R-:W-:Y:S01]  /*1650*/  LOP3.LUT R3, RZ, R0, RZ, 0x33, !PT ;  /* 0x00000000ff037212 */ /* 0x000fe200078e33ff */
[----:B------:R-:W-:Y:S01]  /*1660*/  USHF.L.U32 UR6, UR15, 0xc, URZ ;  /* 0x0000000c0f067899 */ /* 0x000fe200080006ff */
[----:B------:R-:W-:Y:S03]  /*1670*/  BSSY.RECONVERGENT B2, `(.L_x_78) ;  /* 0x0000019000027945 */ /* 0x000fe60003800200 */
[----:B------:R-:W-:Y:S02]  /*1680*/  IMAD.IADD R3, R3, 0x1, R2 ;  /* 0x0000000103037824 */ /* 0x000fe400078e0202 */
[----:B------:R-:W-:-:S03]  /*1690*/  IMAD.U32 R2, RZ, RZ, UR6 ;  /* 0x00000006ff027e24 */ /* 0x000fc6000f8e00ff */
[C---:B------:R-:W-:Y:S02]  /*16a0*/  LOP3.LUT R4, R3.reuse, 0x300, RZ, 0xc0, !PT ;  /* 0x0000030003047812 */ /* 0x040fe400078ec0ff */
[C---:B------:R-:W-:Y:S02]  /*16b0*/  IADD3 R2, PT, PT, R3.reuse, -UR5, -R2 ;  /* 0x8000000503027c10 */ /* 0x040fe4000fffe802 */
[----:B------:R-:W-:Y:S01]  /*16c0*/  ISETP.NE.AND P0, PT, R4, 0x300, PT ;  /* 0x000003000400780c */ /* 0x000fe20003f05270 */
[----:B------:R-:W-:Y:S01]  /*16d0*/  IMAD.MOV.U32 R4, RZ, RZ, R0 ;  /* 0x000000ffff047224 */ /* 0x000fe200078e0000 */
[----:B------:R-:W-:Y:S01]  /*16e0*/  LEA.HI R3, R3, 0x1, RZ, 0x18 ;  /* 0x0000000103037811 */ /* 0x000fe200078fc0ff */
[----:B0-----:R-:W-:-:S04]  /*16f0*/  IMAD R7, R7, UR4, RZ ;  /* 0x0000000407077c24 */ /* 0x001fc8000f8e02ff */
[----:B------:R-:W-:-:S05]  /*1700*/  IMAD R2, R7, -0x1000, R2 ;  /* 0xfffff00007027824 */ /* 0x000fca00078e0202 */
[----:B------:R-:W-:Y:S01]  /*1710*/  ISETP.GE.U32.AND P1, PT, R2, 0x300, PT ;  /* 0x000003000200780c */ /* 0x000fe20003f26070 */
[----:B------:R-:W-:-:S12]  /*1720*/  @!P0 BRA `(.L_x_79) ;  /* 0x0000000000348947 */ /* 0x000fd80003800000 */
[----:B------:R-:W-:Y:S01]  /*1730*/  LOP3.LUT R3, R3, 0x3, RZ, 0xc0, !PT ;  /* 0x0000000303037812 */ /* 0x000fe200078ec0ff */
[----:B------:R-:W-:-:S04]  /*1740*/  IMAD.MOV.U32 R4, RZ, RZ, R0 ;  /* 0x000000ffff047224 */ /* 0x000fc800078e0000 */
[----:B------:R-:W-:-:S07]  /*1750*/  IMAD.MOV R6, RZ, RZ, -R3 ;  /* 0x000000ffff067224 */ /* 0x000fce00078e0a03 */
.L_x_80:
        /* <DEDUP_REMOVED lines=8> */
[----:B--2---:R-:W-:-:S10]  /*17e0*/  IMAD.IADD R21, R2, 0x1, R21 ;  /* 0x0000000102157824 */ /* 0x004fd400078e0215 */
[----:B------:R-:W-:Y:S05]  /*17f0*/  @P0 BRA `(.L_x_80) ;  /* 0xfffffffc00d80947 */ /* 0x000fea000383ffff */
.L_x_79:
[----:B------:R-:W-:Y:S05]  /*1800*/  BSYNC.RECONVERGENT B2 ;  /* 0x0000000000027941 */ /* 0x000fea0003800200 */
.L_x_78:
[----:B------:R-:W-:Y:S05]  /*1810*/  @!P1 BRA `(.L_x_77) ;  /* 0x0000000400249947 */ /* 0x000fea0003800000 */
[----:B------:R-:W-:Y:S01]  /*1820*/  IMAD.IADD R7, R5, 0x1, -R4 ;  /* 0x0000000105077824 */ /* 0x000fe200078e0a04 */
[----:B------:R-:W-:Y:S01]  /*1830*/  IADD3 R3, P0, PT, R4, UR8, RZ ;  /* 0x0000000804037c10 */ /* 0x000fe2000ff1e0ff */
[----:B------:R-:W-:Y:S03]  /*1840*/  BSSY.RECONVERGENT B2, `(.L_x_81) ;  /* 0x0000027000027945 */ /* 0x000fe60003800200 */
[----:B------:R-:W-:Y:S01]  /*1850*/  ISETP.GT.AND P1, PT, R7, 0xc00, PT ;  /* 0x00000c000700780c */ /* 0x000fe20003f24270 */
[----:B------:R-:W-:Y:S01]  /*1860*/  IMAD.X R6, RZ, RZ, UR9, P0 ;  /* 0x00000009ff067e24 */ /* 0x000fe200080e06ff */
[----:B------:R-:W-:-:S04]  /*1870*/  LEA R2, P0, R3, UR10, 0x2 ;  /* 0x0000000a03027c11 */ /* 0x000fc8000f8010ff */
[----:B------:R-:W-:Y:S02]  /*1880*/  LEA.HI.X R3, R3, UR11, R6, 0x2, P0 ;  /* 0x0000000b03037c11 */ /* 0x000fe400080f1406 */
[----:B------:R-:W-:-:S05]  /*1890*/  PLOP3.LUT P0, PT, PT, PT, PT, 0x80, 0x8 ;  /* 0x000000000008781c */ /* 0x000fca0003f0f070 */
[----:B------:R-:W-:Y:S08]  /*18a0*/  @!P1 BRA `(.L_x_82) ;  /* 0x0000000000809947 */ /* 0x000ff00003800000 */
[----:B------:R-:W-:Y:S01]  /*18b0*/  PLOP3.LUT P0, PT, PT, PT, PT, 0x8, 0x80 ;  /* 0x000000000080781c */ /* 0x000fe20003f0e170 */
[----:B------:R-:W-:-:S12]  /*18c0*/  VIADD R7, R5, 0xfffff400 ;  /* 0xfffff40005077836 */ /* 0x000fd80000000000 */
.L_x_83:
        /* <DEDUP_REMOVED lines=15> */
[----:B------:R0:W5:Y:S01]  /*19c0*/  LDG.E.CONSTANT R6, desc[UR12][R2.64+0x3c00] ;  /* 0x003c000c02067981 */ /* 0x000162000c1e9900 */
[----:B------:R-:W-:-:S05]  /*19d0*/  VIADD R4, R4, 0x1000 ;  /* 0x0000100004047836 */ /* 0x000fca0000000000 */
[----:B------:R-:W-:Y:S02]  /*19e0*/  ISETP.GE.AND P1, PT, R4, R7, PT ;  /* 0x000000070400720c */ /* 0x000fe40003f26270 */
[----:B--2---:R-:W-:Y:S02]  /*19f0*/  IADD3 R10, PT, PT, R12, R10, R21 ;  /* 0x0000000a0c0a7210 */ /* 0x004fe40007ffe015 */
[----:B------:R-:W-:-:S05]  /*1a00*/  IADD3 R12, P2, PT, R2, 0x4000, RZ ;  /* 0x00004000020c7810 */ /* 0x000fca0007f5e0ff */
[----:B0-----:R-:W-:Y:S01]  /*1a10*/  IMAD.X R3, RZ, RZ, R3, P2 ;  /* 0x000000ffff037224 */ /* 0x001fe200010e0603 */
[----:B---3--:R-:W-:Y:S01]  /*1a20*/  IADD3 R10, PT, PT, R14, R13, R10 ;  /* 0x0000000d0e0a7210 */ /* 0x008fe20007ffe00a */
[----:B------:R-:W-:-:S03]  /*1a30*/  IMAD.MOV.U32 R2, RZ, RZ, R12 ;  /* 0x000000ffff027224 */ /* 0x000fc600078e000c */
[----:B----4-:R-:W-:-:S04]  /*1a40*/  IADD3 R10, PT, PT, R16, R15, R10 ;  /* 0x0000000f100a7210 */ /* 0x010fc80007ffe00a */
[----:B-----5:R-:W-:-:S04]  /*1a50*/  IADD3 R10, PT, PT, R18, R17, R10 ;  /* 0x00000011120a7210 */ /* 0x020fc80007ffe00a */
[----:B------:R-:W-:-:S04]  /*1a60*/  IADD3 R10, PT, PT, R20, R19, R10 ;  /* 0x00000013140a7210 */ /* 0x000fc80007ffe00a */
[----:B------:R-:W-:-:S04]  /*1a70*/  IADD3 R10, PT, PT, R22, R23, R10 ;  /* 0x00000017160a7210 */ /* 0x000fc80007ffe00a */
[----:B------:R-:W-:-:S04]  /*1a80*/  IADD3 R8, PT, PT, R8, R11, R10 ;  /* 0x0000000b08087210 */ /* 0x000fc80007ffe00a */
[----:B------:R-:W-:Y:S01]  /*1a90*/  IADD3 R21, PT, PT, R6, R9, R8 ;  /* 0x0000000906157210 */ /* 0x000fe20007ffe008 */
[----:B------:R-:W-:Y:S06]  /*1aa0*/  @!P1 BRA `(.L_x_83) ;  /* 0xfffffffc00889947 */ /* 0x000fec000383ffff */
.L_x_82:
[----:B------:R-:W-:Y:S05]  /*1ab0*/  BSYNC.RECONVERGENT B2 ;  /* 0x0000000000027941 */ /* 0x000fea0003800200 */
.L_x_81:
[----:B------:R-:W-:Y:S01]  /*1ac0*/  IMAD.IADD R6, R5, 0x1, -R4 ;  /* 0x0000000105067824 */ /* 0x000fe200078e0a04 */
[----:B------:R-:W-:Y:S04]  /*1ad0*/  BSSY.RECONVERGENT B2, `(.L_x_84) ;  /* 0x0000015000027945 */ /* 0x000fe80003800200 */
[----:B------:R-:W-:-:S13]  /*1ae0*/  ISETP.GT.AND P1, PT, R6, 0x400, PT ;  /* 0x000004000600780c */ /* 0x000fda0003f24270 */
[----:B------:R-:W-:Y:S05]  /*1af0*/  @!P1 BRA `(.L_x_85) ;  /* 0x0000000000489947 */ /* 0x000fea0003800000 */
[----:B------:R-:W2:Y:S04]  /*1b00*/  LDG.E.CONSTANT R6, desc[UR12][R2.64] ;  /* 0x0000000c02067981 */ /* 0x000ea8000c1e9900 */
[----:B------:R-:W2:Y:S04]  /*1b10*/  LDG.E.CONSTANT R7, desc[UR12][R2.64+0x400] ;  /* 0x0004000c02077981 */ /* 0x000ea8000c1e9900 */
[----:B------:R-:W3:Y:S04]  /*1b20*/  LDG.E.CONSTANT R9, desc[UR12][R2.64+0x800] ;  /* 0x0008000c02097981 */ /* 0x000ee8000c1e9900 */
[----:B------:R-:W3:Y:S04]  /*1b30*/  LDG.E.CONSTANT R8, desc[UR12][R2.64+0xc00] ;  /* 0x000c000c02087981 */ /* 0x000ee8000c1e9900 */
[----:B------:R-:W4:Y:S04]  /*1b40*/  LDG.E.CONSTANT R11, desc[UR12][R2.64+0x1000] ;  /* 0x0010000c020b7981 */ /* 0x000f28000c1e9900 */
[----:B------:R-:W4:Y:S04]  /*1b50*/  LDG.E.CONSTANT R10, desc[UR12][R2.64+0x1400] ;  /* 0x0014000c020a7981 */ /* 0x000f28000c1e9900 */
[----:B------:R-:W5:Y:S04]  /*1b60*/  LDG.E.CONSTANT R13, desc[UR12][R2.64+0x1800] ;  /* 0x0018000c020d7981 */ /* 0x000f68000c1e9900 */
[----:B------:R0:W5:Y:S01]  /*1b70*/  LDG.E.CONSTANT R12, desc[UR12][R2.64+0x1c00] ;  /* 0x001c000c020c7981 */ /* 0x000162000c1e9900 */
[----:B------:R-:W-:Y:S01]  /*1b80*/  PLOP3.LUT P0, PT, PT, PT, PT, 0x8, 0x80 ;  /* 0x000000000080781c */ /* 0x000fe20003f0e170 */
[----:B------:R-:W-:Y:S01]  /*1b90*/  VIADD R4, R4, 0x800 ;  /* 0x0000080004047836 */ /* 0x000fe20000000000 */
[----:B--2---:R-:W-:-:S02]  /*1ba0*/  IADD3 R6, PT, PT, R7, R6, R21 ;  /* 0x0000000607067210 */ /* 0x004fc40007ffe015 */
[----:B------:R-:W-:-:S05]  /*1bb0*/  IADD3 R7, P1, PT, R2, 0x2000, RZ ;  /* 0x0000200002077810 */ /* 0x000fca0007f3e0ff */
[----:B0-----:R-:W-:Y:S01]  /*1bc0*/  IMAD.MOV.U32 R2, RZ, RZ, R7 ;  /* 0x000000ffff027224 */ /* 0x001fe200078e0007 */
[----:B---3--:R-:W-:Y:S01]  /*1bd0*/  IADD3 R6, PT, PT, R8, R9, R6 ;  /* 0x0000000908067210 */ /* 0x008fe20007ffe006 */
[----:B------:R-:W-:-:S04]  /*1be0*/  IMAD.X R8, RZ, RZ, R3, P1 ;  /* 0x000000ffff087224 */ /* 0x000fc800008e0603 */
[----:B------:R-:W-:Y:S01]  /*1bf0*/  IMAD.MOV.U32 R3, RZ, RZ, R8 ;  /* 0x000000ffff037224 */ /* 0x000fe200078e0008 */
[----:B----4-:R-:W-:-:S04]  /*1c00*/  IADD3 R6, PT, PT, R10, R11, R6 ;  /* 0x0000000b0a067210 */ /* 0x010fc80007ffe006 */
[----:B-----5:R-:W-:-:S07]  /*1c10*/  IADD3 R21, PT, PT, R12, R13, R6 ;  /* 0x0000000d0c157210 */ /* 0x020fce0007ffe006 */
.L_x_85:
[----:B------:R-:W-:Y:S05]  /*1c20*/  BSYNC.RECONVERGENT B2 ;  /* 0x0000000000027941 */ /* 0x000fea0003800200 */
.L_x_84:
[----:B------:R-:W-:-:S13]  /*1c30*/  ISETP.LT.OR P0, PT, R4, R5, P0 ;  /* 0x000000050400720c */ /* 0x000fda0000701670 */
[----:B------:R-:W-:Y:S05]  /*1c40*/  @!P0 BRA `(.L_x_77) ;  /* 0x0000000000188947 */ /* 0x000fea0003800000 */
[----:B------:R-:W2:Y:S04]  /*1c50*/  LDG.E.CONSTANT R4, desc[UR12][R2.64] ;  /* 0x0000000c02047981 */ /* 0x000ea8000c1e9900 */
[----:B------:R-:W2:Y:S04]  /*1c60*/  LDG.E.CONSTANT R5, desc[UR12][R2.64+0x400] ;  /* 0x0004000c02057981 */ /* 0x000ea8000c1e9900 */
[----:B------:R-:W3:Y:S04]  /*1c70*/  LDG.E.CONSTANT R7, desc[UR12][R2.64+0x800] ;  /* 0x0008000c02077981 */ /* 0x000ee8000c1e9900 */
[----:B------:R-:W3:Y:S01]  /*1c80*/  LDG.E.CONSTANT R6, desc[UR12][R2.64+0xc00] ;  /* 0x000c000c02067981 */ /* 0x000ee2000c1e9900 */
[----:B--2---:R-:W-:-:S04]  /*1c90*/  IADD3 R4, PT, PT, R5, R4, R21 ;  /* 0x0000000405047210 */ /* 0x004fc80007ffe015 */
[----:B---3--:R-:W-:-:S07]  /*1ca0*/  IADD3 R21, PT, PT, R6, R7, R4 ;  /* 0x0000000706157210 */ /* 0x008fce0007ffe004 */
.L_x_77:
[----:B------:R-:W-:Y:S05]  /*1cb0*/  BSYNC.RECONVERGENT B1 ;  /* 0x0000000000017941 */ /* 0x000fea0003800200 */
.L_x_74:
        /* <DEDUP_REMOVED lines=43> */
.L_x_58:
[----:B------:R-:W0:Y:S01]  /*1f70*/  LDCU.64 UR8, c[0x0][0x3b8] ;  /* 0x00007700ff0877ac */ /* 0x000e220008000a00 */
[----:B------:R-:W-:Y:S01]  /*1f80*/  USHF.L.U32 UR6, UR15, 0xc, URZ ;  /* 0x0000000c0f067899 */ /* 0x000fe200080006ff */
        /* <DEDUP_REMOVED lines=20> */
.L_x_88:
[----:B------:R-:W-:Y:S05]  /*20d0*/  BSYNC.RECONVERGENT B1 ;  /* 0x0000000000017941 */ /* 0x000fea0003800200 */
.L_x_87:
        /* <DEDUP_REMOVED lines=19> */
.L_x_93:
        /* <DEDUP_REMOVED lines=10> */
.L_x_92:
[----:B------:R-:W-:Y:S05]  /*22b0*/  BSYNC.RECONVERGENT B2 ;  /* 0x0000000000027941 */ /* 0x000fea0003800200 */
.L_x_91:
        /* <DEDUP_REMOVED lines=8> */
.L_x_96:
        /* <DEDUP_REMOVED lines=46> */
.L_x_95:
[----:B------:R-:W-:Y:S05]  /*2620*/  BSYNC.RECONVERGENT B2 ;  /* 0x0000000000027941 */ /* 0x000fea0003800200 */
.L_x_94:
        /* <DEDUP_REMOVED lines=28> */
.L_x_98:
[----:B------:R-:W-:Y:S05]  /*27f0*/  BSYNC.RECONVERGENT B2 ;  /* 0x0000000000027941 */ /* 0x000fea0003800200 */
.L_x_97:
        /* <DEDUP_REMOVED lines=13> */
.L_x_90:
[----:B------:R-:W-:Y:S05]  /*28d0*/  BSYNC.RECONVERGENT B1 ;  /* 0x0000000000017941 */ /* 0x000fea0003800200 */
.L_x_89:
        /* <DEDUP_REMOVED lines=37> */
[----:B--2---:R-:W-:Y:S04]  /*2b30*/  LDS R0, [UR4+0xc] ;  /* 0x00000c04ff007984 */ /* 0x004fe80008000800 */
[----:B------:R-:W0:Y:S04]  /*2b40*/  LDS.128 R4, [UR4+0x10] ;  /* 0x00001004ff047984 */ /* 0x000e280008000c00 */
[----:B------:R-:W1:Y:S01]  /*2b50*/  LDS.64 R8, [UR4+0x20] ;  /* 0x00002004ff087984 */ /* 0x000e620008000a00 */
[----:B0-----:R-:W-:-:S04]  /*2b60*/  IADD3 R0, PT, PT, R4, R0, R3 ;  /* 0x0000000004007210 */ /* 0x001fc80007ffe003 */
[----:B------:R-:W-:-:S04]  /*2b70*/  IADD3 R0, PT, PT, R6, R0, R5 ;  /* 0x0000000006007210 */ /* 0x000fc80007ffe005 */
[----:B-1----:R-:W-:-:S05]  /*2b80*/  IADD3 R0, PT, PT, R8, R0, R7 ;  /* 0x0000000008007210 */ /* 0x002fca0007ffe007 */
[----:B------:R-:W-:Y:S01]  /*2b90*/  IMAD.IADD R3, R0, 0x1, R9 ;  /* 0x0000000100037824 */ /* 0x000fe200078e0209 */
[----:B------:R-:W-:Y:S06]  /*2ba0*/  BRA `(.L_x_73) ;  /* 0x00000014000c7947 */ /* 0x000fec0003800000 */
.L_x_99:
        /* <DEDUP_REMOVED lines=16> */
[C---:B------:R-:W-:Y:S02]  /*2cb0*/  VIADD R8, R6.reuse, 0x8 ;  /* 0x0000000806087836 */ /* 0x040fe40000000000 */
[----:B------:R-:W-:Y:S01]  /*2cc0*/  VIADD R6, R6, 0x10 ;  /* 0x0000001006067836 */ /* 0x000fe20000000000 */
[----:B------:R-:W1:Y:S02]  /*2cd0*/  SHFL.DOWN PT, R2, R3, 0x2, R7 ;  /* 0x0840000003027989 */ /* 0x000e6400000e0007 */
[----:B-1----:R-:W-:Y:S02]  /*2ce0*/  SEL R2, R2, RZ, !P0 ;  /* 0x000000ff02027207 */ /* 0x002fe40004000000 */
[----:B------:R-:W-:-:S03]  /*2cf0*/  ISETP.GT.AND P0, PT, R10, R7, PT ;  /* 0x000000070a00720c */ /* 0x000fc60003f04270 */
[----:B------:R-:W-:Y:S01]  /*2d00*/  IMAD.IADD R2, R3, 0x1, R2 ;  /* 0x0000000103027824 */ /* 0x000fe200078e0202 */
[----:B------:R-:W-:-:S04]  /*2d10*/  @!P1 SHF.R.U32.HI R3, RZ, 0x3, R9 ;  /* 0x00000003ff039819 */ /* 0x000fc80000011609 */
[----:B------:R-:W1:Y:S02]  /*2d20*/  SHFL.DOWN PT, R4, R2, 0x4, R7 ;  /* 0x0880000002047989 */ /* 0x000e6400000e0007 */
[----:B-1----:R-:W-:Y:S02]  /*2d30*/  SEL R5, R4, RZ, !P0 ;  /* 0x000000ff04057207 */ /* 0x002fe40004000000 */
[----:B------:R-:W-:Y:S02]  /*2d40*/  ISETP.GT.AND P0, PT, R8, R7, PT ;  /* 0x000000070800720c */ /* 0x000fe40003f04270 */
[----:B------:R-:W-:Y:S01]  /*2d50*/  @!P1 MOV R8, 0x400 ;  /* 0x0000040000089802 */ /* 0x000fe20000000f00 */
[----:B------:R-:W-:-:S03]  /*2d60*/  IMAD.IADD R5, R2, 0x1, R5 ;  /* 0x0000000102057824 */ /* 0x000fc600078e0205 */
[----:B0-----:R-:W-:Y:S02]  /*2d70*/  @!P1 LEA R8, R11, R8, 0x18 ;  /* 0x000000080b089211 */ /* 0x001fe400078ec0ff */
[----:B------:R-:W0:Y:S02]  /*2d80*/  SHFL.DOWN PT, R4, R5, 0x8, R7 ;  /* 0x0900000005047989 */ /* 0x000e2400000e0007 */
[----:B0-----:R-:W-:Y:S02]  /*2d90*/  SEL R4, R4, RZ, !P0 ;  /* 0x000000ff04047207 */ /* 0x001fe40004000000 */
[----:B------:R-:W-:-:S03]  /*2da0*/  ISETP.GT.AND P0, PT, R6, R7, PT ;  /* 0x000000070600720c */ /* 0x000fc60003f04270 */
[----:B------:R-:W-:Y:S01]  /*2db0*/  IMAD.IADD R4, R5, 0x1, R4 ;  /* 0x0000000105047824 */ /* 0x000fe200078e0204 */
[----:B------:R-:W-:-:S04]  /*2dc0*/  @!P1 LOP3.LUT R5, R3, 0x7c, RZ, 0xc0, !PT ;  /* 0x0000007c03059812 */ /* 0x000fc800078ec0ff */
[----:B------:R-:W0:Y:S01]  /*2dd0*/  SHFL.DOWN PT, R2, R4, 0x10, R7 ;  /* 0x0a00000004027989 */ /* 0x000e2200000e0007 */
[----:B------:R-:W-:Y:S01]  /*2de0*/  @!P1 IMAD.IADD R8, R5, 0x1, R8 ;  /* 0x0000000105089824 */ /* 0x000fe200078e0208 */
        /* <DEDUP_REMOVED lines=13> */
[----:B------:R-:W2:Y:S04]  /*2ec0*/  LDS R2, [UR4+0xc] ;  /* 0x00000c04ff027984 */ /* 0x000ea80008000800 */
[----:B-1----:R-:W1:Y:S01]  /*2ed0*/  LDS.64 R8, [UR4+0x20] ;  /* 0x00002004ff087984 */ /* 0x002e620008000a00 */
[----:B0-----:R-:W-:Y:S02]  /*2ee0*/  SEL R4, R4, RZ, P2 ;  /* 0x000000ff04047207 */ /* 0x001fe40001000000 */
[----:B------:R-:W-:-:S02]  /*2ef0*/  ISETP.GT.AND P2, PT, R0, 0x60, PT ;  /* 0x000000600000780c */ /* 0x000fc40003f44270 */
[----:B--2---:R-:W-:Y:S02]  /*2f00*/  SEL R2, R2, RZ, P1 ;  /* 0x000000ff02027207 */ /* 0x004fe40000800000 */
        /* <DEDUP_REMOVED lines=8> */
[----:B-1----:R-:W-:Y:S02]  /*2f90*/  SEL R8, R8, RZ, P2 ;  /* 0x000000ff08087207 */ /* 0x002fe40001000000 */
[----:B------:R-:W-:Y:S02]  /*2fa0*/  SEL R9, R9, RZ, P3 ;  /* 0x000000ff09097207 */ /* 0x000fe40001800000 */
[----:B------:R-:W-:-:S05]  /*2fb0*/  IADD3 R2, PT, PT, R8, R2, R7 ;  /* 0x0000000208027210 */ /* 0x000fca0007ffe007 */
[----:B------:R-:W-:Y:S01]  /*2fc0*/  IMAD.IADD R3, R2, 0x1, R9 ;  /* 0x0000000102037824 */ /* 0x000fe200078e0209 */
[----:B------:R-:W-:Y:S06]  /*2fd0*/  BRA `(.L_x_73) ;  /* 0x0000001000007947 */ /* 0x000fec0003800000 */
.L_x_86:
[----:B------:R-:W0:Y:S01]  /*2fe0*/  S2R R0, SR_TID.X ;  /* 0x0000000000007919 */ /* 0x000e220000002100 */
[----:B------:R-:W1:Y:S01]  /*2ff0*/  LDC.64 R4, c[0x0][0x380] ;  /* 0x0000e000ff047b82 */ /* 0x000e620000000a00 */
[----:B0-----:R-:W-:-:S04]  /*3000*/  VIADD R7, R0, UR6 ;  /* 0x0000000600077c36 */ /* 0x001fc80008000000 */
[----:B-1----:R-:W-:-:S05]  /*3010*/  IMAD.WIDE.U32 R4, R7, 0x4, R4 ;  /* 0x0000000407047825 */ /* 0x002fca00078e0004 */
        /* <DEDUP_REMOVED lines=16> */
[----:B------:R-:W-:-:S02]  /*3120*/  USHF.R.S32.HI UR7, URZ, 0x1f, UR5 ;  /* 0x0000001fff077899 */ /* 0x000fc40008011405 */
[----:B------:R-:W-:-:S04]  /*3130*/  ISETP.GE.U32.AND P0, PT, R22, UR5, PT ;  /* 0x0000000516007c0c */ /* 0x000fc8000bf06070 */
[----:B------:R-:W-:Y:S02]  /*3140*/  ISETP.GE.U32.AND.EX P0, PT, R21, UR7, PT, P0 ;  /* 0x0000000715007c0c */ /* 0x000fe4000bf06100 */
[----:B--2---:R-:W-:-:S04]  /*3150*/  IADD3 R6, PT, PT, R7, R6, R23 ;  /* 0x0000000607067210 */ /* 0x004fc80007ffe017 */
[----:B---3--:R-:W-:-:S04]  /*3160*/  IADD3 R6, PT, PT, R9, R8, R6 ;  /* 0x0000000809067210 */ /* 0x008fc80007ffe006 */
[----:B----4-:R-:W-:-:S04]  /*3170*/  IADD3 R6, PT, PT, R11, R10, R6 ;  /* 0x0000000a0b067210 */ /* 0x010fc80007ffe006 */
[----:B-----5:R-:W-:-:S04]  /*3180*/  IADD3 R6, PT, PT, R13, R12, R6 ;  /* 0x0000000c0d067210 */ /* 0x020fc80007ffe006 */
[----:B------:R-:W-:-:S04]  /*3190*/  IADD3 R6, PT, PT, R15, R14, R6 ;  /* 0x0000000e0f067210 */ /* 0x000fc80007ffe006 */
[----:B------:R-:W-:-:S04]  /*31a0*/  IADD3 R6, PT, PT, R17, R16, R6 ;  /* 0x0000001011067210 */ /* 0x000fc80007ffe006 */
        /* <DEDUP_REMOVED lines=22> */
.L_x_102:
[----:B------:R-:W2:Y:S02]  /*3310*/  S2R R7, SR_TID.X ;  /* 0x0000000000077919 */ /* 0x000ea40000002100 */
[----:B--2---:R-:W-:-:S05]  /*3320*/  IADD3 R7, P0, PT, R7, UR6, RZ ;  /* 0x0000000607077c10 */ /* 0x004fca000ff1e0ff */
[----:B------:R-:W-:Y:S01]  /*3330*/  IMAD.X R8, RZ, RZ, UR7, P0 ;  /* 0x00000007ff087e24 */ /* 0x000fe200080e06ff */
[----:B-1----:R-:W-:-:S04]  /*3340*/  LEA R6, P0, R7, UR10, 0x2 ;  /* 0x0000000a07067c11 */ /* 0x002fc8000f8010ff */
[----:B------:R-:W-:-:S05]  /*3350*/  LEA.HI.X R7, R7, UR11, R8, 0x2, P0 ;  /* 0x0000000b07077c11 */ /* 0x000fca00080f1408 */
        /* <DEDUP_REMOVED lines=16> */
[----:B------:R-:W-:-:S02]  /*3460*/  USHF.R.S32.HI UR14, URZ, 0x1f, UR5 ;  /* 0x0000001fff0e7899 */ /* 0x000fc40008011405 */
[----:B------:R-:W-:-:S04]  /*3470*/  UIADD3 UR8, UP0, UPT, UR5, UR8, URZ ;  /* 0x0000000805087290 */ /* 0x000fc8000ff1e0ff */
[----:B------:R-:W-:Y:S01]  /*3480*/  UIADD3.X UR9, UPT, UPT, UR14, UR9, URZ, UP0, !UPT ;  /* 0x000000090e097290 */ /* 0x000fe200087fe4ff */
[----:B-1----:R-:W-:Y:S01]  /*3490*/  IMAD.U32 R6, RZ, RZ, UR5 ;  /* 0x00000005ff067e24 */ /* 0x002fe2000f8e00ff */
[----:B--2---:R-:W-:Y:S02]  /*34a0*/  IADD3 R17, PT, PT, R18, R17, R4 ;  /* 0x0000001112117210 */ /* 0x004fe40007ffe004 */
[----:B0-----:R-:W-:-:S04]  /*34b0*/  IADD3 R4, P1, PT, R2, -UR6, RZ ;  /* 0x8000000602047c10 */ /* 0x001fc8000ff3e0ff */
[----:B------:R-:W-:Y:S02]  /*34c0*/  ISETP.GE.U32.AND P0, PT, R4, UR5, PT ;  /* 0x0000000504007c0c */ /* 0x000fe4000bf06070 */
[----:B---3--:R-:W-:Y:S01]  /*34d0*/  IADD3 R17, PT, PT, R20, R19, R17 ;  /* 0x0000001314117210 */ /* 0x008fe20007ffe011 */
[----:B------:R-:W-:Y:S01]  /*34e0*/  IMAD.U32 R19, RZ, RZ, UR5 ;  /* 0x00000005ff137e24 */ /* 0x000fe2000f8e00ff */
[----:B------:R-:W-:-:S04]  /*34f0*/  IADD3.X R4, PT, PT, R3, ~UR7, RZ, P1, !PT ;  /* 0x8000000703047c10 */ /* 0x000fc80008ffe4ff */
[----:B------:R-:W-:Y:S01]  /*3500*/  ISETP.GE.U32.AND.EX P0, PT, R4, UR14, PT, P0 ;  /* 0x0000000e04007c0c */ /* 0x000fe2000bf06100 */
[----:B------:R-:W-:Y:S01]  /*3510*/  IMAD.U32 R4, RZ, RZ, UR14 ;  /* 0x0000000eff047e24 */ /* 0x000fe2000f8e00ff */
[----:B----4-:R-:W-:Y:S02]  /*3520*/  IADD3 R17, PT, PT, R22, R21, R17 ;  /* 0x0000001516117210 */ /* 0x010fe40007ffe011 */
[----:B------:R-:W-:-:S04]  /*3530*/  LEA R0, P1, R19, R0, 0x2 ;  /* 0x0000000013007211 */ /* 0x000fc800078210ff */
[----:B------:R-:W-:Y:S02]  /*3540*/  LEA.HI.X R5, R6, R5, R4, 0x2, P1 ;  /* 0x0000000506057211 */ /* 0x000fe400008f1404 */
[----:B-----5:R-:W-:-:S04]  /*3550*/  IADD3 R17, PT, PT, R24, R23, R17 ;  /* 0x0000001718117210 */ /* 0x020fc80007ffe011 */
[----:B------:R-:W-:-:S04]  /*3560*/  IADD3 R8, PT, PT, R11, R8, R17 ;  /* 0x000000080b087210 */ /* 0x000fc80007ffe011 */
[----:B------:R-:W-:-:S04]  /*3570*/  IADD3 R8, PT, PT, R13, R16, R8 ;  /* 0x000000100d087210 */ /* 0x000fc80007ffe008 */
[----:B------:R-:W-:-:S04]  /*3580*/  IADD3 R8, PT, PT, R9, R14, R8 ;  /* 0x0000000e09087210 */ /* 0x000fc80007ffe008 */
[----:B------:R-:W-:Y:S01]  /*3590*/  IADD3 R4, PT, PT, R15, R12, R8 ;  /* 0x0000000c0f047210 */ /* 0x000fe20007ffe008 */
[----:B------:R-:W-:Y:S06]  /*35a0*/  @!P0 BRA `(.L_x_100) ;  /* 0x0000000400e08947 */ /* 0x000fec0003800000 */
[----:B------:R-:W-:Y:S02]  /*35b0*/  UIADD3 UR6, UP0, UPT, UR5, UR6, URZ ;  /* 0x0000000605067290 */ /* 0x000fe4000ff1e0ff */
[----:B------:R-:W-:Y:S02]  /*35c0*/  UIADD3 UR4, UPT, UPT, UR4, 0x1, URZ ;  /* 0x0000000104047890 */ /* 0x000fe4000fffe0ff */
[----:B------:R-:W-:Y:S02]  /*35d0*/  UIADD3.X UR7, UPT, UPT, UR14, UR7, URZ, UP0, !UPT ;  /* 0x000000070e077290 */ /* 0x000fe400087fe4ff */
[----:B------:R-:W-:-:S04]  /*35e0*/  ISETP.LT.U32.AND P0, PT, R25, UR6, PT ;  /* 0x0000000619007c0c */ /* 0x000fc8000bf01070 */
[----:B------:R-:W-:-:S05]  /*35f0*/  IMAD.U32 R7, RZ, RZ, UR7 ;  /* 0x00000007ff077e24 */ /* 0x000fca000f8e00ff */
[----:B------:R-:W-:-:S13]  /*3600*/  ISETP.GT.U32.AND.EX P0, PT, R7, R10, PT, P0 ;  /* 0x0000000a0700720c */ /* 0x000fda0003f04100 */
[----:B------:R-:W-:Y:S05]  /*3610*/  @!P0 BRA `(.L_x_102) ;  /* 0xfffffffc003c8947 */ /* 0x000fea000383ffff */
.L_x_101:
[----:B------:R-:W-:Y:S01]  /*3620*/  IMAD.U32 R6, RZ, RZ, UR7 ;  /* 0x00000007ff067e24 */ /* 0x000fe2000f8e00ff */
[----:B------:R-:W-:-:S04]  /*3630*/  ISETP.LE.U32.AND P0, PT, R2, UR6, PT ;  /* 0x0000000602007c0c */ /* 0x000fc8000bf03070 */
[----:B------:R-:W-:-:S13]  /*3640*/  ISETP.GE.U32.AND.EX P0, PT, R6, R3, PT, P0 ;  /* 0x000000030600720c */ /* 0x000fda0003f06100 */
[----:B------:R-:W-:Y:S05]  /*3650*/  @P0 BRA `(.L_x_100) ;  /* 0x0000000400b40947 */ /* 0x000fea0003800000 */
[----:B------:R-:W0:Y:S01]  /*3660*/  S2R R9, SR_TID.X ;  /* 0x0000000000097919 */ /* 0x000e220000002100 */
[----:B------:R-:W-:Y:S01]  /*3670*/  VIADD R6, R2, -UR6 ;  /* 0x8000000602067c36 */ /* 0x000fe20008000000 */
[----:B------:R-:W-:Y:S04]  /*3680*/  BSSY.RECONVERGENT B1, `(.L_x_100) ;  /* 0x000006a000017945 */ /* 0x000fe80003800200 */
[----:B0-----:R-:W-:-:S13]  /*3690*/  ISETP.GE.AND P0, PT, R9, R6, PT ;  /* 0x000000060900720c */ /* 0x001fda0003f06270 */
[----:B------:R-:W-:Y:S05]  /*36a0*/  @P0 BRA `(.L_x_103) ;  /* 0x00000004009c0947 */ /* 0x000fea0003800000 */
[----:B------:R-:W0:Y:S01]  /*36b0*/  LDC R8, c[0x0][0x3c0] ;  /* 0x0000f000ff087b82 */ /* 0x000e220000000800 */
[----:B------:R-:W-:Y:S01]  /*36c0*/  USHF.L.U32 UR6, UR15, 0xc, URZ ;  /* 0x0000000c0f067899 */ /* 0x000fe200080006ff */
[----:B------:R-:W-:Y:S01]  /*36d0*/  LOP3.LUT R3, RZ, R9, RZ, 0x33, !PT ;  /* 0x00000009ff037212 */ /* 0x000fe200078e33ff */
[----:B------:R-:W-:Y:S04]  /*36e0*/  BSSY.RECONVERGENT B2, `(.L_x_104) ;  /* 0x0000019000027945 */ /* 0x000fe80003800200 */
[----:B------:R-:W-:Y:S02]  /*36f0*/  IMAD.IADD R3, R3, 0x1, R2 ;  /* 0x0000000103037824 */ /* 0x000fe400078e0202 */
[----:B------:R-:W-:-:S05]  /*3700*/  IMAD.U32 R2, RZ, RZ, UR6 ;  /* 0x00000006ff027e24 */ /* 0x000fca000f8e00ff */
[C---:B------:R-:W-:Y:S01]  /*3710*/  IADD3 R7, PT, PT, R3.reuse, -UR5, -R2 ;  /* 0x8000000503077c10 */ /* 0x040fe2000fffe802 */
[----:B0-----:R-:W-:Y:S01]  /*3720*/  IMAD R2, R8, UR4, RZ ;  /* 0x0000000408027c24 */ /* 0x001fe2000f8e02ff */
[C---:B------:R-:W-:Y:S02]  /*3730*/  LOP3.LUT R8, R3.reuse, 0x300, RZ, 0xc0, !PT ;  /* 0x0000030003087812 */ /* 0x040fe400078ec0ff */
[----:B------:R-:W-:Y:S01]  /*3740*/  LEA.HI R3, R3, 0x1, RZ, 0x18 ;  /* 0x0000000103037811 */ /* 0x000fe200078fc0ff */
[----:B------:R-:W-:Y:S01]  /*3750*/  IMAD R2, R2, -0x1000, R7 ;  /* 0xfffff00002027824 */ /* 0x000fe200078e0207 */
[----:B------:R-:W-:Y:S01]  /*3760*/  ISETP.NE.AND P0, PT, R8, 0x300, PT ;  /* 0x000003000800780c */ /* 0x000fe20003f05270 */
[----:B------:R-:W-:-:S03]  /*3770*/  IMAD.MOV.U32 R7, RZ, RZ, R9 ;  /* 0x000000ffff077224 */ /* 0x000fc600078e0009 */
[----:B------:R-:W-:-:S09]  /*3780*/  ISETP.GE.U32.AND P1, PT, R2, 0x300, PT ;  /* 0x000003000200780c */ /* 0x000fd20003f26070 */
[----:B------:R-:W-:Y:S05]  /*3790*/  @!P0 BRA `(.L_x_105) ;  /* 0x0000000000348947 */ /* 0x000fea0003800000 */
[----:B------:R-:W-:Y:S01]  /*37a0*/  LOP3.LUT R3, R3, 0x3, RZ, 0xc0, !PT ;  /* 0x0000000303037812 */ /* 0x000fe200078ec0ff */
[----:B------:R-:W-:-:S04]  /*37b0*/  IMAD.MOV.U32 R7, RZ, RZ, R9 ;  /* 0x000000ffff077224 */ /* 0x000fc800078e0009 */
[----:B------:R-:W-:-:S07]  /*37c0*/  IMAD.MOV R8, RZ, RZ, -R3 ;  /* 0x000000ffff087224 */ /* 0x000fce00078e0a03 */
.L_x_106:
        /* <DEDUP_REMOVED lines=10> */
.L_x_105:
[----:B------:R-:W-:Y:S05]  /*3870*/  BSYNC.RECONVERGENT B2 ;  /* 0x0000000000027941 */ /* 0x000fea0003800200 */
.L_x_104:
        /* <DEDUP_REMOVED lines=12> */
.L_x_109:
        /* <DEDUP_REMOVED lines=30> */
.L_x_108:
[----:B------:R-:W-:Y:S05]  /*3b20*/  BSYNC.RECONVERGENT B2 ;  /* 0x0000000000027941 */ /* 0x000fea0003800200 */
.L_x_107:
        /* <DEDUP_REMOVED lines=22> */
.L_x_111:
[----:B------:R-:W-:Y:S05]  /*3c90*/  BSYNC.RECONVERGENT B2 ;  /* 0x0000000000027941 */ /* 0x000fea0003800200 */
.L_x_110:
        /* <DEDUP_REMOVED lines=8> */
.L_x_103:
[----:B------:R-:W-:Y:S05]  /*3d20*/  BSYNC.RECONVERGENT B1 ;  /* 0x0000000000017941 */ /* 0x000fea0003800200 */
.L_x_100:
[----:B------:R-:W0:Y:S01]  /*3d30*/  S2R R8, SR_LANEID ;  /* 0x0000000000087919 */ /* 0x000e220000000000 */
[----:B------:R-:W1:Y:S01]  /*3d40*/  SHFL.DOWN PT, R0, R4, 0x1, 0x1f ;  /* 0x08201f0004007f89 */ /* 0x000e6200000e0000 */
[----:B------:R-:W2:Y:S01]  /*3d50*/  S2R R6, SR_TID.X ;  /* 0x0000000000067919 */ /* 0x000ea20000002100 */
        /* <DEDUP_REMOVED lines=10> */
[----:B------:R-:W-:Y:S01]  /*3e00*/  IMAD.IADD R0, R3, 0x1, R0 ;  /* 0x0000000103007824 */ /* 0x000fe200078e0200 */
[----:B--2---:R-:W-:-:S04]  /*3e10*/  @!P1 SHF.R.U32.HI R3, RZ, 0x3, R6 ;  /* 0x00000003ff039819 */ /* 0x004fc80000011606 */
[----:B------:R-:W0:Y:S01]  /*3e20*/  SHFL.DOWN PT, R2, R0, 0x4, 0x1f ;  /* 0x08801f0000027f89 */ /* 0x000e2200000e0000 */
[----:B-1----:R-:W-:Y:S02]  /*3e30*/  @!P1 LEA R7, R7, R4, 0x18 ;  /* 0x0000000407079211 */ /* 0x002fe400078ec0ff */
[----:B------:R-:W-:-:S05]  /*3e40*/  @!P1 LOP3.LUT R4, R3, 0x7c, RZ, 0xc0, !PT ;  /* 0x0000007c03049812 */ /* 0x000fca00078ec0ff */
[----:B------:R-:W-:Y:S01]  /*3e50*/  @!P1 IMAD.IADD R4, R4, 0x1, R7 ;  /* 0x0000000104049824 */ /* 0x000fe200078e0207 */
[----:B0-----:R-:W-:Y:S02]  /*3e60*/  SEL R5, R2, RZ, !P0 ;  /* 0x000000ff02057207 */ /* 0x001fe40004000000 */
[----:B------:R-:W-:-:S03]  /*3e70*/  ISETP.GT.AND P0, PT, R8, 0x17, PT ;  /* 0x000000170800780c */ /* 0x000fc60003f04270 */
[----:B------:R-:W-:-:S05]  /*3e80*/  IMAD.IADD R5, R0, 0x1, R5 ;  /* 0x0000000100057824 */ /* 0x000fca00078e0205 */
[----:B------:R-:W0:Y:S02]  /*3e90*/  SHFL.DOWN PT, R2, R5, 0x8, 0x1f ;  /* 0x09001f0005027f89 */ /* 0x000e2400000e0000 */
        /* <DEDUP_REMOVED lines=14> */
[----:B0-----:R-:W0:Y:S04]  /*3f80*/  LDS.128 R4, [UR4+0x10] ;  /* 0x00001004ff047984 */ /* 0x001e280008000c00 */
[----:B------:R-:W1:Y:S01]  /*3f90*/  LDS.64 R8, [UR4+0x20] ;  /* 0x00002004ff087984 */ /* 0x000e620008000a00 */
[----:B0-----:R-:W-:-:S04]  /*3fa0*/  IADD3 R0, PT, PT, R4, R0, R3 ;  /* 0x0000000004007210 */ /* 0x001fc80007ffe003 */
[----:B------:R-:W-:-:S04]  /*3fb0*/  IADD3 R0, PT, PT, R6, R0, R5 ;  /* 0x0000000006007210 */ /* 0x000fc80007ffe005 */
[----:B-1----:R-:W-:-:S05]  /*3fc0*/  IADD3 R0, PT, PT, R8, R0, R7 ;  /* 0x0000000008007210 */ /* 0x002fca0007ffe007 */
[----:B------:R-:W-:-:S07]  /*3fd0*/  IMAD.IADD R3, R0, 0x1, R9 ;  /* 0x0000000100037824 */ /* 0x000fce00078e0209 */
.L_x_73:
[----:B------:R-:W-:Y:S05]  /*3fe0*/  BSYNC.RECONVERGENT B0 ;  /* 0x0000000000007941 */ /* 0x000fea0003800200 */
.L_x_57:
[----:B------:R-:W-:Y:S05]  /*3ff0*/  @P0 EXIT ;  /* 0x000000000000094d */ /* 0x000fea0003800000 */
[----:B------:R-:W5:Y:S02]  /*4000*/  LDCU.64 UR4, c[0x0][0x388] ;  /* 0x00007100ff0477ac */ /* 0x000f640008000a00 */
[----:B-----5:R-:W-:-:S06]  /*4010*/  UIMAD.WIDE.U32 UR4, UR15, 0x4, UR4 ;  /* 0x000000040f0478a5 */ /* 0x020fcc000f8e0004 */
[----:B0-----:R-:W-:Y:S02]  /*4020*/  IMAD.U32 R4, RZ, RZ, UR4 ;  /* 0x00000004ff047e24 */ /* 0x001fe4000f8e00ff */
[----:B------:R-:W-:-:S05]  /*4030*/  IMAD.U32 R5, RZ, RZ, UR5 ;  /* 0x00000005ff057e24 */ /* 0x000fca000f8e00ff */
[----:B------:R-:W-:Y:S01]  /*4040*/  STG.E desc[UR12][R4.64], R3 ;  /* 0x0000000304007986 */ /* 0x000fe2000c10190c */
[----:B------:R-:W-:Y:S05]  /*4050*/  EXIT ;  /* 0x000000000000794d */ /* 0x000fea0003800000 */
.L_x_112:
        /* <DEDUP_REMOVED lines=10> */
.L_x_965:


//--------------------- .text._ZN3cub18CUB_300001_SM_10006detail6reduce28DeviceReduceSingleTileKernelINS2_10policy_hubIiyN4cuda3std3__44plusIiEEE10Policy1000EPiSC_yS9_iiNS7_10__identityEEEvT0_T1_T2_T3_T4_T6_ --------------------------
	.section	.text._ZN3cub18CUB_300001_SM_10006detail6reduce28DeviceReduceSingleTileKernelINS2_10policy_hubIiyN4cuda3std3__44plusIiEEE10Policy1000EPiSC_yS9_iiNS7_10__identityEEEvT0_T1_T2_T3_T4_T6_,"ax",@progbits
	.align	128
        .global         _ZN3cub18CUB_300001_SM_10006detail6reduce28DeviceReduceSingleTileKernelINS2_10policy_hubIiyN4cuda3std3__44plusIiEEE10Policy1000EPiSC_yS9_iiNS7_10__identityEEEvT0_T1_T2_T3_T4_T6_
        .type           _ZN3cub18CUB_300001_SM_10006detail6reduce28DeviceReduceSingleTileKernelINS2_10policy_hubIiyN4cuda3std3__44plusIiEEE10Policy1000EPiSC_yS9_iiNS7_10__identityEEEvT0_T1_T2_T3_T4_T6_,@function
        .size           _ZN3cub18CUB_300001_SM_10006detail6reduce28DeviceReduceSingleTileKernelINS2_10policy_hubIiyN4cuda3std3__44plusIiEEE10Policy1000EPiSC_yS9_iiNS7_10__identityEEEvT0_T1_T2_T3_T4_T6_,(.L_x_966 - _ZN3cub18CUB_300001_SM_10006detail6reduce28DeviceReduceSingleTileKernelINS2_10policy_hubIiyN4cuda3std3__44plusIiEEE10Policy1000EPiSC_yS9_iiNS7_10__identityEEEvT0_T1_T2_T3_T4_T6_)
        .other          _ZN3cub18CUB_300001_SM_10006detail6reduce28DeviceReduceSingleTileKernelINS2_10policy_hubIiyN4cuda3std3__44plusIiEEE10Policy1000EPiSC_yS9_iiNS7_10__identityEEEvT0_T1_T2_T3_T4_T6_,@"STO_CUDA_ENTRY STV_DEFAULT"
_ZN3cub18CUB_300001_SM_10006detail6reduce28DeviceReduceSingleTileKernelINS2_10policy_hubIiyN4cuda3std3__44plusIiEEE10Policy1000EPiSC_yS9_iiNS7_10__identityEEEvT0_T1_T2_T3_T4_T6_:
.text._ZN3cub18CUB_300001_SM_10006detail6reduce28DeviceReduceSingleTileKernelINS2_10policy_hubIiyN4cuda3std3__44plusIiEEE10Policy1000EPiSC_yS9_iiNS7_10__identityEEEvT0_T1_T2_T3_T4_T6_:
[----:B------:R-:W-:Y:S01]  /*0000*/  LDC R1, c[0x0][0x37c] ;  /* 0x0000df00ff017b82 */ /* 0x000fe20000000800 */
[----:B------:R-:W0:Y:S01]  /*0010*/  LDCU.64 UR4, c[0x0][0x390] ;  /* 0x00007200ff0477ac */ /* 0x000e220008000a00 */
[----:B------:R-:W1:Y:S01]  /*0020*/  LDCU.64 UR6, c[0x0][0x358] ;  /* 0x00006b00ff0677ac */ /* 0x000e620008000a00 */
[----:B0-----:R-:W-:Y:S02]  /*0030*/  IMAD.U32 R0, RZ, RZ, UR4 ;  /* 0x00000004ff007e24 */ /* 0x001fe4000f8e00ff */
[----:B------:R-:W-:-:S03]  /*0040*/  IMAD.U32 R3, RZ, RZ, UR5 ;  /* 0x00000005ff037e24 */ /* 0x000fc6000f8e00ff */
[----:B------:R-:W-:-:S04]  /*0050*/  ISETP.NE.U32.AND P0, PT, R0, RZ, PT ;  /* 0x000000ff0000720c */ /* 0x000fc80003f05070 */
[----:B------:R-:W-:-:S13]  /*0060*/  ISETP.NE.AND.EX P0, PT, R3, RZ, PT, P0 ;  /* 0x000000ff0300720c */ /* 0x000fda0003f05300 */
        /* <DEDUP_REMOVED lines=8> */
.L_x_113:
[----:B------:R-:W0:Y:S01]  /*00f0*/  LDCU UR4, c[0x0][0x380] ;  /* 0x00007000ff0477ac */ /* 0x000e220008000800 */
[----:B------:R-:W-:Y:S01]  /*0100*/  BSSY.RECONVERGENT B0, `(.L_x_114) ;  /* 0x0000390000007945 */ /* 0x000fe20003800200 */
[----:B0-----:R-:W-:-:S09]  /*0110*/  ULOP3.LUT UP0, URZ, UR4, 0xf, URZ, 0xc0, !UPT ;  /* 0x0000000f04ff7892 */ /* 0x001fd2000f80c0ff */
[----:B------:R-:W-:Y:S05]  /*0120*/  BRA.U UP0, `(.L_x_115) ;  /* 0x0000001900f07547 */ /* 0x000fea000b800000 */
[----:B------:R-:W-:-:S04]  /*0130*/  ISETP.GT.U32.AND P0, PT, R0, 0xfff, PT ;  /* 0x00000fff0000780c */ /* 0x000fc80003f04070 */
[----:B------:R-:W-:-:S13]  /*0140*/  ISETP.GT.U32.AND.EX P0, PT, R3, RZ, PT, P0 ;  /* 0x000000ff0300720c */ /* 0x000fda0003f04100 */
[----:B------:R-:W-:Y:S05]  /*0150*/  @P0 BRA `(.L_x_116) ;  /* 0x0000000c00ac0947 */ /* 0x000fea0003800000 */
[----:B------:R-:W0:Y:S01]  /*0160*/  S2R R11, SR_TID.X ;  /* 0x00000000000b7919 */ /* 0x000e220000002100 */
[----:B------:R-:W-:Y:S01]  /*0170*/  BSSY.RECONVERGENT B1, `(.L_x_117) ;  /* 0x0000009000017945 */ /* 0x000fe20003800200 */
[----:B------:R-:W-:Y:S01]  /*0180*/  IMAD.MOV.U32 R2, RZ, RZ, RZ ;  /* 0x000000ffff027224 */ /* 0x000fe200078e00ff */
[----:B0-----:R-:W-:Y:S01]  /*0190*/  ISETP.GE.U32.AND P0, PT, R11, R0, PT ;  /* 0x000000000b00720c */ /* 0x001fe20003f06070 */
[----:B------:R-:W-:-:S12]  /*01a0*/  IMAD.MOV.U32 R13, RZ, RZ, R11 ;  /* 0x000000ffff0d7224 */ /* 0x000fd800078e000b */
[----:B------:R-:W-:Y:S05]  /*01b0*/  @P0 BRA `(.L_x_118) ;  /* 0x0000000000100947 */ /* 0x000fea0003800000 */
[----:B------:R-:W0:Y:S02]  /*01c0*/  LDC.64 R4, c[0x0][0x380] ;  /* 0x0000e000ff047b82 */ /* 0x000e240000000a00 */
[----:B0-----:R-:W-:-:S05]  /*01d0*/  IMAD.WIDE.U32 R4, R11, 0x4, R4 ;  /* 0x000000040b047825 */ /* 0x001fca00078e0004 */
[----:B------:R0:W5:Y:S01]  /*01e0*/  LDG.E.CONSTANT R2, desc[UR6][R4.64] ;  /* 0x0000000604027981 */ /* 0x000162000c1e9900 */
[----:B------:R-:W-:-:S07]  /*01f0*/  VIADD R13, R11, 0x100 ;  /* 0x000001000b0d7836 */ /* 0x000fce0000000000 */
.L_x_118:
[----:B------:R-:W-:Y:S05]  /*0200*/  BSYNC.RECONVERGENT B1 ;  /* 0x0000000000017941 */ /* 0x000fea0003800200 */
.L_x_117:
[----:B------:R-:W-:Y:S01]  /*0210*/  ISETP.GE.U32.AND P0, PT, R13, R0, PT ;  /* 0x000000000d00720c */ /* 0x000fe20003f06070 */
        /* <DEDUP_REMOVED lines=15> */
.L_x_123:
        /* <DEDUP_REMOVED lines=9> */
.L_x_122:
[----:B------:R-:W-:Y:S05]  /*03a0*/  BSYNC.RECONVERGENT B2 ;  /* 0x0000000000027941 */ /* 0x000fea0003800200 */
.L_x_121:
        /* <DEDUP_REMOVED lines=8> */
.L_x_126:
[----:B------:R-:W0:Y:S01]  /*0430*/  LDC.64 R8, c[0x0][0x380] ;  /* 0x0000e000ff087b82 */ /* 0x000e220000000a00 */
[C---:B------:R-:W-:Y:S02]  /*0440*/  VIADD R7, R13.reuse, 0x400 ;  /* 0x000004000d077836 */ /* 0x040fe40000000000 */
        /* <DEDUP_REMOVED lines=10> */
[----:B------:R-:W4:Y:S04]  /*04f0*/  LDG.E.CONSTANT R17, desc[UR6][R6.64+0x400] ;  /* 0x0004000606117981 */ /* 0x000f28000c1e9900 */
        /* <DEDUP_REMOVED lines=22> */
.L_x_125:
[----:B------:R-:W-:Y:S05]  /*0660*/  BSYNC.RECONVERGENT B2 ;  /* 0x0000000000027941 */ /* 0x000fea0003800200 */
.L_x_124:
        /* <DEDUP_REMOVED lines=22> */
.L_x_128:
[----:B------:R-:W-:Y:S05]  /*07d0*/  BSYNC.RECONVERGENT B2 ;  /* 0x0000000000027941 */ /* 0x000fea0003800200 */
.L_x_127:
        /* <DEDUP_REMOVED lines=10> */
.L_x_120:
[----:B------:R-:W-:Y:S05]  /*0880*/  BSYNC.RECONVERGENT B1 ;  /* 0x0000000000017941 */ /* 0x000fea0003800200 */
.L_x_119:
[----:B------:R-:W-:-:S04]  /*0890*/  ISETP.GE.U32.AND P0, PT, R0, 0x100, PT ;  /* 0x000001000000780c */ /* 0x000fc80003f06070 */
[----:B------:R-:W-:-:S13]  /*08a0*/  ISETP.GE.U32.AND.EX P0, PT, R3, RZ, PT, P0 ;  /* 0x000000ff0300720c */ /* 0x000fda0003f06100 */
[----:B------:R-:W-:Y:S05]  /*08b0*/  @!P0 BRA `(.L_x_129) ;  /* 0x0000000000ac8947 */ /* 0x000fea0003800000 */
[----:B------:R-:W1:Y:S01]  /*08c0*/  S2R R6, SR_LANEID ;  /* 0x0000000000067919 */ /* 0x000e620000000000 */
[----:B------:R-:W-:Y:S01]  /*08d0*/  ISETP.NE.AND P4, PT, R11, RZ, PT ;  /* 0x000000ff0b00720c */ /* 0x000fe20003f85270 */
[----:B-----5:R-:W2:Y:S01]  /*08e0*/  SHFL.DOWN PT, R0, R2, 0x1, 0x1f ;  /* 0x08201f0002007f89 */ /* 0x020ea200000e0000 */
[C---:B-1----:R-:W-:Y:S02]  /*08f0*/  ISETP.GT.AND P0, PT, R6.reuse, 0x1e, PT ;  /* 0x0000001e0600780c */ /* 0x042fe40003f04270 */
[----:B------:R-:W-:Y:S02]  /*0900*/  ISETP.NE.AND P1, PT, R6, RZ, PT ;  /* 0x000000ff0600720c */ /* 0x000fe40003f25270 */
[----:B--2---:R-:W-:Y:S02]  /*0910*/  SEL R3, R0, RZ, !P0 ;  /* 0x000000ff00037207 */ /* 0x004fe40004000000 */
[----:B------:R-:W-:-:S03]  /*0920*/  ISETP.GT.AND P0, PT, R6, 0x1d, PT ;  /* 0x0000001d0600780c */ /* 0x000fc60003f04270 */
[----:B------:R-:W-:-:S05]  /*0930*/  IMAD.IADD R3, R3, 0x1, R2 ;  /* 0x0000000103037824 */ /* 0x000fca00078e0202 */
[----:B------:R-:W1:Y:S01]  /*0940*/  SHFL.DOWN PT, R0, R3, 0x2, 0x1f ;  /* 0x08401f0003007f89 */ /* 0x000e6200000e0000 */
[----:B------:R-:W2:Y:S01]  /*0950*/  @!P1 S2R R7, SR_CgaCtaId ;  /* 0x0000000000079919 */ /* 0x000ea20000008800 */
[----:B-1----:R-:W-:Y:S02]  /*0960*/  SEL R0, R0, RZ, !P0 ;  /* 0x000000ff00007207 */ /* 0x002fe40004000000 */
[----:B------:R-:W-:-:S03]  /*0970*/  ISETP.GT.AND P0, PT, R6, 0x1b, PT ;  /* 0x0000001b0600780c */ /* 0x000fc60003f04270 */
[----:B------:R-:W-:-:S05]  /*0980*/  IMAD.IADD R0, R3, 0x1, R0 ;  /* 0x0000000103007824 */ /* 0x000fca00078e0200 */
[----:B0-----:R-:W0:Y:S02]  /*0990*/  SHFL.DOWN PT, R4, R0, 0x4, 0x1f ;  /* 0x08801f0000047f89 */ /* 0x001e2400000e0000 */
[----:B0-----:R-:W-:Y:S02]  /*09a0*/  SEL R5, R4, RZ, !P0 ;  /* 0x000000ff04057207 */ /* 0x001fe40004000000 */
[----:B------:R-:W-:Y:S02]  /*09b0*/  ISETP.GT.AND P0, PT, R6, 0x17, PT ;  /* 0x000000170600780c */ /* 0x000fe40003f04270 */
[----:B------:R-:W-:Y:S01]  /*09c0*/  @!P1 MOV R4, 0x400 ;  /* 0x0000040000049802 */ /* 0x000fe20000000f00 */
[----:B------:R-:W-:Y:S01]  /*09d0*/  IMAD.IADD R5, R0, 0x1, R5 ;  /* 0x0000000100057824 */ /* 0x000fe200078e0205 */
[----:B------:R-:W-:Y:S02]  /*09e0*/  @!P1 SHF.R.U32.HI R0, RZ, 0x3, R11 ;  /* 0x00000003ff009819 */ /* 0x000fe4000001160b */
[----:B--2---:R-:W-:-:S02]  /*09f0*/  @!P1 LEA R7, R7, R4, 0x18 ;  /* 0x0000000407079211 */ /* 0x004fc400078ec0ff */
[----:B------:R-:W0:Y:S01]  /*0a00*/  SHFL.DOWN PT, R2, R5, 0x8, 0x1f ;  /* 0x09001f0005027f89 */ /* 0x000e2200000e0000 */
[----:B------:R-:W-:-:S05]  /*0a10*/  @!P1 LOP3.LUT R0, R0, 0x7c, RZ, 0xc0, !PT ;  /* 0x0000007c00009812 */ /* 0x000fca00078ec0ff */
[----:B------:R-:W-:Y:S01]  /*0a20*/  @!P1 IMAD.IADD R0, R0, 0x1, R7 ;  /* 0x0000000100009824 */ /* 0x000fe200078e0207 */
[----:B0-----:R-:W-:Y:S02]  /*0a30*/  SEL R2, R2, RZ, !P0 ;  /* 0x000000ff02027207 */ /* 0x001fe40004000000 */
[----:B------:R-:W-:-:S03]  /*0a40*/  ISETP.GT.AND P0, PT, R6, 0xf, PT ;  /* 0x0000000f0600780c */ /* 0x000fc60003f04270 */
[----:B------:R-:W-:-:S05]  /*0a50*/  IMAD.IADD R2, R5, 0x1, R2 ;  /* 0x0000000105027824 */ /* 0x000fca00078e0202 */
[----:B------:R-:W0:Y:S02]  /*0a60*/  SHFL.DOWN PT, R3, R2, 0x10, 0x1f ;  /* 0x0a001f0002037f89 */ /* 0x000e2400000e0000 */
[----:B0-----:R-:W-:-:S05]  /*0a70*/  SEL R3, R3, RZ, !P0 ;  /* 0x000000ff03037207 */ /* 0x001fca0004000000 */
        /* <DEDUP_REMOVED lines=15> */
.L_x_129:
[C---:B0-----:R-:W-:Y:S01]  /*0b70*/  LOP3.LUT R4, R11.reuse, 0x3e0, RZ, 0xc0, !PT ;  /* 0x000003e00b047812 */ /* 0x041fe200078ec0ff */
[----:B------:R-:W0:Y:S01]  /*0b80*/  S2R R10, SR_LANEID ;  /* 0x00000000000a7919 */ /* 0x000e220000000000 */
[----:B------:R-:W-:Y:S02]  /*0b90*/  ISETP.NE.AND P4, PT, R11, RZ, PT ;  /* 0x000000ff0b00720c */ /* 0x000fe40003f85270 */
[----:B------:R-:W-:Y:S01]  /*0ba0*/  LOP3.LUT R7, RZ, R4, RZ, 0x33, !PT ;  /* 0x00000004ff077212 */ /* 0x000fe200078e33ff */
[----:B------:R-:W-:-:S04]  /*0bb0*/  VIADD R5, R4, 0x20 ;  /* 0x0000002004057836 */ /* 0x000fc80000000000 */
[----:B------:R-:W-:Y:S01]  /*0bc0*/  IMAD.IADD R7, R7, 0x1, R0 ;  /* 0x0000000107077824 */ /* 0x000fe200078e0200 */
[----:B------:R-:W-:-:S04]  /*0bd0*/  ISETP.GT.U32.AND P0, PT, R5, R0, PT ;  /* 0x000000000500720c */ /* 0x000fc80003f04070 */
        /* <DEDUP_REMOVED lines=30> */
[----:B0-----:R-:W-:-:S05]  /*0dc0*/  SEL R5, R5, RZ, !P0 ;  /* 0x000000ff05057207 */ /* 0x001fca0004000000 */
[----:B------:R-:W-:-:S05]  /*0dd0*/  IMAD.IADD R5, R4, 0x1, R5 ;  /* 0x0000000104057824 */ /* 0x000fca00078e0205 */
[----:B------:R4:W-:Y:S01]  /*0de0*/  @!P1 STS [R8+0x8], R5 ;  /* 0x0000080508009388 */ /* 0x0009e20000000800 */
[----:B------:R-:W-:Y:S06]  /*0df0*/  BAR.SYNC.DEFER_BLOCKING 0x0 ;  /* 0x0000000000007b1d */ /* 0x000fec0000010000 */
[----:B------:R-:W-:Y:S05]  /*0e00*/  @P4 BRA `(.L_x_130) ;  /* 0x0000002800fc4947 */ /* 0x000fea0003800000 */
[----:B------:R-:W0:Y:S01]  /*0e10*/  S2UR UR5, SR_CgaCtaId ;  /* 0x00000000000579c3 */ /* 0x000e220000008800 */
[----:B------:R-:W-:Y:S01]  /*0e20*/  UMOV UR4, 0x400 ;  /* 0x0000040000047882 */ /* 0x000fe20000000000 */
[C---:B------:R-:W-:Y:S02]  /*0e30*/  ISETP.GT.U32.AND P0, PT, R0.reuse, 0x40, PT ;  /* 0x000000400000780c */ /* 0x040fe40003f04070 */
[C---:B------:R-:W-:Y:S02]  /*0e40*/  ISETP.GT.U32.AND P6, PT, R0.reuse, 0x20, PT ;  /* 0x000000200000780c */ /* 0x040fe40003fc4070 */
[C---:B------:R-:W-:Y:S02]  /*0e50*/  ISETP.GT.U32.AND P5, PT, R0.reuse, 0x60, PT ;  /* 0x000000600000780c */ /* 0x040fe40003fa4070 */
[----:B------:R-:W-:Y:S02]  /*0e60*/  ISETP.GT.U32.AND P2, PT, R0, 0x80, PT ;  /* 0x000000800000780c */ /* 0x000fe40003f44070 */
[----:B------:R-:W-:-:S02]  /*0e70*/  ISETP.GT.U32.AND.EX P0, PT, R3, RZ, PT, P0 ;  /* 0x000000ff0300720c */ /* 0x000fc40003f04100 */
[C---:B------:R-:W-:Y:S02]  /*0e80*/  ISETP.GT.U32.AND.EX P6, PT, R3.reuse, RZ, PT, P6 ;  /* 0x000000ff0300720c */ /* 0x040fe40003fc4160 */
[C---:B------:R-:W-:Y:S02]  /*0e90*/  ISETP.GT.U32.AND P3, PT, R0.reuse, 0xa0, PT ;  /* 0x000000a00000780c */ /* 0x040fe40003f64070 */
[----:B------:R-:W-:Y:S02]  /*0ea0*/  ISETP.GT.U32.AND P1, PT, R0, 0xc0, PT ;  /* 0x000000c00000780c */ /* 0x000fe40003f24070 */
[C---:B------:R-:W-:Y:S02]  /*0eb0*/  ISETP.GT.U32.AND.EX P5, PT, R3.reuse, RZ, PT, P5 ;  /* 0x000000ff0300720c */ /* 0x040fe40003fa4150 */
[C---:B------:R-:W-:Y:S02]  /*0ec0*/  ISETP.GT.U32.AND.EX P2, PT, R3.reuse, RZ, PT, P2 ;  /* 0x000000ff0300720c */ /* 0x040fe40003f44120 */
[C---:B------:R-:W-:Y:S01]  /*0ed0*/  ISETP.GT.U32.AND.EX P3, PT, R3.reuse, RZ, PT, P3 ;  /* 0x000000ff0300720c */ /* 0x040fe20003f64130 */
[----:B0-----:R-:W-:Y:S01]  /*0ee0*/  ULEA UR4, UR5, UR4, 0x18 ;  /* 0x0000000405047291 */ /* 0x001fe2000f8ec0ff */
[----:B------:R-:W-:-:S08]  /*0ef0*/  ISETP.GT.U32.AND.EX P1, PT, R3, RZ, PT, P1 ;  /* 0x000000ff0300720c */ /* 0x000fd00003f24110 */
[----:B----4-:R-:W0:Y:S04]  /*0f00*/  LDS.128 R8, [UR4+0x10] ;  /* 0x00001004ff087984 */ /* 0x010e280008000c00 */
[----:B------:R-:W1:Y:S04]  /*0f10*/  LDS R2, [UR4+0xc] ;  /* 0x00000c04ff027984 */ /* 0x000e680008000800 */
[----:B------:R-:W2:Y:S01]  /*0f20*/  LDS.64 R6, [UR4+0x20] ;  /* 0x00002004ff067984 */ /* 0x000ea20008000a00 */
[----:B0-----:R-:W-:Y:S02]  /*0f30*/  SEL R8, R8, RZ, P0 ;  /* 0x000000ff08087207 */ /* 0x001fe40000000000 */
[----:B------:R-:W-:-:S02]  /*0f40*/  ISETP.GT.U32.AND P0, PT, R0, 0xe0, PT ;  /* 0x000000e00000780c */ /* 0x000fc40003f04070 */
[----:B-1----:R-:W-:Y:S02]  /*0f50*/  SEL R2, R2, RZ, P6 ;  /* 0x000000ff02027207 */ /* 0x002fe40003000000 */
[----:B------:R-:W-:Y:S02]  /*0f60*/  SEL R9, R9, RZ, P5 ;  /* 0x000000ff09097207 */ /* 0x000fe40002800000 */
[----:B------:R-:W-:Y:S02]  /*0f70*/  IADD3 R2, PT, PT, R8, R2, R5 ;  /* 0x0000000208027210 */ /* 0x000fe40007ffe005 */
[----:B------:R-:W-:Y:S02]  /*0f80*/  SEL R10, R10, RZ, P2 ;  /* 0x000000ff0a0a7207 */ /* 0x000fe40001000000 */
[----:B------:R-:W-:Y:S02]  /*0f90*/  ISETP.GT.U32.AND.EX P0, PT, R3, RZ, PT, P0 ;  /* 0x000000ff0300720c */ /* 0x000fe40003f04100 */
[----:B------:R-:W-:-:S02]  /*0fa0*/  SEL R11, R11, RZ, P3 ;  /* 0x000000ff0b0b7207 */ /* 0x000fc40001800000 */
[----:B------:R-:W-:Y:S02]  /*0fb0*/  IADD3 R2, PT, PT, R10, R2, R9 ;  /* 0x000000020a027210 */ /* 0x000fe40007ffe009 */
[----:B--2---:R-:W-:Y:S02]  /*0fc0*/  SEL R6, R6, RZ, P1 ;  /* 0x000000ff06067207 */ /* 0x004fe40000800000 */
[----:B------:R-:W-:Y:S02]  /*0fd0*/  SEL R7, R7, RZ, P0 ;  /* 0x000000ff07077207 */ /* 0x000fe40000000000 */
[----:B------:R-:W-:-:S05]  /*0fe0*/  IADD3 R2, PT, PT, R6, R2, R11 ;  /* 0x0000000206027210 */ /* 0x000fca0007ffe00b */
[----:B------:R-:W-:Y:S01]  /*0ff0*/  IMAD.IADD R5, R2, 0x1, R7 ;  /* 0x0000000102057824 */ /* 0x000fe200078e0207 */
[----:B------:R-:W-:Y:S06]  /*1000*/  BRA `(.L_x_130) ;  /* 0x00000028007c7947 */ /* 0x000fec0003800000 */
.L_x_116:
        /* <DEDUP_REMOVED lines=8> */
[----:B------:R-:W-:-:S02]  /*1090*/  IMAD.MOV.U32 R29, RZ, RZ, 0x1000 ;  /* 0x00001000ff1d7424 */ /* 0x000fc400078e00ff */
[----:B------:R-:W-:Y:S01]  /*10a0*/  IMAD.MOV.U32 R26, RZ, RZ, RZ ;  /* 0x000000ffff1a7224 */ /* 0x000fe200078e00ff */
[----:B--2---:R-:W-:Y:S02]  /*10b0*/  IADD3 R5, PT, PT, R6, R5, R4 ;  /* 0x0000000506057210 */ /* 0x004fe40007ffe004 */
[----:B------:R-:W-:Y:S02]  /*10c0*/  IADD3 R4, P1, PT, R0, -0x1000, RZ ;  /* 0xfffff00000047810 */ /* 0x000fe40007f3e0ff */
[----:B---3--:R-:W-:Y:S02]  /*10d0*/  IADD3 R5, PT, PT, R8, R7, R5 ;  /* 0x0000000708057210 */ /* 0x008fe40007ffe005 */
[----:B------:R-:W-:Y:S02]  /*10e0*/  ISETP.GE.U32.AND P0, PT, R4, 0x1000, PT ;  /* 0x000010000400780c */ /* 0x000fe40003f06070 */
[----:B------:R-:W-:-:S04]  /*10f0*/  IADD3 R5, PT, PT, R10, R9, R5 ;  /* 0x000000090a057210 */ /* 0x000fc80007ffe005 */
[----:B----4-:R-:W-:-:S04]  /*1100*/  IADD3 R5, PT, PT, R12, R11, R5 ;  /* 0x0000000b0c057210 */ /* 0x010fc80007ffe005 */
[----:B------:R-:W-:Y:S02]  /*1110*/  IADD3 R13, PT, PT, R14, R13, R5 ;  /* 0x0000000d0e0d7210 */ /* 0x000fe40007ffe005 */
[----:B------:R-:W-:Y:S02]  /*1120*/  IADD3.X R5, PT, PT, R3, -0x1, RZ, P1, !PT ;  /* 0xffffffff03057810 */ /* 0x000fe40000ffe4ff */
[----:B-----5:R-:W-:Y:S02]  /*1130*/  IADD3 R13, PT, PT, R16, R15, R13 ;  /* 0x0000000f100d7210 */ /* 0x020fe40007ffe00d */
[----:B------:R-:W-:Y:S02]  /*1140*/  ISETP.GE.U32.AND.EX P0, PT, R5, RZ, PT, P0 ;  /* 0x000000ff0500720c */ /* 0x000fe40003f06100 */
[----:B------:R-:W-:-:S05]  /*1150*/  IADD3 R13, PT, PT, R18, R17, R13 ;  /* 0x00000011120d7210 */ /* 0x000fca0007ffe00d */
[----:B------:R-:W-:-:S06]  /*1160*/  IMAD.IADD R27, R19, 0x1, R13 ;  /* 0x00000001131b7824 */ /* 0x000fcc00078e020d */
[----:B------:R-:W-:Y:S05]  /*1170*/  @!P0 BRA `(.L_x_131) ;  /* 0x0000000000748947 */ /* 0x000fea0003800000 */
[----:B------:R-:W0:Y:S01]  /*1180*/  LDC.64 R6, c[0x0][0x390] ;  /* 0x0000e400ff067b82 */ /* 0x000e220000000a00 */
[----:B------:R-:W-:Y:S02]  /*1190*/  IMAD.MOV.U32 R29, RZ, RZ, 0x1000 ;  /* 0x00001000ff1d7424 */ /* 0x000fe400078e00ff */
[----:B------:R-:W-:-:S07]  /*11a0*/  IMAD.MOV.U32 R26, RZ, RZ, RZ ;  /* 0x000000ffff1a7224 */ /* 0x000fce00078e00ff */
.L_x_133:
[----:B------:R-:W-:-:S04]  /*11b0*/  LEA R12, P0, R29, R24, 0x2 ;  /* 0x000000181d0c7211 */ /* 0x000fc800078010ff */
[----:B------:R-:W-:-:S05]  /*11c0*/  LEA.HI.X R13, R29, R25, R26, 0x2, P0 ;  /* 0x000000191d0d7211 */ /* 0x000fca00000f141a */
[----:B------:R-:W2:Y:S04]  /*11d0*/  LDG.E.128.CONSTANT R20, desc[UR6][R12.64] ;  /* 0x000000060c147981 */ /* 0x000ea8000c1e9d00 */
[----:B------:R-:W3:Y:S04]  /*11e0*/  LDG.E.128.CONSTANT R16, desc[UR6][R12.64+0x1000] ;  /* 0x001000060c107981 */ /* 0x000ee8000c1e9d00 */
[----:B------:R-:W4:Y:S04]  /*11f0*/  LDG.E.128.CONSTANT R8, desc[UR6][R12.64+0x2000] ;  /* 0x002000060c087981 */ /* 0x000f28000c1e9d00 */
[----:B------:R-:W5:Y:S01]  /*1200*/  LDG.E.128.CONSTANT R12, desc[UR6][R12.64+0x3000] ;  /* 0x003000060c0c7981 */ /* 0x000f62000c1e9d00 */
[----:B0-----:R-:W-:-:S02]  /*1210*/  IMAD.MOV.U32 R0, RZ, RZ, R6 ;  /* 0x000000ffff007224 */ /* 0x001fc400078e0006 */
[----:B------:R-:W-:Y:S01]  /*1220*/  IMAD.MOV.U32 R3, RZ, RZ, R7 ;  /* 0x000000ffff037224 */ /* 0x000fe200078e0007 */
[----:B--2---:R-:W-:-:S04]  /*1230*/  IADD3 R21, PT, PT, R21, R20, R27 ;  /* 0x0000001415157210 */ /* 0x004fc80007ffe01b */
[----:B------:R-:W-:-:S04]  /*1240*/  IADD3 R21, PT, PT, R23, R22, R21 ;  /* 0x0000001617157210 */ /* 0x000fc80007ffe015 */
[----:B---3--:R-:W-:Y:S02]  /*1250*/  IADD3 R21, PT, PT, R17, R16, R21 ;  /* 0x0000001011157210 */ /* 0x008fe40007ffe015 */
[----:B------:R-:W-:Y:S02]  /*1260*/  IADD3 R16, P1, PT, -R29, R0, RZ ;  /* 0x000000001d107210 */ /* 0x000fe40007f3e1ff */
[----:B------:R-:W-:Y:S02]  /*1270*/  IADD3 R21, PT, PT, R19, R18, R21 ;  /* 0x0000001213157210 */ /* 0x000fe40007ffe015 */
[----:B------:R-:W-:Y:S02]  /*1280*/  ISETP.GE.U32.AND P0, PT, R16, 0x1000, PT ;  /* 0x000010001000780c */ /* 0x000fe40003f06070 */
[----:B----4-:R-:W-:Y:S01]  /*1290*/  IADD3 R21, PT, PT, R9, R8, R21 ;  /* 0x0000000809157210 */ /* 0x010fe20007ffe015 */
[----:B------:R-:W-:-:S03]  /*12a0*/  IMAD.X R8, R3, 0x1, ~R26, P1 ;  /* 0x0000000103087824 */ /* 0x000fc600008e0e1a */
[----:B------:R-:W-:Y:S02]  /*12b0*/  IADD3 R21, PT, PT, R11, R10, R21 ;  /* 0x0000000a0b157210 */ /* 0x000fe40007ffe015 */
[----:B------:R-:W-:Y:S02]  /*12c0*/  ISETP.GE.U32.AND.EX P0, PT, R8, RZ, PT, P0 ;  /* 0x000000ff0800720c */ /* 0x000fe40003f06100 */
[----:B-----5:R-:W-:-:S04]  /*12d0*/  IADD3 R21, PT, PT, R13, R12, R21 ;  /* 0x0000000c0d157210 */ /* 0x020fc80007ffe015 */
[----:B------:R-:W-:-:S07]  /*12e0*/  IADD3 R27, PT, PT, R15, R14, R21 ;  /* 0x0000000e0f1b7210 */ /* 0x000fce0007ffe015 */
[----:B------:R-:W-:Y:S05]  /*12f0*/  @!P0 BRA `(.L_x_132) ;  /* 0x0000000400d08947 */ /* 0x000fea0003800000 */
[----:B------:R-:W-:-:S05]  /*1300*/  IADD3 R29, P0, PT, R29, 0x1000, RZ ;  /* 0x000010001d1d7810 */ /* 0x000fca0007f1e0ff */
[----:B------:R-:W-:Y:S01]  /*1310*/  IMAD.X R26, RZ, RZ, R26, P0 ;  /* 0x000000ffff1a7224 */ /* 0x000fe200000e061a */
[----:B------:R-:W-:-:S04]  /*1320*/  ISETP.GT.U32.AND P0, PT, R29, R4, PT ;  /* 0x000000041d00720c */ /* 0x000fc80003f04070 */
[----:B------:R-:W-:-:S13]  /*1330*/  ISETP.GT.U32.AND.EX P0, PT, R26, R5, PT, P0 ;  /* 0x000000051a00720c */ /* 0x000fda0003f04100 */
[----:B------:R-:W-:Y:S05]  /*1340*/  @!P0 BRA `(.L_x_133) ;  /* 0xfffffffc00988947 */ /* 0x000fea000383ffff */
.L_x_131:
[----:B------:R-:W-:-:S04]  /*1350*/  ISETP.GE.U32.AND P0, PT, R29, R0, PT ;  /* 0x000000001d00720c */ /* 0x000fc80003f06070 */
[----:B------:R-:W-:-:S13]  /*1360*/  ISETP.GE.U32.AND.EX P0, PT, R26, R3, PT, P0 ;  /* 0x000000031a00720c */ /* 0x000fda0003f06100 */
[----:B------:R-:W-:Y:S05]  /*1370*/  @P0 BRA `(.L_x_132) ;  /* 0x0000000400b00947 */ /* 0x000fea0003800000 */
[----:B------:R-:W-:Y:S01]  /*1380*/  IMAD.IADD R3, R0, 0x1, -R29 ;  /* 0x0000000100037824 */ /* 0x000fe200078e0a1d */
[----:B------:R-:W-:Y:S04]  /*1390*/  BSSY.RECONVERGENT B1, `(.L_x_132) ;  /* 0x000006a000017945 */ /* 0x000fe80003800200 */
[----:B------:R-:W-:-:S13]  /*13a0*/  ISETP.GE.AND P0, PT, R2, R3, PT ;  /* 0x000000030200720c */ /* 0x000fda0003f06270 */
[----:B------:R-:W-:Y:S05]  /*13b0*/  @P0 BRA `(.L_x_134) ;  /* 0x00000004009c0947 */ /* 0x000fea0003800000 */
[----:B------:R-:W-:Y:S01]  /*13c0*/  LOP3.LUT R4, RZ, R2, RZ, 0x33, !PT ;  /* 0x00000002ff047212 */ /* 0x000fe200078e33ff */
[----:B------:R-:W-:Y:S03]  /*13d0*/  BSSY.RECONVERGENT B2, `(.L_x_135) ;  /* 0x000001a000027945 */ /* 0x000fe60003800200 */
[----:B------:R-:W-:-:S04]  /*13e0*/  IADD3 R4, PT, PT, -R29, R0, R4 ;  /* 0x000000001d047210 */ /* 0x000fc80007ffe104 */
[C---:B------:R-:W-:Y:S02]  /*13f0*/  LOP3.LUT R0, R4.reuse, 0x300, RZ, 0xc0, !PT ;  /* 0x0000030004007812 */ /* 0x040fe400078ec0ff */
[----:B------:R-:W-:Y:S02]  /*1400*/  ISETP.GE.U32.AND P1, PT, R4, 0x300, PT ;  /* 0x000003000400780c */ /* 0x000fe40003f26070 */
[----:B------:R-:W-:Y:S01]  /*1410*/  ISETP.NE.AND P0, PT, R0, 0x300, PT ;  /* 0x000003000000780c */ /* 0x000fe20003f05270 */
[----:B------:R-:W-:-:S12]  /*1420*/  IMAD.MOV.U32 R0, RZ, RZ, R2 ;  /* 0x000000ffff007224 */ /* 0x000fd800078e0002 */
[----:B------:R-:W-:Y:S05]  /*1430*/  @!P0 BRA `(.L_x_136) ;  /* 0x00000000004c8947 */ /* 0x000fea0003800000 */
[----:B------:R-:W0:Y:S01]  /*1440*/  LDCU.64 UR4, c[0x0][0x380] ;  /* 0x00007000ff0477ac */ /* 0x000e220008000a00 */
[----:B------:R-:W-:Y:S02]  /*1450*/  IADD3 R8, P0, PT, R2, R29, RZ ;  /* 0x0000001d02087210 */ /* 0x000fe40007f1e0ff */
[----:B------:R-:W-:-:S03]  /*1460*/  LEA.HI R0, R4, 0x1, RZ, 0x18 ;  /* 0x0000000104007811 */ /* 0x000fc600078fc0ff */
[----:B------:R-:W-:Y:S01]  /*1470*/  IMAD.X R5, RZ, RZ, R26, P0 ;  /* 0x000000ffff057224 */ /* 0x000fe200000e061a */
[----:B------:R-:W-:Y:S01]  /*1480*/  LOP3.LUT R4, R0, 0x3, RZ, 0xc0, !PT ;  /* 0x0000000300047812 */ /* 0x000fe200078ec0ff */
[----:B------:R-:W-:-:S04]  /*1490*/  IMAD.MOV.U32 R0, RZ, RZ, R2 ;  /* 0x000000ffff007224 */ /* 0x000fc800078e0002 */
[----:B------:R-:W-:Y:S01]  /*14a0*/  IMAD.MOV R6, RZ, RZ, -R4 ;  /* 0x000000ffff067224 */ /* 0x000fe200078e0a04 */
[----:B0-----:R-:W-:-:S04]  /*14b0*/  LEA R7, P2, R8, UR4, 0x2 ;  /* 0x0000000408077c11 */ /* 0x001fc8000f8410ff */
[----:B------:R-:W-:-:S09]  /*14c0*/  LEA.HI.X R8, R8, UR5, R5, 0x2, P2 ;  /* 0x0000000508087c11 */ /* 0x000fd200090f1405 */
.L_x_137:
        /* <DEDUP_REMOVED lines=10> */
.L_x_136:
[----:B------:R-:W-:Y:S05]  /*1570*/  BSYNC.RECONVERGENT B2 ;  /* 0x0000000000027941 */ /* 0x000fea0003800200 */
.L_x_135:
[----:B------:R-:W-:Y:S05]  /*1580*/  @!P1 BRA `(.L_x_134) ;  /* 0x0000000400289947 */ /* 0x000fea0003800000 */
[----:B------:R-:W0:Y:S01]  /*1590*/  LDCU.64 UR4, c[0x0][0x380] ;  /* 0x00007000ff0477ac */ /* 0x000e220008000a00 */
[----:B------:R-:W-:Y:S01]  /*15a0*/  IMAD.IADD R5, R3, 0x1, -R0 ;  /* 0x0000000103057824 */ /* 0x000fe200078e0a00 */
[----:B------:R-:W-:Y:S01]  /*15b0*/  IADD3 R29, P0, PT, R0, R29, RZ ;  /* 0x0000001d001d7210 */ /* 0x000fe20007f1e0ff */
[----:B------:R-:W-:Y:S03]  /*15c0*/  BSSY.RECONVERGENT B2, `(.L_x_138) ;  /* 0x0000027000027945 */ /* 0x000fe60003800200 */
[----:B------:R-:W-:Y:S01]  /*15d0*/  ISETP.GT.AND P1, PT, R5, 0xc00, PT ;  /* 0x00000c000500780c */ /* 0x000fe20003f24270 */
[----:B------:R-:W-:Y:S01]  /*15e0*/  IMAD.X R26, RZ, RZ, R26, P0 ;  /* 0x000000ffff1a7224 */ /* 0x000fe200000e061a */
[----:B0-----:R-:W-:-:S04]  /*15f0*/  LEA R4, P0, R29, UR4, 0x2 ;  /* 0x000000041d047c11 */ /* 0x001fc8000f8010ff */
[----:B------:R-:W-:Y:S02]  /*1600*/  LEA.HI.X R5, R29, UR5, R26, 0x2, P0 ;  /* 0x000000051d057c11 */ /* 0x000fe400080f141a */
[----:B------:R-:W-:-:S05]  /*1610*/  PLOP3.LUT P0, PT, PT, PT, PT, 0x80, 0x8 ;  /* 0x000000000008781c */ /* 0x000fca0003f0f070 */
[----:B------:R-:W-:Y:S08]  /*1620*/  @!P1 BRA `(.L_x_139) ;  /* 0x0000000000809947 */ /* 0x000ff00003800000 */
[----:B------:R-:W-:Y:S01]  /*1630*/  PLOP3.LUT P0, PT, PT, PT, PT, 0x8, 0x80 ;  /* 0x000000000080781c */ /* 0x000fe20003f0e170 */
[----:B------:R-:W-:-:S12]  /*1640*/  VIADD R7, R3, 0xfffff400 ;  /* 0xfffff40003077836 */ /* 0x000fd80000000000 */
.L_x_140:
        /* <DEDUP_REMOVED lines=30> */
.L_x_139:
[----:B------:R-:W-:Y:S05]  /*1830*/  BSYNC.RECONVERGENT B2 ;  /* 0x0000000000027941 */ /* 0x000fea0003800200 */
.L_x_138:
        /* <DEDUP_REMOVED lines=22> */
.L_x_142:
[----:B------:R-:W-:Y:S05]  /*19a0*/  BSYNC.RECONVERGENT B2 ;  /* 0x0000000000027941 */ /* 0x000fea0003800200 */
.L_x_141:
        /* <DEDUP_REMOVED lines=8> */
.L_x_134:
[----:B------:R-:W-:Y:S05]  /*1a30*/  BSYNC.RECONVERGENT B1 ;  /* 0x0000000000017941 */ /* 0x000fea0003800200 */
.L_x_132:
[----:B------:R-:W0:Y:S01]  /*1a40*/  S2R R8, SR_LANEID ;  /* 0x0000000000087919 */ /* 0x000e220000000000 */
[----:B------:R-:W-:Y:S01]  /*1a50*/  ISETP.NE.AND P4, PT, R2, RZ, PT ;  /* 0x000000ff0200720c */ /* 0x000fe20003f85270 */
        /* <DEDUP_REMOVED lines=39> */
[----:B---3--:R-:W-:Y:S01]  /*1cd0*/  IMAD.IADD R5, R0, 0x1, R3 ;  /* 0x0000000100057824 */ /* 0x008fe200078e0203 */
[----:B------:R-:W-:Y:S06]  /*1ce0*/  BRA `(.L_x_130) ;  /* 0x0000001c00447947 */ /* 0x000fec0003800000 */
.L_x_115:
        /* <DEDUP_REMOVED lines=13> */
.L_x_145:
[----:B------:R-:W-:Y:S05]  /*1dc0*/  BSYNC.RECONVERGENT B1 ;  /* 0x0000000000017941 */ /* 0x000fea0003800200 */
.L_x_144:
        /* <DEDUP_REMOVED lines=16> */
.L_x_150:
        /* <DEDUP_REMOVED lines=9> */
.L_x_149:
[----:B------:R-:W-:Y:S05]  /*1f60*/  BSYNC.RECONVERGENT B2 ;  /* 0x0000000000027941 */ /* 0x000fea0003800200 */
.L_x_148:
        /* <DEDUP_REMOVED lines=8> */
.L_x_153:
        /* <DEDUP_REMOVED lines=35> */
.L_x_152:
[----:B------:R-:W-:Y:S05]  /*2220*/  BSYNC.RECONVERGENT B2 ;  /* 0x0000000000027941 */ /* 0x000fea0003800200 */
.L_x_151:
        /* <DEDUP_REMOVED lines=22> */
.L_x_155:
[----:B------:R-:W-:Y:S05]  /*2390*/  BSYNC.RECONVERGENT B2 ;  /* 0x0000000000027941 */ /* 0x000fea0003800200 */
.L_x_154:
        /* <DEDUP_REMOVED lines=10> */
.L_x_147:
[----:B------:R-:W-:Y:S05]  /*2440*/  BSYNC.RECONVERGENT B1 ;  /* 0x0000000000017941 */ /* 0x000fea0003800200 */
.L_x_146:
        /* <DEDUP_REMOVED lines=46> */
.L_x_156:
        /* <DEDUP_REMOVED lines=57> */
[----:B------:R-:W0:Y:S04]  /*2ac0*/  LDS.128 R8, [UR4+0x10] ;  /* 0x00001004ff087984 */ /* 0x000e280008000c00 */
[----:B------:R-:W2:Y:S04]  /*2ad0*/  LDS R2, [UR4+0xc] ;  /* 0x00000c04ff027984 */ /* 0x000ea80008000800 */
[----:B-1----:R-:W1:Y:S01]  /*2ae0*/  LDS.64 R6, [UR4+0x20] ;  /* 0x00002004ff067984 */ /* 0x002e620008000a00 */
[----:B0-----:R-:W-:Y:S02]  /*2af0*/  SEL R8, R8, RZ, P3 ;  /* 0x000000ff08087207 */ /* 0x001fe40001800000 */
[----:B------:R-:W-:-:S02]  /*2b00*/  ISETP.GT.U32.AND P3, PT, R0, 0xe0, PT ;  /* 0x000000e00000780c */ /* 0x000fc40003f64070 */
[----:B--2---:R-:W-:Y:S02]  /*2b10*/  SEL R2, R2, RZ, P6 ;  /* 0x000000ff02027207 */ /* 0x004fe40003000000 */
[----:B------:R-:W-:Y:S02]  /*2b20*/  SEL R9, R9, RZ, P5 ;  /* 0x000000ff09097207 */ /* 0x000fe40002800000 */
[----:B------:R-:W-:Y:S02]  /*2b30*/  IADD3 R2, PT, PT, R8, R2, R5 ;  /* 0x0000000208027210 */ /* 0x000fe40007ffe005 */
[----:B------:R-:W-:Y:S02]  /*2b40*/  SEL R10, R10, RZ, P2 ;  /* 0x000000ff0a0a7207 */ /* 0x000fe40001000000 */
[----:B------:R-:W-:Y:S02]  /*2b50*/  ISETP.GT.U32.AND.EX P3, PT, R3, RZ, PT, P3 ;  /* 0x000000ff0300720c */ /* 0x000fe40003f64130 */
[----:B------:R-:W-:-:S02]  /*2b60*/  SEL R11, R11, RZ, P1 ;  /* 0x000000ff0b0b7207 */ /* 0x000fc40000800000 */
[----:B------:R-:W-:Y:S02]  /*2b70*/  IADD3 R2, PT, PT, R10, R2, R9 ;  /* 0x000000020a027210 */ /* 0x000fe40007ffe009 */
[----:B-1----:R-:W-:Y:S02]  /*2b80*/  SEL R6, R6, RZ, P0 ;  /* 0x000000ff06067207 */ /* 0x002fe40000000000 */
[----:B------:R-:W-:Y:S02]  /*2b90*/  SEL R7, R7, RZ, P3 ;  /* 0x000000ff07077207 */ /* 0x000fe40001800000 */
[----:B------:R-:W-:-:S05]  /*2ba0*/  IADD3 R2, PT, PT, R6, R2, R11 ;  /* 0x0000000206027210 */ /* 0x000fca0007ffe00b */
[----:B------:R-:W-:Y:S01]  /*2bb0*/  IMAD.IADD R5, R2, 0x1, R7 ;  /* 0x0000000102057824 */ /* 0x000fe200078e0207 */
[----:B------:R-:W-:Y:S06]  /*2bc0*/  BRA `(.L_x_130) ;  /* 0x0000000c008c7947 */ /* 0x000fec0003800000 */
.L_x_143:
        /* <DEDUP_REMOVED lines=21> */
[----:B------:R-:W-:-:S03]  /*2d20*/  IMAD.MOV.U32 R11, RZ, RZ, 0x1000 ;  /* 0x00001000ff0b7424 */ /* 0x000fc600078e00ff */
[----:B----4-:R-:W-:Y:S01]  /*2d30*/  IADD3 R2, PT, PT, R13, R10, R2 ;  /* 0x0000000a0d027210 */ /* 0x010fe20007ffe002 */
[----:B------:R-:W-:-:S03]  /*2d40*/  IMAD.MOV.U32 R10, RZ, RZ, RZ ;  /* 0x000000ffff0a7224 */ /* 0x000fc600078e00ff */
[----:B-----5:R-:W-:Y:S02]  /*2d50*/  IADD3 R2, PT, PT, R15, R12, R2 ;  /* 0x0000000c0f027210 */ /* 0x020fe40007ffe002 */
[----:B------:R-:W-:-:S04]  /*2d60*/  IADD3 R12, P1, PT, R0, -0x1000, RZ ;  /* 0xfffff000000c7810 */ /* 0x000fc80007f3e0ff */
[----:B------:R-:W-:Y:S02]  /*2d70*/  ISETP.GE.U32.AND P0, PT, R12, 0x1000, PT ;  /* 0x000010000c00780c */ /* 0x000fe40003f06070 */
[----:B------:R-:W-:Y:S02]  /*2d80*/  IADD3.X R13, PT, PT, R3, -0x1, RZ, P1, !PT ;  /* 0xffffffff030d7810 */ /* 0x000fe40000ffe4ff */
[----:B------:R-:W-:Y:S02]  /*2d90*/  IADD3 R2, PT, PT, R17, R14, R2 ;  /* 0x0000000e11027210 */ /* 0x000fe40007ffe002 */
[----:B------:R-:W-:Y:S02]  /*2da0*/  ISETP.GE.U32.AND.EX P0, PT, R13, RZ, PT, P0 ;  /* 0x000000ff0d00720c */ /* 0x000fe40003f06100 */
[----:B------:R-:W-:-:S04]  /*2db0*/  IADD3 R2, PT, PT, R19, R16, R2 ;  /* 0x0000001013027210 */ /* 0x000fc80007ffe002 */
[----:B------:R-:W-:-:S05]  /*2dc0*/  IADD3 R2, PT, PT, R21, R18, R2 ;  /* 0x0000001215027210 */ /* 0x000fca0007ffe002 */
[----:B------:R-:W-:Y:S02]  /*2dd0*/  IMAD.IADD R9, R9, 0x1, R2 ;  /* 0x0000000109097824 */ /* 0x000fe400078e0202 */
[----:B------:R-:W-:Y:S05]  /*2de0*/  @!P0 BRA `(.L_x_157) ;  /* 0x0000000000a08947 */ /* 0x000fea0003800000 */
[----:B------:R-:W0:Y:S01]  /*2df0*/  LDC.64 R2, c[0x0][0x390] ;  /* 0x0000e400ff027b82 */ /* 0x000e220000000a00 */
[----:B------:R-:W-:Y:S02]  /*2e00*/  IMAD.MOV.U32 R11, RZ, RZ, 0x1000 ;  /* 0x00001000ff0b7424 */ /* 0x000fe400078e00ff */
[----:B------:R-:W-:-:S07]  /*2e10*/  IMAD.MOV.U32 R10, RZ, RZ, RZ ;  /* 0x000000ffff0a7224 */ /* 0x000fce00078e00ff */
.L_x_159:
[----:B------:R-:W-:-:S04]  /*2e20*/  LEA R6, P0, R11, R4, 0x2 ;  /* 0x000000040b067211 */ /* 0x000fc800078010ff */
[----:B------:R-:W-:-:S05]  /*2e30*/  LEA.HI.X R7, R11, R5, R10, 0x2, P0 ;  /* 0x000000050b077211 */ /* 0x000fca00000f140a */
        /* <DEDUP_REMOVED lines=17> */
[----:B---3--:R-:W-:-:S04]  /*2f50*/  IADD3 R24, PT, PT, R28, R27, R24 ;  /* 0x0000001b1c187210 */ /* 0x008fc80007ffe018 */
[----:B----4-:R-:W-:Y:S01]  /*2f60*/  IADD3 R24, PT, PT, R0, R25, R24 ;  /* 0x0000001900187210 */ /* 0x010fe20007ffe018 */
[----:B0-----:R-:W-:-:S05]  /*2f70*/  IMAD.MOV.U32 R0, RZ, RZ, R2 ;  /* 0x000000ffff007224 */ /* 0x001fca00078e0002 */
[----:B------:R-:W-:Y:S02]  /*2f80*/  IADD3 R9, P1, PT, -R11, R0, RZ ;  /* 0x000000000b097210 */ /* 0x000fe40007f3e1ff */
[----:B-----5:R-:W-:Y:S02]  /*2f90*/  IADD3 R21, PT, PT, R22, R21, R24 ;  /* 0x0000001516157210 */ /* 0x020fe40007ffe018 */
[----:B------:R-:W-:Y:S01]  /*2fa0*/  ISETP.GE.U32.AND P0, PT, R9, 0x1000, PT ;  /* 0x000010000900780c */ /* 0x000fe20003f06070 */
[----:B------:R-:W-:-:S05]  /*2fb0*/  IMAD.X R9, R3, 0x1, ~R10, P1 ;  /* 0x0000000103097824 */ /* 0x000fca00008e0e0a */
[----:B------:R-:W-:Y:S02]  /*2fc0*/  ISETP.GE.U32.AND.EX P0, PT, R9, RZ, PT, P0 ;  /* 0x000000ff0900720c */ /* 0x000fe40003f06100 */
[----:B------:R-:W-:-:S04]  /*2fd0*/  IADD3 R14, PT, PT, R15, R14, R21 ;  /* 0x0000000e0f0e7210 */ /* 0x000fc80007ffe015 */
[----:B------:R-:W-:-:S04]  /*2fe0*/  IADD3 R14, PT, PT, R17, R16, R14 ;  /* 0x00000010110e7210 */ /* 0x000fc80007ffe00e */
[----:B------:R-:W-:-:S04]  /*2ff0*/  IADD3 R14, PT, PT, R19, R18, R14 ;  /* 0x00000012130e7210 */ /* 0x000fc80007ffe00e */
[----:B------:R-:W-:Y:S01]  /*3000*/  IADD3 R9, PT, PT, R23, R20, R14 ;  /* 0x0000001417097210 */ /* 0x000fe20007ffe00e */
[----:B------:R-:W-:Y:S06]  /*3010*/  @!P0 BRA `(.L_x_158) ;  /* 0x0000000400d08947 */ /* 0x000fec0003800000 */
[----:B------:R-:W-:-:S05]  /*3020*/  IADD3 R11, P0, PT, R11, 0x1000, RZ ;  /* 0x000010000b0b7810 */ /* 0x000fca0007f1e0ff */
[----:B------:R-:W-:Y:S01]  /*3030*/  IMAD.X R10, RZ, RZ, R10, P0 ;  /* 0x000000ffff0a7224 */ /* 0x000fe200000e060a */
[----:B------:R-:W-:-:S04]  /*3040*/  ISETP.GT.U32.AND P0, PT, R11, R12, PT ;  /* 0x0000000c0b00720c */ /* 0x000fc80003f04070 */
[----:B------:R-:W-:-:S13]  /*3050*/  ISETP.GT.U32.AND.EX P0, PT, R10, R13, PT, P0 ;  /* 0x0000000d0a00720c */ /* 0x000fda0003f04100 */
[----:B------:R-:W-:Y:S05]  /*3060*/  @!P0 BRA `(.L_x_159) ;  /* 0xfffffffc006c8947 */ /* 0x000fea000383ffff */
.L_x_157:
        /* <DEDUP_REMOVED lines=20> */
[----:B------:R-:W-:Y:S01]  /*31b0*/  IMAD.MOV.U32 R0, RZ, RZ, R8 ;  /* 0x000000ffff007224 */ /* 0x000fe200078e0008 */
[----:B0-----:R-:W-:-:S04]  /*31c0*/  LEA R6, P2, R7, UR4, 0x2 ;  /* 0x0000000407067c11 */ /* 0x001fc8000f8410ff */
[----:B------:R-:W-:Y:S01]  /*31d0*/  LEA.HI.X R7, R7, UR5, R4, 0x2, P2 ;  /* 0x0000000507077c11 */ /* 0x000fe200090f1404 */
[----:B------:R-:W-:-:S08]  /*31e0*/  IMAD.MOV R4, RZ, RZ, -R2 ;  /* 0x000000ffff047224 */ /* 0x000fd000078e0a02 */
.L_x_163:
        /* <DEDUP_REMOVED lines=10> */
.L_x_162:
[----:B------:R-:W-:Y:S05]  /*3290*/  BSYNC.RECONVERGENT B2 ;  /* 0x0000000000027941 */ /* 0x000fea0003800200 */
.L_x_161:
        /* <DEDUP_REMOVED lines=13> */
.L_x_166:
        /* <DEDUP_REMOVED lines=30> */
.L_x_165:
[----:B------:R-:W-:Y:S05]  /*3550*/  BSYNC.RECONVERGENT B2 ;  /* 0x0000000000027941 */ /* 0x000fea0003800200 */
.L_x_164:
        /* <DEDUP_REMOVED lines=22> */
.L_x_168:
[----:B------:R-:W-:Y:S05]  /*36c0*/  BSYNC.RECONVERGENT B2 ;  /* 0x0000000000027941 */ /* 0x000fea0003800200 */
.L_x_167:
        /* <DEDUP_REMOVED lines=8> */
.L_x_160:
[----:B------:R-:W-:Y:S05]  /*3750*/  BSYNC.RECONVERGENT B1 ;  /* 0x0000000000017941 */ /* 0x000fea0003800200 */
.L_x_158:
[----:B------:R-:W0:Y:S01]  /*3760*/  S2R R7, SR_LANEID ;  /* 0x0000000000077919 */ /* 0x000e220000000000 */
[----:B------:R-:W-:Y:S01]  /*3770*/  ISETP.NE.AND P4, PT, R8, RZ, PT ;  /* 0x000000ff0800720c */ /* 0x000fe20003f85270 */
[----:B------:R-:W1:Y:S01]  /*3780*/  SHFL.DOWN PT, R0, R9, 0x1, 0x1f ;  /* 0x08201f0009007f89 */ /* 0x000e6200000e0000 */
[C---:B0-----:R-:W-:Y:S02]  /*3790*/  ISETP.GT.AND P0, PT, R7.reuse, 0x1e, PT ;  /* 0x0000001e0700780c */ /* 0x041fe40003f04270 */
[C---:B------:R-:W-:Y:S02]  /*37a0*/  ISETP.NE.AND P1, PT, R7.reuse, RZ, PT ;  /* 0x000000ff0700720c */ /* 0x040fe40003f25270 */
[----:B-1----:R-:W-:Y:S02]  /*37b0*/  SEL R0, R0, RZ, !P0 ;  /* 0x000000ff00007207 */ /* 0x002fe40004000000 */
        /* <DEDUP_REMOVED lines=9> */
[----:B------:R-:W-:-:S03]  /*3850*/  ISETP.GT.AND P0, PT, R7, 0x17, PT ;  /* 0x000000170700780c */ /* 0x000fc60003f04270 */
[----:B------:R-:W-:Y:S01]  /*3860*/  IMAD.IADD R2, R3, 0x1, R2 ;  /* 0x0000000103027824 */ /* 0x000fe200078e0202 */
[----:B------:R-:W-:-:S04]  /*3870*/  @!P1 SHF.R.U32.HI R3, RZ, 0x3, R8 ;  /* 0x00000003ff039819 */ /* 0x000fc80000011608 */
[----:B------:R-:W0:Y:S01]  /*3880*/  SHFL.DOWN PT, R4, R2, 0x8, 0x1f ;  /* 0x09001f0002047f89 */ /* 0x000e2200000e0000 */
[----:B------:R-:W-:Y:S02]  /*3890*/  @!P1 LOP3.LUT R3, R3, 0x7c, RZ, 0xc0, !PT ;  /* 0x0000007c03039812 */ /* 0x000fe400078ec0ff */
[----:B0-----:R-:W-:Y:S02]  /*38a0*/  SEL R5, R4, RZ, !P0 ;  /* 0x000000ff04057207 */ /* 0x001fe40004000000 */
[----:B------:R-:W-:-:S03]  /*38b0*/  ISETP.GT.AND P0, PT, R7, 0xf, PT ;  /* 0x0000000f0700780c */ /* 0x000fc60003f04270 */
[----:B------:R-:W-:Y:S01]  /*38c0*/  IMAD.IADD R0, R2, 0x1, R5 ;  /* 0x0000000102007824 */ /* 0x000fe200078e0205 */
[----:B------:R-:W-:-:S04]  /*38d0*/  @!P1 MOV R5, 0x400 ;  /* 0x0000040000059802 */ /* 0x000fc80000000f00 */
[----:B------:R-:W0:Y:S01]  /*38e0*/  SHFL.DOWN PT, R4, R0, 0x10, 0x1f ;  /* 0x0a001f0000047f89 */ /* 0x000e2200000e0000 */
[----:B-1----:R-:W-:-:S05]  /*38f0*/  @!P1 LEA R6, R6, R5, 0x18 ;  /* 0x0000000506069211 */ /* 0x002fca00078ec0ff */
[----:B------:R-:W-:Y:S01]  /*3900*/  @!P1 IMAD.IADD R6, R3, 0x1, R6 ;  /* 0x0000000103069824 */ /* 0x000fe200078e0206 */
        /* <DEDUP_REMOVED lines=15> */
.L_x_130:
[----:B------:R-:W-:Y:S05]  /*3a00*/  BSYNC.RECONVERGENT B0 ;  /* 0x0000000000007941 */ /* 0x000fea0003800200 */
.L_x_114:
[----:B------:R-:W-:Y:S05]  /*3a10*/  @P4 EXIT ;  /* 0x000000000000494d */ /* 0x000fea0003800000 */
[----:B------:R-:W5:Y:S01]  /*3a20*/  LDC.64 R2, c[0x0][0x388] ;  /* 0x0000e200ff027b82 */ /* 0x000f620000000a00 */
[----:B------:R-:W0:Y:S02]  /*3a30*/  LDCU UR4, c[0x0][0x39c] ;  /* 0x00007380ff0477ac */ /* 0x000e240008000800 */
[----:B01234-:R-:W-:-:S05]  /*3a40*/  VIADD R5, R5, UR4 ;  /* 0x0000000405057c36 */ /* 0x01ffca0008000000 */
[----:B-----5:R-:W-:Y:S01]  /*3a50*/  STG.E desc[UR6][R2.64], R5 ;  /* 0x0000000502007986 */ /* 0x020fe2000c101906 */
[----:B------:R-:W-:Y:S05]  /*3a60*/  EXIT ;  /* 0x000000000000794d */ /* 0x000fea0003800000 */
.L_x_169:
        /* <DEDUP_REMOVED lines=9> */
.L_x_966:


//--------------------- .text._ZN3cub18CUB_300001_SM_10006detail6reduce28DeviceReduceSingleTileKernelINS2_10policy_hubIijN4cuda3std3__44plusIiEEE10Policy1000EPiSC_iS9_iiNS7_10__identityEEEvT0_T1_T2_T3_T4_T6_ --------------------------
	.section	.text._ZN3cub18CUB_300001_SM_10006detail6reduce28DeviceReduceSingleTileKernelINS2_10policy_hubIijN4cuda3std3__44plusIiEEE10Policy1000EPiSC_iS9_iiNS7_10__identityEEEvT0_T1_T2_T3_T4_T6_,"ax",@progbits
	.align	128
        .global         _ZN3cub18CUB_300001_SM_10006detail6reduce28DeviceReduceSingleTileKernelINS2_10policy_hubIijN4cuda3std3__44plusIiEEE10Policy1000EPiSC_iS9_iiNS7_10__identityEEEvT0_T1_T2_T3_T4_T6_
        .type           _ZN3cub18CUB_300001_SM_10006detail6reduce28DeviceReduceSingleTileKernelINS2_10policy_hubIijN4cuda3std3__44plusIiEEE10Policy1000EPiSC_iS9_iiNS7_10__identityEEEvT0_T1_T2_T3_T4_T6_,@function
        .size           _ZN3cub18CUB_300001_SM_10006detail6reduce28DeviceReduceSingleTileKernelINS2_10policy_hubIijN4cuda3std3__44plusIiEEE10Policy1000EPiSC_iS9_iiNS7_10__identityEEEvT0_T1_T2_T3_T4_T6_,(.L_x_967 - _ZN3cub18CUB_300001_SM_10006detail6reduce28DeviceReduceSingleTileKernelINS2_10policy_hubIijN4cuda3std3__44plusIiEEE10Policy1000EPiSC_iS9_iiNS7_10__identityEEEvT0_T1_T2_T3_T4_T6_)
        .other          _ZN3cub18CUB_300001_SM_10006detail6reduce28DeviceReduceSingleTileKernelINS2_10policy_hubIijN4cuda3std3__44plusIiEEE10Policy1000EPiSC_iS9_iiNS7_10__identityEEEvT0_T1_T2_T3_T4_T6_,@"STO_CUDA_ENTRY STV_DEFAULT"
_ZN3cub18CUB_300001_SM_10006detail6reduce28DeviceReduceSingleTileKernelINS2_10policy_hubIijN4cuda3std3__44plusIiEEE10Policy1000EPiSC_iS9_iiNS7_10__identityEEEvT0_T1_T2_T3_T4_T6_:
.text._ZN3cub18CUB_300001_SM_10006detail6reduce28DeviceReduceSingleTileKernelINS2_10policy_hubIijN4cuda3std3__44plusIiEEE10Policy1000EPiSC_iS9_iiNS7_10__identityEEEvT0_T1_T2_T3_T4_T6_:
        /* <DEDUP_REMOVED lines=13> */
.L_x_170:
        /* <DEDUP_REMOVED lines=16> */
.L_x_175:
[----:B------:R-:W-:Y:S05]  /*01d0*/  BSYNC.RECONVERGENT B1 ;  /* 0x0000000000017941 */ /* 0x000fea0003800200 */
.L_x_174:
        /* <DEDUP_REMOVED lines=16> */
.L_x_180:
        /* <DEDUP_REMOVED lines=9> */
.L_x_179:
[----:B------:R-:W-:Y:S05]  /*0370*/  BSYNC.RECONVERGENT B2 ;  /* 0x0000000000027941 */ /* 0x000fea0003800200 */
.L_x_178:
        /* <DEDUP_REMOVED lines=8> */
.L_x_183:
        /* <DEDUP_REMOVED lines=35> */
.L_x_182:
[----:B------:R-:W-:Y:S05]  /*0630*/  BSYNC.RECONVERGENT B2 ;  /* 0x0000000000027941 */ /* 0x000fea0003800200 */
.L_x_181:
        /* <DEDUP_REMOVED lines=22> */
.L_x_185:
[----:B------:R-:W-:Y:S05]  /*07a0*/  BSYNC.RECONVERGENT B2 ;  /* 0x0000000000027941 */ /* 0x000fea0003800200 */
.L_x_184:
        /* <DEDUP_REMOVED lines=10> */
.L_x_177:
[----:B------:R-:W-:Y:S05]  /*0850*/  BSYNC.RECONVERGENT B1 ;  /* 0x0000000000017941 */ /* 0x000fea0003800200 */
.L_x_176:
        /* <DEDUP_REMOVED lines=45> */
.L_x_186:
        /* <DEDUP_REMOVED lines=67> */
.L_x_173:
        /* <DEDUP_REMOVED lines=22> */
.L_x_190:
        /* <DEDUP_REMOVED lines=20> */
.L_x_188:
        /* <DEDUP_REMOVED lines=20> */
.L_x_194:
        /* <DEDUP_REMOVED lines=8> */
.L_x_193:
[----:B------:R-:W-:Y:S05]  /*13c0*/  BSYNC.RECONVERGENT B2 ;  /* 0x0000000000027941 */ /* 0x000fea0003800200 */
.L_x_192:
        /* <DEDUP_REMOVED lines=16> */
.L_x_197:
        /* <DEDUP_REMOVED lines=39> */
.L_x_196:
[----:B------:R-:W-:Y:S05]  /*1740*/  BSYNC.RECONVERGENT B2 ;  /* 0x0000000000027941 */ /* 0x000fea0003800200 */
.L_x_195:
        /* <DEDUP_REMOVED lines=27> */
.L_x_199:
[----:B------:R-:W-:Y:S05]  /*1900*/  BSYNC.RECONVERGENT B2 ;  /* 0x0000000000027941 */ /* 0x000fea0003800200 */
.L_x_198:
        /* <DEDUP_REMOVED lines=10> */
.L_x_191:
[----:B------:R-:W-:Y:S05]  /*19b0*/  BSYNC.RECONVERGENT B1 ;  /* 0x0000000000017941 */ /* 0x000fea0003800200 */
.L_x_189:
        /* <DEDUP_REMOVED lines=43> */
.L_x_172:
        /* <DEDUP_REMOVED lines=12> */
.L_x_202:
[----:B------:R-:W-:Y:S05]  /*1d30*/  BSYNC.RECONVERGENT B1 ;  /* 0x0000000000017941 */ /* 0x000fea0003800200 */
.L_x_201:
        /* <DEDUP_REMOVED lines=16> */
.L_x_207:
        /* <DEDUP_REMOVED lines=9> */
.L_x_206:
[----:B------:R-:W-:Y:S05]  /*1ed0*/  BSYNC.RECONVERGENT B2 ;  /* 0x0000000000027941 */ /* 0x000fea0003800200 */
.L_x_205:
        /* <DEDUP_REMOVED lines=8> */
.L_x_210:
        /* <DEDUP_REMOVED lines=35> */
.L_x_209:
[----:B------:R-:W-:Y:S05]  /*2190*/  BSYNC.RECONVERGENT B2 ;  /* 0x0000000000027941 */ /* 0x000fea0003800200 */
.L_x_208:
        /* <DEDUP_REMOVED lines=22> */
.L_x_212:
[----:B------:R-:W-:Y:S05]  /*2300*/  BSYNC.RECONVERGENT B2 ;  /* 0x0000000000027941 */ /* 0x000fea0003800200 */
.L_x_211:
        /* <DEDUP_REMOVED lines=10> */
.L_x_204:
[----:B------:R-:W-:Y:S05]  /*23b0*/  BSYNC.RECONVERGENT B1 ;  /* 0x0000000000017941 */ /* 0x000fea0003800200 */
.L_x_203:
        /* <DEDUP_REMOVED lines=45> */
.L_x_213:
        /* <DEDUP_REMOVED lines=67> */
.L_x_200:
        /* <DEDUP_REMOVED lines=33> */
.L_x_216:
        /* <DEDUP_REMOVED lines=32> */
.L_x_214:
        /* <DEDUP_REMOVED lines=20> */
.L_x_220:
        /* <DEDUP_REMOVED lines=8> */
.L_x_219:
[----:B------:R-:W-:Y:S05]  /*3090*/  BSYNC.RECONVERGENT B2 ;  /* 0x0000000000027941 */ /* 0x000fea0003800200 */
.L_x_218:
        /* <DEDUP_REMOVED lines=16> */
.L_x_223:
        /* <DEDUP_REMOVED lines=39> */
.L_x_222:
[----:B------:R-:W-:Y:S05]  /*3410*/  BSYNC.RECONVERGENT B2 ;  /* 0x0000000000027941 */ /* 0x000fea0003800200 */
.L_x_221:
        /* <DEDUP_REMOVED lines=27> */
.L_x_225:
[----:B------:R-:W-:Y:S05]  /*35d0*/  BSYNC.RECONVERGENT B2 ;  /* 0x0000000000027941 */ /* 0x000fea0003800200 */
.L_x_224:
        /* <DEDUP_REMOVED lines=10> */
.L_x_217:
[----:B------:R-:W-:Y:S05]  /*3680*/  BSYNC.RECONVERGENT B1 ;  /* 0x0000000000017941 */ /* 0x000fea0003800200 */
.L_x_215:
        /* <DEDUP_REMOVED lines=42> */
.L_x_187:
[----:B------:R-:W-:Y:S05]  /*3930*/  BSYNC.RECONVERGENT B0 ;  /* 0x0000000000007941 */ /* 0x000fea0003800200 */
.L_x_171:
[----:B------:R-:W-:Y:S05]  /*3940*/  @P0 EXIT ;  /* 0x000000000000094d */ /* 0x000fea0003800000 */
[----:B-1----:R-:W1:Y:S01]  /*3950*/  LDC.64 R4, c[0x0][0x388] ;  /* 0x0000e200ff047b82 */ /* 0x002e620000000a00 */
[----:B------:R-:W0:Y:S02]  /*3960*/  LDCU UR4, c[0x0][0x398] ;  /* 0x00007300ff0477ac */ /* 0x000e240008000800 */
[----:B0-234-:R-:W-:-:S05]  /*3970*/  VIADD R3, R3, UR4 ;  /* 0x0000000403037c36 */ /* 0x01dfca0008000000 */
[----:B-1----:R-:W-:Y:S01]  /*3980*/  STG.E desc[UR6][R4.64], R3 ;  /* 0x0000000304007986 */ /* 0x002fe2000c101906 */
[----:B------:R-:W-:Y:S05]  /*3990*/  EXIT ;  /* 0x000000000000794d */ /* 0x000fea0003800000 */
.L_x_226:
        /* <DEDUP_REMOVED lines=14> */
.L_x_967:


//--------------------- .text._ZN3cub18CUB_300001_SM_10006detail6reduce18DeviceReduceKernelINS2_10policy_hubIijN4cuda3std3__44plusIiEEE10Policy1000EPijS9_iNS7_10__identityEEEvT0_PT3_T1_NS0_13GridEvenShareISH_EET2_T4_ --------------------------
	.section	.text._ZN3cub18CUB_300001_SM_10006detail6reduce18DeviceReduceKernelINS2_10policy_hubIijN4cuda3std3__44plusIiEEE10Policy1000EPijS9_iNS7_10__identityEEEvT0_PT3_T1_NS0_13GridEvenShareISH_EET2_T4_,"ax",@progbits
	.align	128
        .global         _ZN3cub18CUB_300001_SM_10006detail6reduce18DeviceReduceKernelINS2_10policy_hubIijN4cuda3std3__44plusIiEEE10Policy1000EPijS9_iNS7_10__identityEEEvT0_PT3_T1_NS0_13GridEvenShareISH_EET2_T4_
        .type           _ZN3cub18CUB_300001_SM_10006detail6reduce18DeviceReduceKernelINS2_10policy_hubIijN4cuda3std3__44plusIiEEE10Policy1000EPijS9_iNS7_10__identityEEEvT0_PT3_T1_NS0_13GridEvenShareISH_EET2_T4_,@function
        .size           _ZN3cub18CUB_300001_SM_10006detail6reduce18DeviceReduceKernelINS2_10policy_hubIijN4cuda3std3__44plusIiEEE10Policy1000EPijS9_iNS7_10__identityEEEvT0_PT3_T1_NS0_13GridEvenShareISH_EET2_T4_,(.L_x_968 - _ZN3cub18CUB_300001_SM_10006detail6reduce18DeviceReduceKernelINS2_10policy_hubIijN4cuda3std3__44plusIiEEE10Policy1000EPijS9_iNS7_10__identityEEEvT0_PT3_T1_NS0_13GridEvenShareISH_EET2_T4_)
        .other          _ZN3cub18CUB_300001_SM_10006detail6reduce18DeviceReduceKernelINS2_10policy_hubIijN4cuda3std3__44plusIiEEE10Policy1000EPijS9_iNS7_10__identityEEEvT0_PT3_T1_NS0_13GridEvenShareISH_EET2_T4_,@"STO_CUDA_ENTRY STV_DEFAULT"
_ZN3cub18CUB_300001_SM_10006detail6reduce18DeviceReduceKernelINS2_10policy_hubIijN4cuda3std3__44plusIiEEE10Policy1000EPijS9_iNS7_10__identityEEEvT0_PT3_T1_NS0_13GridEvenShareISH_EET2_T4_:
.text._ZN3cub18CUB_300001_SM_10006detail6reduce18DeviceReduceKernelINS2_10policy_hubIijN4cuda3std3__44plusIiEEE10Policy1000EPijS9_iNS7_10__identityEEEvT0_PT3_T1_NS0_13GridEvenShareISH_EET2_T4_:
[----:B------:R-:W-:Y:S01]  /*0000*/  LDC R1, c[0x0][0x37c] ;  /* 0x0000df00ff017b82 */ /* 0x000fe20000000800 */
[----:B------:R-:W0:Y:S01]  /*0010*/  S2R R0, SR_CTAID.X ;  /* 0x0000000000007919 */ /* 0x000e220000002500 */
[----:B------:R-:W1:Y:S01]  /*0020*/  LDCU UR4, c[0x0][0x380] ;  /* 0x00007000ff0477ac */ /* 0x000e620008000800 */
[----:B------:R-:W-:Y:S01]  /*0030*/  BSSY.RECONVERGENT B0, `(.L_x_227) ;  /* 0x00002ac000007945 */ /* 0x000fe20003800200 */
[----:B------:R-:W2:Y:S01]  /*0040*/  LDCU UR5, c[0x0][0x3ac] ;  /* 0x00007580ff0577ac */ /* 0x000ea20008000800 */
[----:B------:R-:W3:Y:S01]  /*0050*/  LDCU.64 UR8, c[0x0][0x358] ;  /* 0x00006b00ff0877ac */ /* 0x000ee20008000a00 */
[----:B-1----:R-:W-:Y:S02]  /*0060*/  ULOP3.LUT UP0, URZ, UR4, 0xf, URZ, 0xc0, !UPT ;  /* 0x0000000f04ff7892 */ /* 0x002fe4000f80c0ff */
[----:B--2---:R-:W-:Y:S01]  /*0070*/  USHF.L.U32 UR5, UR5, 0xc, URZ ;  /* 0x0000000c05057899 */ /* 0x004fe200080006ff */
[----:B0-----:R-:W-:-:S06]  /*0080*/  IMAD.SHL.U32 R23, R0, 0x1000, RZ ;  /* 0x0000100000177824 */ /* 0x001fcc00078e00ff */
[----:B---3--:R-:W-:Y:S05]  /*0090*/  BRA.U UP0, `(.L_x_228) ;  /* 0x0000001500147547 */ /* 0x008fea000b800000 */
[----:B------:R-:W0:Y:S02]  /*00a0*/  LDC R3, c[0x0][0x3a8] ;  /* 0x0000ea00ff037b82 */ /* 0x000e240000000800 */
[----:B0-----:R-:W-:-:S05]  /*00b0*/  IMAD R22, R0, -0x1000, R3 ;  /* 0xfffff00000167824 */ /* 0x001fca00078e0203 */
[----:B------:R-:W-:-:S13]  /*00c0*/  ISETP.GT.U32.AND P0, PT, R22, 0xfff, PT ;  /* 0x00000fff1600780c */ /* 0x000fda0003f04070 */
[----:B------:R-:W-:Y:S05]  /*00d0*/  @P0 BRA `(.L_x_229) ;  /* 0x0000000800b00947 */ /* 0x000fea0003800000 */
[----:B------:R-:W0:Y:S01]  /*00e0*/  S2R R5, SR_TID.X ;  /* 0x0000000000057919 */ /* 0x000e220000002100 */
[----:B------:R-:W-:Y:S01]  /*00f0*/  BSSY.RECONVERGENT B1, `(.L_x_230) ;  /* 0x000000a000017945 */ /* 0x000fe20003800200 */
[----:B------:R-:W-:Y:S01]  /*0100*/  IMAD.MOV.U32 R2, RZ, RZ, RZ ;  /* 0x000000ffff027224 */ /* 0x000fe200078e00ff */
[----:B0-----:R-:W-:Y:S01]  /*0110*/  ISETP.GE.U32.AND P0, PT, R5, R22, PT ;  /* 0x000000160500720c */ /* 0x001fe20003f06070 */
[----:B------:R-:W-:-:S12]  /*0120*/  IMAD.MOV.U32 R11, RZ, RZ, R5 ;  /* 0x000000ffff0b7224 */ /* 0x000fd800078e0005 */
[----:B------:R-:W-:Y:S05]  /*0130*/  @P0 BRA `(.L_x_231) ;  /* 0x0000000000140947 */ /* 0x000fea0003800000 */
[----:B------:R-:W0:Y:S01]  /*0140*/  LDC.64 R6, c[0x0][0x380] ;  /* 0x0000e000ff067b82 */ /* 0x000e220000000a00 */
[----:B------:R-:W-:-:S04]  /*0150*/  IMAD R9, R0, 0x1000, R5 ;  /* 0x0000100000097824 */ /* 0x000fc800078e0205 */
[----:B0-----:R-:W-:-:S05]  /*0160*/  IMAD.WIDE.U32 R6, R9, 0x4, R6 ;  /* 0x0000000409067825 */ /* 0x001fca00078e0006 */
[----:B------:R0:W5:Y:S01]  /*0170*/  LDG.E.CONSTANT R2, desc[UR8][R6.64] ;  /* 0x0000000806027981 */ /* 0x000162000c1e9900 */
[----:B------:R-:W-:-:S07]  /*0180*/  VIADD R11, R5, 0x100 ;  /* 0x00000100050b7836 */ /* 0x000fce0000000000 */
.L_x_231:
[----:B------:R-:W-:Y:S05]  /*0190*/  BSYNC.RECONVERGENT B1 ;  /* 0x0000000000017941 */ /* 0x000fea0003800200 */
.L_x_230:
[----:B------:R-:W-:Y:S01]  /*01a0*/  ISETP.GE.U32.AND P0, PT, R11, R22, PT ;  /* 0x000000160b00720c */ /* 0x000fe20003f06070 */
[----:B------:R-:W-:-:S12]  /*01b0*/  BSSY.RECONVERGENT B1, `(.L_x_232) ;  /* 0x000002e000017945 */ /* 0x000fd80003800200 */
[----:B------:R-:W-:Y:S05]  /*01c0*/  @P0 BRA `(.L_x_233) ;  /* 0x0000000000b00947 */ /* 0x000fea0003800000 */
[----:B------:R-:W-:Y:S01]  /*01d0*/  LOP3.LUT R4, RZ, R11, RZ, 0x33, !PT ;  /* 0x0000000bff047212 */ /* 0x000fe200078e33ff */
[----:B------:R-:W-:Y:S04]  /*01e0*/  BSSY.RECONVERGENT B2, `(.L_x_234) ;  /* 0x0000014000027945 */ /* 0x000fe80003800200 */
[----:B------:R-:W-:-:S04]  /*01f0*/  IMAD.IADD R3, R4, 0x1, R3 ;  /* 0x0000000104037824 */ /* 0x000fc800078e0203 */
[----:B0-----:R-:W-:Y:S01]  /*0200*/  IMAD R6, R0, -0x1000, R3 ;  /* 0xfffff00000067824 */ /* 0x001fe200078e0203 */
[----:B------:R-:W-:-:S04]  /*0210*/  LOP3.LUT R4, R3, 0x300, RZ, 0xc0, !PT ;  /* 0x0000030003047812 */ /* 0x000fc800078ec0ff */
[----:B------:R-:W-:Y:S02]  /*0220*/  ISETP.NE.AND P0, PT, R4, 0x300, PT ;  /* 0x000003000400780c */ /* 0x000fe40003f05270 */
[----:B------:R-:W-:-:S11]  /*0230*/  ISETP.GE.U32.AND P1, PT, R6, 0x300, PT ;  /* 0x000003000600780c */ /* 0x000fd60003f26070 */
[----:B------:R-:W-:Y:S05]  /*0240*/  @!P0 BRA `(.L_x_235) ;  /* 0x0000000000348947 */ /* 0x000fea0003800000 */
[----:B------:R-:W0:Y:S01]  /*0250*/  LDC.64 R8, c[0x0][0x380] ;  /* 0x0000e000ff087b82 */ /* 0x000e220000000a00 */
[----:B------:R-:W-:Y:S01]  /*0260*/  LEA.HI R3, R3, 0x1, RZ, 0x18 ;  /* 0x0000000103037811 */ /* 0x000fe200078fc0ff */
[----:B------:R-:W-:-:S03]  /*0270*/  IMAD R13, R0, 0x1000, R11 ;  /* 0x00001000000d7824 */ /* 0x000fc600078e020b */
[----:B------:R-:W-:-:S05]  /*0280*/  LOP3.LUT R3, R3, 0x3, RZ, 0xc0, !PT ;  /* 0x0000000303037812 */ /* 0x000fca00078ec0ff */
[----:B------:R-:W-:-:S07]  /*0290*/  IMAD.MOV R3, RZ, RZ, -R3 ;  /* 0x000000ffff037224 */ /* 0x000fce00078e0a03 */
.L_x_236:
[----:B0-----:R-:W-:-:S06]  /*02a0*/  IMAD.WIDE.U32 R6, R13, 0x4, R8 ;  /* 0x000000040d067825 */ /* 0x001fcc00078e0008 */
[----:B------:R-:W2:Y:S01]  /*02b0*/  LDG.E.CONSTANT R7, desc[UR8][R6.64] ;  /* 0x0000000806077981 */ /* 0x000ea2000c1e9900 */
[----:B------:R-:W-:Y:S02]  /*02c0*/  VIADD R3, R3, 0x1 ;  /* 0x0000000103037836 */ /* 0x000fe40000000000 */
[----:B------:R-:W-:Y:S02]  /*02d0*/  VIADD R11, R11, 0x100 ;  /* 0x000001000b0b7836 */ /* 0x000fe40000000000 */
[----:B------:R-:W-:Y:S01]  /*02e0*/  VIADD R13, R13, 0x100 ;  /* 0x000001000d0d7836 */ /* 0x000fe20000000000 */
[----:B------:R-:W-:Y:S01]  /*02f0*/  ISETP.NE.AND P0, PT, R3, RZ, PT ;  /* 0x000000ff0300720c */ /* 0x000fe20003f05270 */
[----:B--2--5:R-:W-:-:S12]  /*0300*/  IMAD.IADD R2, R7, 0x1, R2 ;  /* 0x0000000107027824 */ /* 0x024fd800078e0202 */
[----:B------:R-:W-:Y:S05]  /*0310*/  @P0 BRA `(.L_x_236) ;  /* 0xfffffffc00e00947 */ /* 0x000fea000383ffff */
.L_x_235:
[----:B------:R-:W-:Y:S05]  /*0320*/  BSYNC.RECONVERGENT B2 ;  /* 0x0000000000027941 */ /* 0x000fea0003800200 */
.L_x_234:
[----:B------:R-:W-:Y:S05]  /*0330*/  @!P1 BRA `(.L_x_233) ;  /* 0x0000000000549947 */ /* 0x000fea0003800000 */
[----:B------:R-:W0:Y:S01]  /*0340*/  LDC.64 R6, c[0x0][0x380] ;  /* 0x0000e000ff067b82 */ /* 0x000e220000000a00 */
[----:B------:R-:W-:Y:S02]  /*0350*/  VIADD R3, R11, 0x200 ;  /* 0x000002000b037836 */ /* 0x000fe40000000000 */
[----:B------:R-:W-:-:S07]  /*0360*/  IMAD R17, R0, 0x1000, R11 ;  /* 0x0000100000117824 */ /* 0x000fce00078e020b */
.L_x_237:
[C---:B------:R-:W-:Y:S02]  /*0370*/  VIADD R11, R17.reuse, 0x100 ;  /* 0x00000100110b7836 */ /* 0x040fe40000000000 */
[----:B0-----:R-:W-:-:S04]  /*0380*/  IMAD.WIDE.U32 R8, R17, 0x4, R6 ;  /* 0x0000000411087825 */ /* 0x001fc800078e0006 */
[C---:B------:R-:W-:Y:S02]  /*0390*/  VIADD R13, R17.reuse, 0x200 ;  /* 0x00000200110d7836 */ /* 0x040fe40000000000 */
[----:B------:R-:W-:Y:S01]  /*03a0*/  VIADD R15, R17, 0x300 ;  /* 0x00000300110f7836 */ /* 0x000fe20000000000 */
[----:B------:R-:W2:Y:S01]  /*03b0*/  LDG.E.CONSTANT R9, desc[UR8][R8.64] ;  /* 0x0000000808097981 */ /* 0x000ea2000c1e9900 */
[----:B------:R-:W-:-:S04]  /*03c0*/  IMAD.WIDE.U32 R10, R11, 0x4, R6 ;  /* 0x000000040b0a7825 */ /* 0x000fc800078e0006 */
[--C-:B------:R-:W-:Y:S02]  /*03d0*/  IMAD.WIDE.U32 R12, R13, 0x4, R6.reuse ;  /* 0x000000040d0c7825 */ /* 0x100fe400078e0006 */
[----:B------:R-:W2:Y:S02]  /*03e0*/  LDG.E.CONSTANT R10, desc[UR8][R10.64] ;  /* 0x000000080a0a7981 */ /* 0x000ea4000c1e9900 */
[----:B------:R-:W-:Y:S02]  /*03f0*/  IMAD.WIDE.U32 R14, R15, 0x4, R6 ;  /* 0x000000040f0e7825 */ /* 0x000fe400078e0006 */
[----:B------:R-:W3:Y:S04]  /*0400*/  LDG.E.CONSTANT R13, desc[UR8][R12.64] ;  /* 0x000000080c0d7981 */ /* 0x000ee8000c1e9900 */
[----:B------:R-:W3:Y:S01]  /*0410*/  LDG.E.CONSTANT R14, desc[UR8][R14.64] ;  /* 0x000000080e0e7981 */ /* 0x000ee2000c1e9900 */
[----:B------:R-:W-:-:S05]  /*0420*/  VIADD R19, R3, 0x200 ;  /* 0x0000020003137836 */ /* 0x000fca0000000000 */
[----:B------:R-:W-:Y:S01]  /*0430*/  ISETP.GE.AND P0, PT, R19, R22, PT ;  /* 0x000000161300720c */ /* 0x000fe20003f06270 */
[----:B------:R-:W-:Y:S02]  /*0440*/  VIADD R3, R3, 0x400 ;  /* 0x0000040003037836 */ /* 0x000fe40000000000 */
[----:B------:R-:W-:Y:S01]  /*0450*/  VIADD R17, R17, 0x400 ;  /* 0x0000040011117836 */ /* 0x000fe20000000000 */
[----:B--2--5:R-:W-:-:S04]  /*0460*/  IADD3 R2, PT, PT, R10, R9, R2 ;  /* 0x000000090a027210 */ /* 0x024fc80007ffe002 */
[----:B---3--:R-:W-:-:S05]  /*0470*/  IADD3 R2, PT, PT, R14, R13, R2 ;  /* 0x0000000d0e027210 */ /* 0x008fca0007ffe002 */
[----:B------:R-:W-:Y:S05]  /*0480*/  @!P0 BRA `(.L_x_237) ;  /* 0xfffffffc00b88947 */ /* 0x000fea000383ffff */
.L_x_233:
[----:B------:R-:W-:Y:S05]  /*0490*/  BSYNC.RECONVERGENT B1 ;  /* 0x0000000000017941 */ /* 0x000fea0003800200 */
.L_x_232:
[----:B------:R-:W-:-:S13]  /*04a0*/  ISETP.GE.U32.AND P0, PT, R22, 0x100, PT ;  /* 0x000001001600780c */ /* 0x000fda0003f06070 */
[----:B------:R-:W-:Y:S05]  /*04b0*/  @!P0 BRA `(.L_x_238) ;  /* 0x0000000000ac8947 */ /* 0x000fea0003800000 */
[----:B------:R-:W1:Y:S01]  /*04c0*/  S2R R8, SR_LANEID ;  /* 0x0000000000087919 */ /* 0x000e620000000000 */
[----:B-----5:R-:W2:Y:S01]  /*04d0*/  SHFL.DOWN PT, R3, R2, 0x1, 0x1f ;  /* 0x08201f0002037f89 */ /* 0x020ea200000e0000 */
[C---:B-1----:R-:W-:Y:S02]  /*04e0*/  ISETP.GT.AND P0, PT, R8.reuse, 0x1e, PT ;  /* 0x0000001e0800780c */ /* 0x042fe40003f04270 */
[C---:B------:R-:W-:Y:S02]  /*04f0*/  ISETP.NE.AND P1, PT, R8.reuse, RZ, PT ;  /* 0x000000ff0800720c */ /* 0x040fe40003f25270 */
        /* <DEDUP_REMOVED lines=32> */
[----:B-1----:R-:W0:Y:S04]  /*0700*/  LDS.128 R4, [UR4+0x10] ;  /* 0x00001004ff047984 */ /* 0x002e280008000c00 */
[----:B------:R-:W1:Y:S01]  /*0710*/  LDS.64 R8, [UR4+0x20] ;  /* 0x00002004ff087984 */ /* 0x000e620008000a00 */
[----:B0-----:R-:W-:-:S04]  /*0720*/  IADD3 R2, PT, PT, R4, R2, R3 ;  /* 0x0000000204027210 */ /* 0x001fc80007ffe003 */
[----:B------:R-:W-:-:S04]  /*0730*/  IADD3 R2, PT, PT, R6, R2, R5 ;  /* 0x0000000206027210 */ /* 0x000fc80007ffe005 */
[----:B-1----:R-:W-:-:S05]  /*0740*/  IADD3 R2, PT, PT, R8, R2, R7 ;  /* 0x0000000208027210 */ /* 0x002fca0007ffe007 */
[----:B------:R-:W-:Y:S01]  /*0750*/  IMAD.IADD R3, R2, 0x1, R9 ;  /* 0x0000000102037824 */ /* 0x000fe200078e0209 */
[----:B------:R-:W-:Y:S06]  /*0760*/  BRA `(.L_x_239) ;  /* 0x0000002000e07947 */ /* 0x000fec0003800000 */
.L_x_238:
[----:B------:R-:W-:Y:S01]  /*0770*/  LOP3.LUT R3, R5, 0x3e0, RZ, 0xc0, !PT ;  /* 0x000003e005037812 */ /* 0x000fe200078ec0ff */
[----:B------:R-:W1:Y:S04]  /*0780*/  S2R R10, SR_LANEID ;  /* 0x00000000000a7919 */ /* 0x000e680000000000 */
[----:B0-----:R-:W-:Y:S01]  /*0790*/  VIADD R7, R3, 0x20 ;  /* 0x0000002003077836 */ /* 0x001fe20000000000 */
[----:B------:R-:W-:-:S04]  /*07a0*/  LOP3.LUT R3, RZ, R3, RZ, 0x33, !PT ;  /* 0x00000003ff037212 */ /* 0x000fc800078e33ff */
[----:B------:R-:W-:Y:S01]  /*07b0*/  ISETP.GT.U32.AND P0, PT, R7, R22, PT ;  /* 0x000000160700720c */ /* 0x000fe20003f04070 */
[----:B------:R-:W-:-:S05]  /*07c0*/  IMAD.IADD R3, R22, 0x1, R3 ;  /* 0x0000000116037824 */ /* 0x000fca00078e0203 */
[----:B------:R-:W-:-:S05]  /*07d0*/  SEL R7, R3, 0x1f, P0 ;  /* 0x0000001f03077807 */ /* 0x000fca0000000000 */
[----:B-----5:R-:W0:Y:S01]  /*07e0*/  SHFL.DOWN PT, R3, R2, 0x1, R7 ;  /* 0x0820000002037989 */ /* 0x020e2200000e0007 */
[CC--:B-1----:R-:W-:Y:S01]  /*07f0*/  ISETP.GE.AND P0, PT, R10.reuse, R7.reuse, PT ;  /* 0x000000070a00720c */ /* 0x0c2fe20003f06270 */
[C---:B------:R-:W-:Y:S01]  /*0800*/  VIADD R6, R10.reuse, 0x2 ;  /* 0x000000020a067836 */ /* 0x040fe20000000000 */
[C---:B------:R-:W-:Y:S01]  /*0810*/  ISETP.NE.AND P1, PT, R10.reuse, RZ, PT ;  /* 0x000000ff0a00720c */ /* 0x040fe20003f25270 */
[----:B------:R-:W-:Y:S01]  /*0820*/  VIADD R8, R10, 0x4 ;  /* 0x000000040a087836 */ /* 0x000fe20000000000 */
[----:B0-----:R-:W-:Y:S02]  /*0830*/  SEL R3, R3, RZ, !P0 ;  /* 0x000000ff03037207 */ /* 0x001fe40004000000 */
[----:B------:R-:W-:-:S09]  /*0840*/  ISETP.GT.AND P0, PT, R6, R7, PT ;  /* 0x000000070600720c */ /* 0x000fd20003f04270 */
[----:B------:R-:W0:Y:S01]  /*0850*/  @!P1 S2R R12, SR_CgaCtaId ;  /* 0x00000000000c9919 */ /* 0x000e220000008800 */
[----:B------:R-:W-:Y:S01]  /*0860*/  @!P1 MOV R9, 0x400 ;  /* 0x0000040000099802 */ /* 0x000fe20000000f00 */
[----:B------:R-:W-:-:S05]  /*0870*/  IMAD.IADD R4, R3, 0x1, R2 ;  /* 0x0000000103047824 */ /* 0x000fca00078e0202 */
        /* <DEDUP_REMOVED lines=25> */
[----:B------:R-:W1:Y:S01]  /*0a10*/  S2UR UR5, SR_CgaCtaId ;  /* 0x00000000000579c3 */ /* 0x000e620000008800 */
[----:B------:R-:W-:Y:S01]  /*0a20*/  UMOV UR4, 0x400 ;  /* 0x0000040000047882 */ /* 0x000fe20000000000 */
[C---:B------:R-:W-:Y:S02]  /*0a30*/  ISETP.GT.U32.AND P2, PT, R22.reuse, 0x40, PT ;  /* 0x000000401600780c */ /* 0x040fe40003f44070 */
[C---:B------:R-:W-:Y:S02]  /*0a40*/  ISETP.GT.U32.AND P1, PT, R22.reuse, 0x20, PT ;  /* 0x000000201600780c */ /* 0x040fe40003f24070 */
[----:B------:R-:W-:Y:S01]  /*0a50*/  ISETP.GT.U32.AND P3, PT, R22, 0x80, PT ;  /* 0x000000801600780c */ /* 0x000fe20003f64070 */
[----:B-1----:R-:W-:-:S09]  /*0a60*/  ULEA UR4, UR5, UR4, 0x18 ;  /* 0x0000000405047291 */ /* 0x002fd2000f8ec0ff */
[----:B------:R-:W1:Y:S04]  /*0a70*/  LDS.128 R4, [UR4+0x10] ;  /* 0x00001004ff047984 */ /* 0x000e680008000c00 */
[----:B------:R-:W2:Y:S04]  /*0a80*/  LDS R2, [UR4+0xc] ;  /* 0x00000c04ff027984 */ /* 0x000ea80008000800 */
[----:B0-----:R-:W0:Y:S01]  /*0a90*/  LDS.64 R8, [UR4+0x20] ;  /* 0x00002004ff087984 */ /* 0x001e220008000a00 */
[----:B-1----:R-:W-:Y:S02]  /*0aa0*/  SEL R4, R4, RZ, P2 ;  /* 0x000000ff04047207 */ /* 0x002fe40001000000 */
[----:B------:R-:W-:-:S02]  /*0ab0*/  ISETP.GT.U32.AND P2, PT, R22, 0x60, PT ;  /* 0x000000601600780c */ /* 0x000fc40003f44070 */
[----:B--2---:R-:W-:Y:S02]  /*0ac0*/  SEL R2, R2, RZ, P1 ;  /* 0x000000ff02027207 */ /* 0x004fe40000800000 */
[----:B------:R-:W-:Y:S02]  /*0ad0*/  SEL R5, R5, RZ, P2 ;  /* 0x000000ff05057207 */ /* 0x000fe40001000000 */
[----:B------:R-:W-:Y:S02]  /*0ae0*/  IADD3 R2, PT, PT, R4, R2, R3 ;  /* 0x0000000204027210 */ /* 0x000fe40007ffe003 */
[----:B------:R-:W-:Y:S02]  /*0af0*/  ISETP.GT.U32.AND P1, PT, R22, 0xa0, PT ;  /* 0x000000a01600780c */ /* 0x000fe40003f24070 */
[----:B------:R-:W-:Y:S02]  /*0b00*/  SEL R6, R6, RZ, P3 ;  /* 0x000000ff06067207 */ /* 0x000fe40001800000 */
[----:B------:R-:W-:-:S02]  /*0b10*/  ISETP.GT.U32.AND P2, PT, R22, 0xc0, PT ;  /* 0x000000c01600780c */ /* 0x000fc40003f44070 */
[----:B------:R-:W-:Y:S02]  /*0b20*/  ISETP.GT.U32.AND P3, PT, R22, 0xe0, PT ;  /* 0x000000e01600780c */ /* 0x000fe40003f64070 */
[----:B------:R-:W-:Y:S02]  /*0b30*/  SEL R7, R7, RZ, P1 ;  /* 0x000000ff07077207 */ /* 0x000fe40000800000 */
[----:B------:R-:W-:Y:S02]  /*0b40*/  IADD3 R2, PT, PT, R6, R2, R5 ;  /* 0x0000000206027210 */ /* 0x000fe40007ffe005 */
[----:B0-----:R-:W-:Y:S02]  /*0b50*/  SEL R8, R8, RZ, P2 ;  /* 0x000000ff08087207 */ /* 0x001fe40001000000 */
[----:B------:R-:W-:Y:S02]  /*0b60*/  SEL R9, R9, RZ, P3 ;  /* 0x000000ff09097207 */ /* 0x000fe40001800000 */
[----:B------:R-:W-:-:S05]  /*0b70*/  IADD3 R2, PT, PT, R8, R2, R7 ;  /* 0x0000000208027210 */ /* 0x000fca0007ffe007 */
[----:B------:R-:W-:Y:S01]  /*0b80*/  IMAD.IADD R3, R2, 0x1, R9 ;  /* 0x0000000102037824 */ /* 0x000fe200078e0209 */
[----:B------:R-:W-:Y:S06]  /*0b90*/  BRA `(.L_x_239) ;  /* 0x0000001c00d47947 */ /* 0x000fec0003800000 */
.L_x_229:
[----:B------:R-:W0:Y:S01]  /*0ba0*/  S2R R2, SR_TID.X ;  /* 0x0000000000027919 */ /* 0x000e220000002100 */
[----:B------:R-:W1:Y:S02]  /*0bb0*/  LDCU.64 UR6, c[0x0][0x380] ;  /* 0x00007000ff0677ac */ /* 0x000e640008000a00 */
[----:B-1----:R-:W-:Y:S02]  /*0bc0*/  IMAD.U32 R20, RZ, RZ, UR6 ;  /* 0x00000006ff147e24 */ /* 0x002fe4000f8e00ff */
[----:B------:R-:W-:Y:S02]  /*0bd0*/  IMAD.U32 R21, RZ, RZ, UR7 ;  /* 0x00000007ff157e24 */ /* 0x000fe4000f8e00ff */
[----:B0-----:R-:W-:-:S04]  /*0be0*/  IMAD R25, R2, 0x4, R23 ;  /* 0x0000000402197824 */ /* 0x001fc800078e0217 */
[----:B------:R-:W-:-:S05]  /*0bf0*/  IMAD.WIDE.U32 R24, R25, 0x4, R20 ;  /* 0x0000000419187825 */ /* 0x000fca00078e0014 */
[----:B------:R-:W2:Y:S04]  /*0c00*/  LDG.E.128.CONSTANT R4, desc[UR8][R24.64] ;  /* 0x0000000818047981 */ /* 0x000ea8000c1e9d00 */
[----:B------:R-:W3:Y:S04]  /*0c10*/  LDG.E.128.CONSTANT R8, desc[UR8][R24.64+0x1000] ;  /* 0x0010000818087981 */ /* 0x000ee8000c1e9d00 */
[----:B------:R-:W4:Y:S04]  /*0c20*/  LDG.E.128.CONSTANT R12, desc[UR8][R24.64+0x2000] ;  /* 0x00200008180c7981 */ /* 0x000f28000c1e9d00 */
[----:B------:R-:W5:Y:S01]  /*0c30*/  LDG.E.128.CONSTANT R16, desc[UR8][R24.64+0x3000] ;  /* 0x0030000818107981 */ /* 0x000f62000c1e9d00 */
[----:B------:R-:W-:-:S02]  /*0c40*/  ISETP.GE.U32.AND P0, PT, R22, UR5, PT ;  /* 0x0000000516007c0c */ /* 0x000fc4000bf06070 */
        /* <DEDUP_REMOVED lines=9> */
[----:B------:R-:W-:Y:S01]  /*0ce0*/  VIADD R26, R23, UR5 ;  /* 0x00000005171a7c36 */ /* 0x000fe20008000000 */
[----:B------:R-:W-:Y:S01]  /*0cf0*/  UMOV UR4, URZ ;  /* 0x000000ff00047c82 */ /* 0x000fe20008000000 */
[----:B------:R-:W-:Y:S02]  /*0d00*/  VIADD R25, R3, 0xfffff000 ;  /* 0xfffff00003197836 */ /* 0x000fe40000000000 */
[C---:B------:R-:W-:Y:S02]  /*0d10*/  VIADD R24, R26.reuse, 0x100 ;  /* 0x000001001a187836 */ /* 0x040fe40000000000 */
[C---:B------:R-:W-:Y:S01]  /*0d20*/  IMAD.IADD R23, R26.reuse, 0x1, R2 ;  /* 0x000000011a177824 */ /* 0x040fe200078e0202 */
[----:B------:R-:W-:Y:S01]  /*0d30*/  ISETP.GT.U32.AND P0, PT, R26, R25, PT ;  /* 0x000000191a00720c */ /* 0x000fe20003f04070 */
[----:B------:R-:W-:-:S12]  /*0d40*/  IMAD.MOV.U32 R22, RZ, RZ, R26 ;  /* 0x000000ffff167224 */ /* 0x000fd800078e001a */
[----:B------:R-:W-:Y:S05]  /*0d50*/  @P0 BRA `(.L_x_241) ;  /* 0x0000000000640947 */ /* 0x000fea0003800000 */
[----:B------:R-:W0:Y:S08]  /*0d60*/  LDC R3, c[0x0][0x3a8] ;  /* 0x0000ea00ff037b82 */ /* 0x000e300000000800 */
[----:B------:R-:W1:Y:S02]  /*0d70*/  LDC.64 R20, c[0x0][0x380] ;  /* 0x0000e000ff147b82 */ /* 0x000e640000000a00 */
.L_x_242:
[----:B------:R-:W-:-:S04]  /*0d80*/  IMAD R29, R2, 0x4, R22 ;  /* 0x00000004021d7824 */ /* 0x000fc800078e0216 */
[----:B-1----:R-:W-:-:S05]  /*0d90*/  IMAD.WIDE.U32 R28, R29, 0x4, R20 ;  /* 0x000000041d1c7825 */ /* 0x002fca00078e0014 */
[----:B------:R-:W2:Y:S04]  /*0da0*/  LDG.E.128.CONSTANT R4, desc[UR8][R28.64] ;  /* 0x000000081c047981 */ /* 0x000ea8000c1e9d00 */
[----:B------:R-:W3:Y:S04]  /*0db0*/  LDG.E.128.CONSTANT R8, desc[UR8][R28.64+0x1000] ;  /* 0x001000081c087981 */ /* 0x000ee8000c1e9d00 */
[----:B------:R-:W4:Y:S04]  /*0dc0*/  LDG.E.128.CONSTANT R12, desc[UR8][R28.64+0x2000] ;  /* 0x002000081c0c7981 */ /* 0x000f28000c1e9d00 */
[----:B------:R-:W5:Y:S01]  /*0dd0*/  LDG.E.128.CONSTANT R16, desc[UR8][R28.64+0x3000] ;  /* 0x003000081c107981 */ /* 0x000f62000c1e9d00 */
[----:B--2---:R-:W-:Y:S01]  /*0de0*/  IADD3 R5, PT, PT, R5, R4, R27 ;  /* 0x0000000405057210 */ /* 0x004fe20007ffe01b */
[----:B0-----:R-:W-:-:S03]  /*0df0*/  IMAD.IADD R4, R3, 0x1, -R22 ;  /* 0x0000000103047824 */ /* 0x001fc600078e0a16 */
[----:B------:R-:W-:Y:S02]  /*0e00*/  IADD3 R5, PT, PT, R7, R6, R5 ;  /* 0x0000000607057210 */ /* 0x000fe40007ffe005 */
[----:B------:R-:W-:Y:S02]  /*0e10*/  ISETP.GE.U32.AND P0, PT, R4, UR5, PT ;  /* 0x0000000504007c0c */ /* 0x000fe4000bf06070 */
[----:B---3--:R-:W-:-:S04]  /*0e20*/  IADD3 R5, PT, PT, R9, R8, R5 ;  /* 0x0000000809057210 */ /* 0x008fc80007ffe005 */
[----:B------:R-:W-:-:S04]  /*0e30*/  IADD3 R5, PT, PT, R11, R10, R5 ;  /* 0x0000000a0b057210 */ /* 0x000fc80007ffe005 */
[----:B----4-:R-:W-:-:S04]  /*0e40*/  IADD3 R5, PT, PT, R13, R12, R5 ;  /* 0x0000000c0d057210 */ /* 0x010fc80007ffe005 */
[----:B------:R-:W-:-:S04]  /*0e50*/  IADD3 R5, PT, PT, R15, R14, R5 ;  /* 0x0000000e0f057210 */ /* 0x000fc80007ffe005 */
[----:B-----5:R-:W-:-:S04]  /*0e60*/  IADD3 R5, PT, PT, R17, R16, R5 ;  /* 0x0000001011057210 */ /* 0x020fc80007ffe005 */
[----:B------:R-:W-:Y:S01]  /*0e70*/  IADD3 R27, PT, PT, R19, R18, R5 ;  /* 0x00000012131b7210 */ /* 0x000fe20007ffe005 */
[----:B------:R-:W-:Y:S06]  /*0e80*/  @!P0 BRA `(.L_x_240) ;  /* 0x0000000000ec8947 */ /* 0x000fec0003800000 */
[----:B------:R-:W-:Y:S01]  /*0e90*/  VIADD R22, R22, UR5 ;  /* 0x0000000516167c36 */ /* 0x000fe20008000000 */
[----:B------:R-:W-:Y:S01]  /*0ea0*/  UIADD3 UR4, UPT, UPT, UR4, 0x1, URZ ;  /* 0x0000000104047890 */ /* 0x000fe2000fffe0ff */
[----:B------:R-:W-:Y:S02]  /*0eb0*/  VIADD R24, R24, UR5 ;  /* 0x0000000518187c36 */ /* 0x000fe40008000000 */
[----:B------:R-:W-:Y:S01]  /*0ec0*/  VIADD R23, R23, UR5 ;  /* 0x0000000517177c36 */ /* 0x000fe20008000000 */
[----:B------:R-:W-:-:S13]  /*0ed0*/  ISETP.GT.U32.AND P0, PT, R22, R25, PT ;  /* 0x000000191600720c */ /* 0x000fda0003f04070 */
[----:B------:R-:W-:Y:S05]  /*0ee0*/  @!P0 BRA `(.L_x_242) ;  /* 0xfffffffc00a48947 */ /* 0x000fea000383ffff */
.L_x_241:
[----:B------:R-:W-:-:S13]  /*0ef0*/  ISETP.GE.U32.AND P0, PT, R22, R3, PT ;  /* 0x000000031600720c */ /* 0x000fda0003f06070 */
[----:B------:R-:W-:Y:S05]  /*0f00*/  @P0 BRA `(.L_x_240) ;  /* 0x0000000000cc0947 */ /* 0x000fea0003800000 */
[----:B------:R-:W-:Y:S01]  /*0f10*/  IMAD.IADD R5, R3, 0x1, -R22 ;  /* 0x0000000103057824 */ /* 0x000fe200078e0a16 */
[----:B------:R-:W-:Y:S04]  /*0f20*/  BSSY.RECONVERGENT B1, `(.L_x_240) ;  /* 0x0000031000017945 */ /* 0x000fe80003800200 */
[----:B------:R-:W-:-:S13]  /*0f30*/  ISETP.GE.AND P0, PT, R2, R5, PT ;  /* 0x000000050200720c */ /* 0x000fda0003f06270 */
[----:B------:R-:W-:Y:S05]  /*0f40*/  @P0 BRA `(.L_x_243) ;  /* 0x0000000000b80947 */ /* 0x000fea0003800000 */
[----:B------:R-:W0:Y:S01]  /*0f50*/  LDC R7, c[0x0][0x3ac] ;  /* 0x0000eb00ff077b82 */ /* 0x000e220000000800 */
[----:B------:R-:W-:Y:S01]  /*0f60*/  LOP3.LUT R4, RZ, R2, RZ, 0x33, !PT ;  /* 0x00000002ff047212 */ /* 0x000fe200078e33ff */
[----:B------:R-:W-:Y:S01]  /*0f70*/  BSSY.RECONVERGENT B2, `(.L_x_244) ;  /* 0x0000016000027945 */ /* 0x000fe20003800200 */
[----:B------:R-:W-:-:S03]  /*0f80*/  IMAD.MOV.U32 R9, RZ, RZ, R2 ;  /* 0x000000ffff097224 */ /* 0x000fc600078e0002 */
[----:B------:R-:W-:-:S04]  /*0f90*/  IMAD.IADD R3, R4, 0x1, R3 ;  /* 0x0000000104037824 */ /* 0x000fc800078e0203 */
[C---:B------:R-:W-:Y:S01]  /*0fa0*/  IMAD.IADD R26, R3.reuse, 0x1, -R26 ;  /* 0x00000001031a7824 */ /* 0x040fe200078e0a1a */
[C---:B------:R-:W-:Y:S02]  /*0fb0*/  LOP3.LUT R4, R3.reuse, 0x300, RZ, 0xc0, !PT ;  /* 0x0000030003047812 */ /* 0x040fe400078ec0ff */
[----:B------:R-:W-:Y:S02]  /*0fc0*/  LEA.HI R3, R3, 0x1, RZ, 0x18 ;  /* 0x0000000103037811 */ /* 0x000fe400078fc0ff */
[----:B------:R-:W-:Y:S01]  /*0fd0*/  ISETP.NE.AND P0, PT, R4, 0x300, PT ;  /* 0x000003000400780c */ /* 0x000fe20003f05270 */
[----:B0-----:R-:W-:-:S04]  /*0fe0*/  IMAD R7, R7, UR4, RZ ;  /* 0x0000000407077c24 */ /* 0x001fc8000f8e02ff */
[----:B------:R-:W-:-:S05]  /*0ff0*/  IMAD R7, R7, -0x1000, R26 ;  /* 0xfffff00007077824 */ /* 0x000fca00078e021a */
[----:B------:R-:W-:-:S03]  /*1000*/  ISETP.GE.U32.AND P1, PT, R7, 0x300, PT ;  /* 0x000003000700780c */ /* 0x000fc60003f26070 */
[----:B------:R-:W-:Y:S10]  /*1010*/  @!P0 BRA `(.L_x_245) ;  /* 0x00000000002c8947 */ /* 0x000ff40003800000 */
[----:B------:R-:W-:Y:S01]  /*1020*/  LOP3.LUT R3, R3, 0x3, RZ, 0xc0, !PT ;  /* 0x0000000303037812 */ /* 0x000fe200078ec0ff */
[----:B------:R-:W-:-:S04]  /*1030*/  IMAD.MOV.U32 R9, RZ, RZ, R2 ;  /* 0x000000ffff097224 */ /* 0x000fc800078e0002 */
[----:B------:R-:W-:-:S07]  /*1040*/  IMAD.MOV R3, RZ, RZ, -R3 ;  /* 0x000000ffff037224 */ /* 0x000fce00078e0a03 */
.L_x_246:
[----:B------:R-:W-:-:S06]  /*1050*/  IMAD.WIDE.U32 R6, R23, 0x4, R20 ;  /* 0x0000000417067825 */ /* 0x000fcc00078e0014 */
[----:B------:R-:W2:Y:S01]  /*1060*/  LDG.E.CONSTANT R6, desc[UR8][R6.64] ;  /* 0x0000000806067981 */ /* 0x000ea2000c1e9900 */
[----:B------:R-:W-:Y:S02]  /*1070*/  VIADD R3, R3, 0x1 ;  /* 0x0000000103037836 */ /* 0x000fe40000000000 */
[----:B------:R-:W-:Y:S02]  /*1080*/  VIADD R9, R9, 0x100 ;  /* 0x0000010009097836 */ /* 0x000fe40000000000 */
[----:B------:R-:W-:Y:S01]  /*1090*/  VIADD R23, R23, 0x100 ;  /* 0x0000010017177836 */ /* 0x000fe20000000000 */
[----:B------:R-:W-:Y:S01]  /*10a0*/  ISETP.NE.AND P0, PT, R3, RZ, PT ;  /* 0x000000ff0300720c */ /* 0x000fe20003f05270 */
[----:B--2---:R-:W-:-:S12]  /*10b0*/  IMAD.IADD R27, R6, 0x1, R27 ;  /* 0x00000001061b7824 */ /* 0x004fd800078e021b */
[----:B------:R-:W-:Y:S05]  /*10c0*/  @P0 BRA `(.L_x_246) ;  /* 0xfffffffc00e00947 */ /* 0x000fea000383ffff */
.L_x_245:
[----:B------:R-:W-:Y:S05]  /*10d0*/  BSYNC.RECONVERGENT B2 ;  /* 0x0000000000027941 */ /* 0x000fea0003800200 */
.L_x_244:
[----:B------:R-:W-:Y:S05]  /*10e0*/  @!P1 BRA `(.L_x_243) ;  /* 0x0000000000509947 */ /* 0x000fea0003800000 */
[C---:B------:R-:W-:Y:S02]  /*10f0*/  IMAD.IADD R15, R9.reuse, 0x1, R24 ;  /* 0x00000001090f7824 */ /* 0x040fe400078e0218 */
[----:B------:R-:W-:-:S07]  /*1100*/  VIADD R3, R9, 0x200 ;  /* 0x0000020009037836 */ /* 0x000fce0000000000 */
.L_x_247:
[C---:B------:R-:W-:Y:S02]  /*1110*/  VIADD R7, R15.reuse, 0xffffff00 ;  /* 0xffffff000f077836 */ /* 0x040fe40000000000 */
[----:B------:R-:W-:-:S04]  /*1120*/  IMAD.WIDE.U32 R8, R15, 0x4, R20 ;  /* 0x000000040f087825 */ /* 0x000fc800078e0014 */
        /* <DEDUP_REMOVED lines=13> */
[----:B--2---:R-:W-:-:S04]  /*1200*/  IADD3 R27, PT, PT, R8, R6, R27 ;  /* 0x00000006081b7210 */ /* 0x004fc80007ffe01b */
[----:B---3--:R-:W-:-:S05]  /*1210*/  IADD3 R27, PT, PT, R12, R10, R27 ;  /* 0x0000000a0c1b7210 */ /* 0x008fca0007ffe01b */
[----:B------:R-:W-:Y:S05]  /*1220*/  @!P0 BRA `(.L_x_247) ;  /* 0xfffffffc00b88947 */ /* 0x000fea000383ffff */
.L_x_243:
[----:B------:R-:W-:Y:S05]  /*1230*/  BSYNC.RECONVERGENT B1 ;  /* 0x0000000000017941 */ /* 0x000fea0003800200 */
.L_x_240:
        /* <DEDUP_REMOVED lines=37> */
[----:B--2---:R-:W1:Y:S01]  /*1490*/  LDS.64 R8, [UR4+0x20] ;  /* 0x00002004ff087984 */ /* 0x004e620008000a00 */
[----:B0-----:R-:W-:-:S04]  /*14a0*/  IADD3 R2, PT, PT, R4, R2, R3 ;  /* 0x0000000204027210 */ /* 0x001fc80007ffe003 */
[----:B------:R-:W-:-:S04]  /*14b0*/  IADD3 R2, PT, PT, R6, R2, R5 ;  /* 0x0000000206027210 */ /* 0x000fc80007ffe005 */
[----:B-1----:R-:W-:-:S05]  /*14c0*/  IADD3 R2, PT, PT, R8, R2, R7 ;  /* 0x0000000208027210 */ /* 0x002fca0007ffe007 */
[----:B------:R-:W-:Y:S01]  /*14d0*/  IMAD.IADD R3, R2, 0x1, R9 ;  /* 0x0000000102037824 */ /* 0x000fe200078e0209 */
[----:B------:R-:W-:Y:S06]  /*14e0*/  BRA `(.L_x_239) ;  /* 0x0000001400807947 */ /* 0x000fec0003800000 */
.L_x_228:
[----:B------:R-:W0:Y:S02]  /*14f0*/  LDCU UR6, c[0x0][0x3a8] ;  /* 0x00007500ff0677ac */ /* 0x000e240008000800 */
[----:B0-----:R-:W-:-:S04]  /*1500*/  IADD3 R4, PT, PT, -R23, UR6, RZ ;  /* 0x0000000617047c10 */ /* 0x001fc8000fffe1ff */
        /* <DEDUP_REMOVED lines=9> */
[----:B------:R-:W-:-:S04]  /*15a0*/  IMAD.IADD R3, R23, 0x1, R2 ;  /* 0x0000000117037824 */ /* 0x000fc800078e0202 */
[----:B0-----:R-:W-:-:S05]  /*15b0*/  IMAD.WIDE.U32 R6, R3, 0x4, R6 ;  /* 0x0000000403067825 */ /* 0x001fca00078e0006 */
[----:B------:R0:W5:Y:S01]  /*15c0*/  LDG.E.CONSTANT R3, desc[UR8][R6.64] ;  /* 0x0000000806037981 */ /* 0x000162000c1e9900 */
[----:B------:R-:W-:-:S07]  /*15d0*/  VIADD R10, R2, 0x100 ;  /* 0x00000100020a7836 */ /* 0x000fce0000000000 */
.L_x_250:
[----:B------:R-:W-:Y:S05]  /*15e0*/  BSYNC.RECONVERGENT B1 ;  /* 0x0000000000017941 */ /* 0x000fea0003800200 */
.L_x_249:
[----:B------:R-:W-:Y:S01]  /*15f0*/  ISETP.GE.U32.AND P0, PT, R10, R4, PT ;  /* 0x000000040a00720c */ /* 0x000fe20003f06070 */
[----:B------:R-:W-:-:S12]  /*1600*/  BSSY.RECONVERGENT B1, `(.L_x_251) ;  /* 0x000002e000017945 */ /* 0x000fd80003800200 */
[----:B------:R-:W-:Y:S05]  /*1610*/  @P0 BRA `(.L_x_252) ;  /* 0x0000000000b00947 */ /* 0x000fea0003800000 */
[----:B------:R-:W-:Y:S01]  /*1620*/  LOP3.LUT R5, RZ, R10, RZ, 0x33, !PT ;  /* 0x0000000aff057212 */ /* 0x000fe200078e33ff */
[----:B------:R-:W-:Y:S04]  /*1630*/  BSSY.RECONVERGENT B2, `(.L_x_253) ;  /* 0x0000014000027945 */ /* 0x000fe80003800200 */
[----:B0-----:R-:W-:-:S04]  /*1640*/  VIADD R6, R5, UR6 ;  /* 0x0000000605067c36 */ /* 0x001fc80008000000 */
[C---:B------:R-:W-:Y:S01]  /*1650*/  IMAD.IADD R7, R6.reuse, 0x1, -R23 ;  /* 0x0000000106077824 */ /* 0x040fe200078e0a17 */
[----:B------:R-:W-:-:S04]  /*1660*/  LOP3.LUT R5, R6, 0x300, RZ, 0xc0, !PT ;  /* 0x0000030006057812 */ /* 0x000fc800078ec0ff */
[----:B------:R-:W-:Y:S02]  /*1670*/  ISETP.NE.AND P0, PT, R5, 0x300, PT ;  /* 0x000003000500780c */ /* 0x000fe40003f05270 */
[----:B------:R-:W-:-:S11]  /*1680*/  ISETP.GE.U32.AND P1, PT, R7, 0x300, PT ;  /* 0x000003000700780c */ /* 0x000fd60003f26070 */
[----:B------:R-:W-:Y:S05]  /*1690*/  @!P0 BRA `(.L_x_254) ;  /* 0x0000000000348947 */ /* 0x000fea0003800000 */
[----:B------:R-:W0:Y:S01]  /*16a0*/  LDC.64 R8, c[0x0][0x380] ;  /* 0x0000e000ff087b82 */ /* 0x000e220000000a00 */
[----:B------:R-:W-:Y:S01]  /*16b0*/  LEA.HI R5, R6, 0x1, RZ, 0x18 ;  /* 0x0000000106057811 */ /* 0x000fe200078fc0ff */
[----:B------:R-:W-:-:S03]  /*16c0*/  IMAD.IADD R11, R23, 0x1, R10 ;  /* 0x00000001170b7824 */ /* 0x000fc600078e020a */
[----:B------:R-:W-:-:S05]  /*16d0*/  LOP3.LUT R5, R5, 0x3, RZ, 0xc0, !PT ;  /* 0x0000000305057812 */ /* 0x000fca00078ec0ff */
[----:B------:R-:W-:-:S07]  /*16e0*/  IMAD.MOV R5, RZ, RZ, -R5 ;  /* 0x000000ffff057224 */ /* 0x000fce00078e0a05 */
.L_x_255:
        /* <DEDUP_REMOVED lines=8> */
.L_x_254:
[----:B------:R-:W-:Y:S05]  /*1770*/  BSYNC.RECONVERGENT B2 ;  /* 0x0000000000027941 */ /* 0x000fea0003800200 */
.L_x_253:
[----:B------:R-:W-:Y:S05]  /*1780*/  @!P1 BRA `(.L_x_252) ;  /* 0x0000000000549947 */ /* 0x000fea0003800000 */
[----:B------:R-:W0:Y:S01]  /*1790*/  LDC.64 R6, c[0x0][0x380] ;  /* 0x0000e000ff067b82 */ /* 0x000e220000000a00 */
[----:B------:R-:W-:Y:S02]  /*17a0*/  IMAD.IADD R23, R23, 0x1, R10 ;  /* 0x0000000117177824 */ /* 0x000fe400078e020a */
[----:B------:R-:W-:-:S07]  /*17b0*/  VIADD R5, R10, 0x200 ;  /* 0x000002000a057836 */ /* 0x000fce0000000000 */
.L_x_256:
        /* <DEDUP_REMOVED lines=18> */
.L_x_252:
[----:B------:R-:W-:Y:S05]  /*18e0*/  BSYNC.RECONVERGENT B1 ;  /* 0x0000000000017941 */ /* 0x000fea0003800200 */
.L_x_251:
        /* <DEDUP_REMOVED lines=39> */
[----:B----4-:R-:W1:Y:S01]  /*1b60*/  LDS.64 R8, [UR4+0x20] ;  /* 0x00002004ff087984 */ /* 0x010e620008000a00 */
[----:B0-----:R-:W-:-:S04]  /*1b70*/  IADD3 R2, PT, PT, R4, R2, R3 ;  /* 0x0000000204027210 */ /* 0x001fc80007ffe003 */
[----:B------:R-:W-:-:S04]  /*1b80*/  IADD3 R2, PT, PT, R6, R2, R5 ;  /* 0x0000000206027210 */ /* 0x000fc80007ffe005 */
[----:B-1----:R-:W-:-:S05]  /*1b90*/  IADD3 R2, PT, PT, R8, R2, R7 ;  /* 0x0000000208027210 */ /* 0x002fca0007ffe007 */
[----:B------:R-:W-:Y:S01]  /*1ba0*/  IMAD.IADD R3, R2, 0x1, R9 ;  /* 0x0000000102037824 */ /* 0x000fe200078e0209 */
[----:B------:R-:W-:Y:S06]  /*1bb0*/  BRA `(.L_x_239) ;  /* 0x0000000c00cc7947 */ /* 0x000fec0003800000 */
.L_x_257:
        /* <DEDUP_REMOVED lines=10> */
[----:B------:R-:W-:Y:S02]  /*1c60*/  ISETP.NE.AND P1, PT, R9, RZ, PT ;  /* 0x000000ff0900720c */ /* 0x000fe40003f25270 */
[----:B0-----:R-:W-:Y:S02]  /*1c70*/  SEL R8, R5, RZ, !P0 ;  /* 0x000000ff05087207 */ /* 0x001fe40004000000 */
[----:B------:R-:W-:Y:S01]  /*1c80*/  ISETP.GT.AND P0, PT, R11, R6, PT ;  /* 0x000000060b00720c */ /* 0x000fe20003f04270 */
[----:B------:R-:W-:-:S08]  /*1c90*/  VIADD R11, R9, 0x4 ;  /* 0x00000004090b7836 */ /* 0x000fd00000000000 */
[----:B------:R-:W-:Y:S01]  /*1ca0*/  @!P1 MOV R10, 0x400 ;  /* 0x00000400000a9802 */ /* 0x000fe20000000f00 */
[----:B------:R-:W-:-:S05]  /*1cb0*/  IMAD.IADD R5, R8, 0x1, R3 ;  /* 0x0000000108057824 */ /* 0x000fca00078e0203 */
[----:B------:R-:W0:Y:S02]  /*1cc0*/  SHFL.DOWN PT, R7, R5, 0x2, R6 ;  /* 0x0840000005077989 */ /* 0x000e2400000e0006 */
[----:B0-----:R-:W-:Y:S02]  /*1cd0*/  SEL R8, R7, RZ, !P0 ;  /* 0x000000ff07087207 */ /* 0x001fe40004000000 */
[----:B------:R-:W-:Y:S02]  /*1ce0*/  ISETP.GT.AND P0, PT, R11, R6, PT ;  /* 0x000000060b00720c */ /* 0x000fe40003f04270 */
[----:B------:R-:W0:Y:S01]  /*1cf0*/  @!P1 S2R R11, SR_CgaCtaId ;  /* 0x00000000000b9919 */ /* 0x000e220000008800 */
[----:B------:R-:W-:Y:S02]  /*1d00*/  IMAD.IADD R7, R5, 0x1, R8 ;  /* 0x0000000105077824 */ /* 0x000fe400078e0208 */
[C---:B------:R-:W-:Y:S02]  /*1d10*/  VIADD R5, R9.reuse, 0x8 ;  /* 0x0000000809057836 */ /* 0x040fe40000000000 */
[----:B------:R-:W-:Y:S01]  /*1d20*/  VIADD R9, R9, 0x10 ;  /* 0x0000001009097836 */ /* 0x000fe20000000000 */
[----:B------:R-:W1:Y:S02]  /*1d30*/  SHFL.DOWN PT, R8, R7, 0x4, R6 ;  /* 0x0880000007087989 */ /* 0x000e6400000e0006 */
[----:B-1----:R-:W-:-:S02]  /*1d40*/  SEL R8, R8, RZ, !P0 ;  /* 0x000000ff08087207 */ /* 0x002fc40004000000 */
[----:B------:R-:W-:Y:S02]  /*1d50*/  ISETP.GT.AND P0, PT, R5, R6, PT ;  /* 0x000000060500720c */ /* 0x000fe40003f04270 */
[----:B0-----:R-:W-:Y:S01]  /*1d60*/  @!P1 LEA R10, R11, R10, 0x18 ;  /* 0x0000000a0b0a9211 */ /* 0x001fe200078ec0ff */
[----:B------:R-:W-:-:S05]  /*1d70*/  IMAD.IADD R3, R7, 0x1, R8 ;  /* 0x0000000107037824 */ /* 0x000fca00078e0208 */
[----:B------:R-:W0:Y:S02]  /*1d80*/  SHFL.DOWN PT, R8, R3, 0x8, R6 ;  /* 0x0900000003087989 */ /* 0x000e2400000e0006 */
[----:B0-----:R-:W-:Y:S02]  /*1d90*/  SEL R8, R8, RZ, !P0 ;  /* 0x000000ff08087207 */ /* 0x001fe40004000000 */
[----:B------:R-:W-:-:S03]  /*1da0*/  ISETP.GT.AND P0, PT, R9, R6, PT ;  /* 0x000000060900720c */ /* 0x000fc60003f04270 */
[----:B------:R-:W-:Y:S01]  /*1db0*/  IMAD.IADD R5, R3, 0x1, R8 ;  /* 0x0000000103057824 */ /* 0x000fe200078e0208 */
[----:B------:R-:W-:-:S04]  /*1dc0*/  @!P1 SHF.R.U32.HI R8, RZ, 0x3, R2 ;  /* 0x00000003ff089819 */ /* 0x000fc80000011602 */
[----:B------:R-:W0:Y:S01]  /*1dd0*/  SHFL.DOWN PT, R7, R5, 0x10, R6 ;  /* 0x0a00000005077989 */ /* 0x000e2200000e0006 */
[----:B------:R-:W-:-:S05]  /*1de0*/  @!P1 LOP3.LUT R3, R8, 0x7c, RZ, 0xc0, !PT ;  /* 0x0000007c08039812 */ /* 0x000fca00078ec0ff */
[----:B------:R-:W-:Y:S01]  /*1df0*/  @!P1 IMAD.IADD R10, R3, 0x1, R10 ;  /* 0x00000001030a9824 */ /* 0x000fe200078e020a */
        /* <DEDUP_REMOVED lines=12> */
[----:B0-----:R-:W0:Y:S04]  /*1ec0*/  LDS.128 R8, [UR4+0x10] ;  /* 0x00001004ff087984 */ /* 0x001e280008000c00 */
[----:B------:R-:W1:Y:S04]  /*1ed0*/  LDS R2, [UR4+0xc] ;  /* 0x00000c04ff027984 */ /* 0x000e680008000800 */
[----:B------:R-:W2:Y:S01]  /*1ee0*/  LDS.64 R6, [UR4+0x20] ;  /* 0x00002004ff067984 */ /* 0x000ea20008000a00 */
[----:B0-----:R-:W-:Y:S02]  /*1ef0*/  SEL R8, R8, RZ, P2 ;  /* 0x000000ff08087207 */ /* 0x001fe40001000000 */
[----:B------:R-:W-:-:S02]  /*1f00*/  ISETP.GT.U32.AND P2, PT, R4, 0x60, PT ;  /* 0x000000600400780c */ /* 0x000fc40003f44070 */
[----:B-1----:R-:W-:Y:S02]  /*1f10*/  SEL R2, R2, RZ, P1 ;  /* 0x000000ff02027207 */ /* 0x002fe40000800000 */
        /* <DEDUP_REMOVED lines=8> */
[----:B--2---:R-:W-:Y:S02]  /*1fa0*/  SEL R6, R6, RZ, P2 ;  /* 0x000000ff06067207 */ /* 0x004fe40001000000 */
[----:B------:R-:W-:Y:S02]  /*1fb0*/  SEL R7, R7, RZ, P3 ;  /* 0x000000ff07077207 */ /* 0x000fe40001800000 */
[----:B------:R-:W-:-:S05]  /*1fc0*/  IADD3 R2, PT, PT, R6, R2, R11 ;  /* 0x0000000206027210 */ /* 0x000fca0007ffe00b */
[----:B------:R-:W-:Y:S01]  /*1fd0*/  IMAD.IADD R3, R2, 0x1, R7 ;  /* 0x0000000102037824 */ /* 0x000fe200078e0207 */
[----:B------:R-:W-:Y:S06]  /*1fe0*/  BRA `(.L_x_239) ;  /* 0x0000000800c07947 */ /* 0x000fec0003800000 */
.L_x_248:
[----:B------:R-:W0:Y:S01]  /*1ff0*/  S2R R6, SR_TID.X ;  /* 0x0000000000067919 */ /* 0x000e220000002100 */
[----:B------:R-:W1:Y:S02]  /*2000*/  LDCU.64 UR10, c[0x0][0x380] ;  /* 0x00007000ff0a77ac */ /* 0x000e640008000a00 */
[----:B-1----:R-:W-:Y:S02]  /*2010*/  IMAD.U32 R2, RZ, RZ, UR10 ;  /* 0x0000000aff027e24 */ /* 0x002fe4000f8e00ff */
[----:B------:R-:W-:Y:S02]  /*2020*/  IMAD.U32 R3, RZ, RZ, UR11 ;  /* 0x0000000bff037e24 */ /* 0x000fe4000f8e00ff */
[----:B0-----:R-:W-:-:S04]  /*2030*/  IMAD.IADD R9, R23, 0x1, R6 ;  /* 0x0000000117097824 */ /* 0x001fc800078e0206 */
[----:B------:R-:W-:-:S05]  /*2040*/  IMAD.WIDE.U32 R8, R9, 0x4, R2 ;  /* 0x0000000409087825 */ /* 0x000fca00078e0002 */
        /* <DEDUP_REMOVED lines=16> */
[----:B------:R-:W-:-:S02]  /*2150*/  ISETP.GE.U32.AND P0, PT, R4, UR5, PT ;  /* 0x0000000504007c0c */ /* 0x000fc4000bf06070 */
        /* <DEDUP_REMOVED lines=9> */
[----:B------:R-:W-:Y:S01]  /*21f0*/  UIADD3 UR7, UPT, UPT, UR6, -0x1000, URZ ;  /* 0xfffff00006077890 */ /* 0x000fe2000fffe0ff */
[----:B------:R-:W-:Y:S01]  /*2200*/  VIADD R23, R23, UR5 ;  /* 0x0000000517177c36 */ /* 0x000fe20008000000 */
[----:B------:R-:W-:-:S03]  /*2210*/  UMOV UR4, URZ ;  /* 0x000000ff00047c82 */ /* 0x000fc60008000000 */
[C---:B------:R-:W-:Y:S01]  /*2220*/  VIADD R8, R23.reuse, 0x100 ;  /* 0x0000010017087836 */ /* 0x040fe20000000000 */
[C---:B------:R-:W-:Y:S01]  /*2230*/  ISETP.GT.U32.AND P0, PT, R23.reuse, UR7, PT ;  /* 0x0000000717007c0c */ /* 0x040fe2000bf04070 */
[----:B------:R-:W-:-:S12]  /*2240*/  IMAD.IADD R9, R23, 0x1, R6 ;  /* 0x0000000117097824 */ /* 0x000fd800078e0206 */
[----:B------:R-:W-:Y:S05]  /*2250*/  @P0 BRA `(.L_x_259) ;  /* 0x0000000000980947 */ /* 0x000fea0003800000 */
[----:B------:R-:W0:Y:S01]  /*2260*/  LDC.64 R2, c[0x0][0x380] ;  /* 0x0000e000ff027b82 */ /* 0x000e220000000a00 */
[----:B------:R-:W1:Y:S01]  /*2270*/  LDCU UR6, c[0x0][0x3a8] ;  /* 0x00007500ff0677ac */ /* 0x000e620008000800 */
[----:B------:R-:W-:Y:S01]  /*2280*/  NOP ;  /* 0x0000000000007918 */ /* 0x000fe20000000000 */
.L_x_260:
[----:B------:R-:W-:-:S04]  /*2290*/  IMAD.IADD R5, R6, 0x1, R23 ;  /* 0x0000000106057824 */ /* 0x000fc800078e0217 */
[----:B0-----:R-:W-:-:S05]  /*22a0*/  IMAD.WIDE.U32 R4, R5, 0x4, R2 ;  /* 0x0000000405047825 */ /* 0x001fca00078e0002 */
        /* <DEDUP_REMOVED lines=12> */
[----:B------:R-:W5:Y:S01]  /*2370*/  LDG.E.CONSTANT R20, desc[UR8][R4.64+0x3c00] ;  /* 0x003c000804147981 */ /* 0x000f62000c1e9900 */
[----:B--2---:R-:W-:-:S03]  /*2380*/  IADD3 R24, PT, PT, R19, R18, R7 ;  /* 0x0000001213187210 */ /* 0x004fc60007ffe007 */
[----:B------:R-:W2:Y:S04]  /*2390*/  LDG.E.CONSTANT R19, desc[UR8][R4.64+0x3000] ;  /* 0x0030000804137981 */ /* 0x000ea8000c1e9900 */
[----:B------:R-:W2:Y:S04]  /*23a0*/  LDG.E.CONSTANT R18, desc[UR8][R4.64+0x3400] ;  /* 0x0034000804127981 */ /* 0x000ea8000c1e9900 */
[----:B------:R-:W2:Y:S01]  /*23b0*/  LDG.E.CONSTANT R7, desc[UR8][R4.64+0x3800] ;  /* 0x0038000804077981 */ /* 0x000ea2000c1e9900 */
[----:B---3--:R-:W-:-:S04]  /*23c0*/  IADD3 R21, PT, PT, R22, R21, R24 ;  /* 0x0000001516157210 */ /* 0x008fc80007ffe018 */
[----:B----4-:R-:W-:-:S04]  /*23d0*/  IADD3 R16, PT, PT, R16, R17, R21 ;  /* 0x0000001110107210 */ /* 0x010fc80007ffe015 */
[----:B-----5:R-:W-:-:S04]  /*23e0*/  IADD3 R14, PT, PT, R14, R15, R16 ;  /* 0x0000000f0e0e7210 */ /* 0x020fc80007ffe010 */
[----:B------:R-:W-:Y:S02]  /*23f0*/  IADD3 R12, PT, PT, R12, R13, R14 ;  /* 0x0000000d0c0c7210 */ /* 0x000fe40007ffe00e */
[----:B-1----:R-:W-:-:S04]  /*2400*/  IADD3 R13, PT, PT, -R23, UR6, RZ ;  /* 0x00000006170d7c10 */ /* 0x002fc8000fffe1ff */
[----:B------:R-:W-:Y:S02]  /*2410*/  ISETP.GE.U32.AND P0, PT, R13, UR5, PT ;  /* 0x000000050d007c0c */ /* 0x000fe4000bf06070 */
[----:B------:R-:W-:-:S04]  /*2420*/  IADD3 R10, PT, PT, R11, R10, R12 ;  /* 0x0000000a0b0a7210 */ /* 0x000fc80007ffe00c */
[----:B--2---:R-:W-:-:S04]  /*2430*/  IADD3 R10, PT, PT, R18, R19, R10 ;  /* 0x00000013120a7210 */ /* 0x004fc80007ffe00a */
[----:B------:R-:W-:-:S03]  /*2440*/  IADD3 R7, PT, PT, R20, R7, R10 ;  /* 0x0000000714077210 */ /* 0x000fc60007ffe00a */
[----:B------:R-:W-:Y:S05]  /*2450*/  @!P0 BRA `(.L_x_258) ;  /* 0x0000000000fc8947 */ /* 0x000fea0003800000 */
[----:B------:R-:W-:Y:S01]  /*2460*/  VIADD R23, R23, UR5 ;  /* 0x0000000517177c36 */ /* 0x000fe20008000000 */
[----:B------:R-:W-:Y:S01]  /*2470*/  UIADD3 UR4, UPT, UPT, UR4, 0x1, URZ ;  /* 0x0000000104047890 */ /* 0x000fe2000fffe0ff */
[----:B------:R-:W-:Y:S02]  /*2480*/  VIADD R8, R8, UR5 ;  /* 0x0000000508087c36 */ /* 0x000fe40008000000 */
[----:B------:R-:W-:Y:S01]  /*2490*/  VIADD R9, R9, UR5 ;  /* 0x0000000509097c36 */ /* 0x000fe20008000000 */
[----:B------:R-:W-:-:S13]  /*24a0*/  ISETP.GT.U32.AND P0, PT, R23, UR7, PT ;  /* 0x0000000717007c0c */ /* 0x000fda000bf04070 */
[----:B------:R-:W-:Y:S05]  /*24b0*/  @!P0 BRA `(.L_x_260) ;  /* 0xfffffffc00748947 */ /* 0x000fea000383ffff */
.L_x_259:
[----:B------:R-:W-:-:S13]  /*24c0*/  ISETP.GE.U32.AND P0, PT, R23, UR6, PT ;  /* 0x0000000617007c0c */ /* 0x000fda000bf06070 */
[----:B------:R-:W-:Y:S05]  /*24d0*/  @P0 BRA `(.L_x_258) ;  /* 0x0000000000dc0947 */ /* 0x000fea0003800000 */
[----:B------:R-:W-:Y:S01]  /*24e0*/  IADD3 R23, PT, PT, -R23, UR6, RZ ;  /* 0x0000000617177c10 */ /* 0x000fe2000fffe1ff */
[----:B------:R-:W-:Y:S03]  /*24f0*/  BSSY.RECONVERGENT B1, `(.L_x_258) ;  /* 0x0000035000017945 */ /* 0x000fe60003800200 */
[----:B------:R-:W-:-:S13]  /*2500*/  ISETP.GE.AND P0, PT, R6, R23, PT ;  /* 0x000000170600720c */ /* 0x000fda0003f06270 */
[----:B------:R-:W-:Y:S05]  /*2510*/  @P0 BRA `(.L_x_261) ;  /* 0x0000000000c80947 */ /* 0x000fea0003800000 */
[----:B------:R-:W0:Y:S01]  /*2520*/  LDCU UR5, c[0x0][0x3ac] ;  /* 0x00007580ff0577ac */ /* 0x000e220008000800 */
[----:B------:R-:W1:Y:S01]  /*2530*/  LDC R10, c[0x0][0x3ac] ;  /* 0x0000eb00ff0a7b82 */ /* 0x000e620000000800 */
[----:B------:R-:W-:Y:S01]  /*2540*/  LOP3.LUT R4, RZ, R6, RZ, 0x33, !PT ;  /* 0x00000006ff047212 */ /* 0x000fe200078e33ff */
[----:B------:R-:W-:Y:S01]  /*2550*/  IMAD.SHL.U32 R11, R0, 0x1000, RZ ;  /* 0x00001000000b7824 */ /* 0x000fe200078e00ff */
[----:B------:R-:W-:Y:S03]  /*2560*/  BSSY.RECONVERGENT B2, `(.L_x_262) ;  /* 0x0000018000027945 */ /* 0x000fe60003800200 */
[----:B------:R-:W-:Y:S01]  /*2570*/  VIADD R5, R4, UR6 ;  /* 0x0000000604057c36 */ /* 0x000fe20008000000 */
[----:B0-----:R-:W-:-:S06]  /*2580*/  USHF.L.U32 UR5, UR5, 0xc, URZ ;  /* 0x0000000c05057899 */ /* 0x001fcc00080006ff */
[----:B------:R-:W-:-:S04]  /*2590*/  VIADD R4, R11, UR5 ;  /* 0x000000050b047c36 */ /* 0x000fc80008000000 */
[C---:B------:R-:W-:Y:S02]  /*25a0*/  IMAD.IADD R11, R5.reuse, 0x1, -R4 ;  /* 0x00000001050b7824 */ /* 0x040fe400078e0a04 */
[----:B-1----:R-:W-:Y:S01]  /*25b0*/  IMAD R4, R10, UR4, RZ ;  /* 0x000000040a047c24 */ /* 0x002fe2000f8e02ff */
        /* <DEDUP_REMOVED lines=10> */
.L_x_264:
        /* <DEDUP_REMOVED lines=8> */
.L_x_263:
[----:B------:R-:W-:Y:S05]  /*26e0*/  BSYNC.RECONVERGENT B2 ;  /* 0x0000000000027941 */ /* 0x000fea0003800200 */
.L_x_262:
[----:B------:R-:W-:Y:S05]  /*26f0*/  @!P1 BRA `(.L_x_261) ;  /* 0x0000000000509947 */ /* 0x000fea0003800000 */
[C---:B------:R-:W-:Y:S02]  /*2700*/  IMAD.IADD R15, R11.reuse, 0x1, R8 ;  /* 0x000000010b0f7824 */ /* 0x040fe400078e0208 */
[----:B------:R-:W-:-:S07]  /*2710*/  VIADD R14, R11, 0x200 ;  /* 0x000002000b0e7836 */ /* 0x000fce0000000000 */
.L_x_265:
        /* <DEDUP_REMOVED lines=18> */
.L_x_261:
[----:B------:R-:W-:Y:S05]  /*2840*/  BSYNC.RECONVERGENT B1 ;  /* 0x0000000000017941 */ /* 0x000fea0003800200 */
.L_x_258:
        /* <DEDUP_REMOVED lines=37> */
[----:B---3--:R-:W1:Y:S01]  /*2aa0*/  LDS.64 R8, [UR4+0x20] ;  /* 0x00002004ff087984 */ /* 0x008e620008000a00 */
[----:B0-----:R-:W-:-:S04]  /*2ab0*/  IADD3 R2, PT, PT, R4, R2, R3 ;  /* 0x0000000204027210 */ /* 0x001fc80007ffe003 */
[----:B------:R-:W-:-:S04]  /*2ac0*/  IADD3 R2, PT, PT, R6, R2, R5 ;  /* 0x0000000206027210 */ /* 0x000fc80007ffe005 */
[----:B-1----:R-:W-:-:S05]  /*2ad0*/  IADD3 R2, PT, PT, R8, R2, R7 ;  /* 0x0000000208027210 */ /* 0x002fca0007ffe007 */
[----:B------:R-:W-:-:S07]  /*2ae0*/  IMAD.IADD R3, R2, 0x1, R9 ;  /* 0x0000000102037824 */ /* 0x000fce00078e0209 */
.L_x_239:
[----:B------:R-:W-:Y:S05]  /*2af0*/  BSYNC.RECONVERGENT B0 ;  /* 0x0000000000007941 */ /* 0x000fea0003800200 */
.L_x_227:
[----:B------:R-:W-:Y:S05]  /*2b00*/  @P0 EXIT ;  /* 0x000000000000094d */ /* 0x000fea0003800000 */
[----:B-1----:R-:W1:Y:S02]  /*2b10*/  LDC.64 R4, c[0x0][0x388] ;  /* 0x0000e200ff047b82 */ /* 0x002e640000000a00 */
[----:B-1----:R-:W-:-:S05]  /*2b20*/  IMAD.WIDE.U32 R4, R0, 0x4, R4 ;  /* 0x0000000400047825 */ /* 0x002fca00078e0004 */
[----:B------:R-:W-:Y:S01]  /*2b30*/  STG.E desc[UR8][R4.64], R3 ;  /* 0x0000000304007986 */ /* 0x000fe2000c101908 */
[----:B------:R-:W-:Y:S05]  /*2b40*/  EXIT ;  /* 0x000000000000794d */ /* 0x000fea0003800000 */
.L_x_266:
        /* <DEDUP_REMOVED lines=11> */
.L_x_968:


//--------------------- .text._ZN3cub18CUB_300001_SM_10006detail6reduce28DeviceReduceSingleTileKernelINS2_10policy_hubIijN4cuda3std3__44plusIiEEE10Policy1000EPiSC_jS9_iiNS7_10__identityEEEvT0_T1_T2_T3_T4_T6_ --------------------------
	.section	.text._ZN3cub18CUB_300001_SM_10006detail6reduce28DeviceReduceSingleTileKernelINS2_10policy_hubIijN4cuda3std3__44plusIiEEE10Policy1000EPiSC_jS9_iiNS7_10__identityEEEvT0_T1_T2_T3_T4_T6_,"ax",@progbits
	.align	128
        .global         _ZN3cub18CUB_300001_SM_10006detail6reduce28DeviceReduceSingleTileKernelINS2_10policy_hubIijN4cuda3std3__44plusIiEEE10Policy1000EPiSC_jS9_iiNS7_10__identityEEEvT0_T1_T2_T3_T4_T6_
        .type           _ZN3cub18CUB_300001_SM_10006detail6reduce28DeviceReduceSingleTileKernelINS2_10policy_hubIijN4cuda3std3__44plusIiEEE10Policy1000EPiSC_jS9_iiNS7_10__identityEEEvT0_T1_T2_T3_T4_T6_,@function
        .size           _ZN3cub18CUB_300001_SM_10006detail6reduce28DeviceReduceSingleTileKernelINS2_10policy_hubIijN4cuda3std3__44plusIiEEE10Policy1000EPiSC_jS9_iiNS7_10__identityEEEvT0_T1_T2_T3_T4_T6_,(.L_x_969 - _ZN3cub18CUB_300001_SM_10006detail6reduce28DeviceReduceSingleTileKernelINS2_10policy_hubIijN4cuda3std3__44plusIiEEE10Policy1000EPiSC_jS9_iiNS7_10__identityEEEvT0_T1_T2_T3_T4_T6_)
        .other          _ZN3cub18CUB_300001_SM_10006detail6reduce28DeviceReduceSingleTileKernelINS2_10policy_hubIijN4cuda3std3__44plusIiEEE10Policy1000EPiSC_jS9_iiNS7_10__identityEEEvT0_T1_T2_T3_T4_T6_,@"STO_CUDA_ENTRY STV_DEFAULT"
_ZN3cub18CUB_300001_SM_10006detail6reduce28DeviceReduceSingleTileKernelINS2_10policy_hubIijN4cuda3std3__44plusIiEEE10Policy1000EPiSC_jS9_iiNS7_10__identityEEEvT0_T1_T2_T3_T4_T6_:
.text._ZN3cub18CUB_300001_SM_10006detail6reduce28DeviceReduceSingleTileKernelINS2_10policy_hubIijN4cuda3std3__44plusIiEEE10Policy1000EPiSC_jS9_iiNS7_10__identityEEEvT0_T1_T2_T3_T4_T6_:
        /* <DEDUP_REMOVED lines=13> */
.L_x_267:
[----:B------:R-:W0:Y:S01]  /*00d0*/  LDCU UR4, c[0x0][0x380] ;  /* 0x00007000ff0477ac */ /* 0x000e220008000800 */
[----:B------:R-:W-:Y:S01]  /*00e0*/  BSSY.RECONVERGENT B0, `(.L_x_268) ;  /* 0x00002ee000007945 */ /* 0x000fe20003800200 */
[----:B0-----:R-:W-:-:S09]  /*00f0*/  ULOP3.LUT UP0, URZ, UR4, 0xf, URZ, 0xc0, !UPT ;  /* 0x0000000f04ff7892 */ /* 0x001fd2000f80c0ff */
[----:B------:R-:W-:Y:S05]  /*0100*/  BRA.U UP0, `(.L_x_269) ;  /* 0x0000001500a87547 */ /* 0x000fea000b800000 */
        /* <DEDUP_REMOVED lines=12> */
.L_x_272:
[----:B------:R-:W-:Y:S05]  /*01d0*/  BSYNC.RECONVERGENT B1 ;  /* 0x0000000000017941 */ /* 0x000fea0003800200 */
.L_x_271:
        /* <DEDUP_REMOVED lines=16> */
.L_x_277:
        /* <DEDUP_REMOVED lines=9> */
.L_x_276:
[----:B------:R-:W-:Y:S05]  /*0370*/  BSYNC.RECONVERGENT B2 ;  /* 0x0000000000027941 */ /* 0x000fea0003800200 */
.L_x_275:
[----:B------:R-:W-:Y:S05]  /*0380*/  @!P1 BRA `(.L_x_274) ;  /* 0x00000004001c9947 */ /* 0x000fea0003800000 */
[----:B------:R-:W0:Y:S01]  /*0390*/  LDC.64 R4, c[0x0][0x380] ;  /* 0x0000e000ff047b82 */ /* 0x000e220000000a00 */
[----:B------:R-:W-:Y:S01]  /*03a0*/  IMAD.IADD R7, R3, 0x1, -R6 ;  /* 0x0000000103077824 */ /* 0x000fe200078e0a06 */
[----:B------:R-:W-:Y:S01]  /*03b0*/  BSSY.RECONVERGENT B2, `(.L_x_278) ;  /* 0x0000025000027945 */ /* 0x000fe20003800200 */
[----:B------:R-:W-:-:S03]  /*03c0*/  PLOP3.LUT P0, PT, PT, PT, PT, 0x80, 0x8 ;  /* 0x000000000008781c */ /* 0x000fc60003f0f070 */
[----:B------:R-:W-:Y:S01]  /*03d0*/  ISETP.GT.AND P1, PT, R7, 0xc00, PT ;  /* 0x00000c000700780c */ /* 0x000fe20003f24270 */
[----:B0-----:R-:W-:-:S12]  /*03e0*/  IMAD.WIDE.U32 R4, R6, 0x4, R4 ;  /* 0x0000000406047825 */ /* 0x001fd800078e0004 */
[----:B------:R-:W-:Y:S05]  /*03f0*/  @!P1 BRA `(.L_x_279) ;  /* 0x0000000000809947 */ /* 0x000fea0003800000 */
[----:B------:R-:W-:Y:S01]  /*0400*/  PLOP3.LUT P0, PT, PT, PT, PT, 0x8, 0x80 ;  /* 0x000000000080781c */ /* 0x000fe20003f0e170 */
[----:B------:R-:W-:-:S12]  /*0410*/  VIADD R7, R3, 0xfffff400 ;  /* 0xfffff40003077836 */ /* 0x000fd80000000000 */
.L_x_280:
[----:B------:R-:W2:Y:S04]  /*0420*/  LDG.E.CONSTANT R13, desc[UR6][R4.64] ;  /* 0x00000006040d7981 */ /* 0x000ea8000c1e9900 */
[----:B------:R-:W2:Y:S04]  /*0430*/  LDG.E.CONSTANT R12, desc[UR6][R4.64+0x400] ;  /* 0x00040006040c7981 */ /* 0x000ea8000c1e9900 */
[----:B------:R-:W3:Y:S04]  /*0440*/  LDG.E.CONSTANT R15, desc[UR6][R4.64+0x800] ;  /* 0x00080006040f7981 */ /* 0x000ee8000c1e9900 */
[----:B------:R-:W3:Y:S04]  /*0450*/  LDG.E.CONSTANT R14, desc[UR6][R4.64+0xc00] ;  /* 0x000c0006040e7981 */ /* 0x000ee8000c1e9900 */
[----:B------:R-:W4:Y:S04]  /*0460*/  LDG.E.CONSTANT R17, desc[UR6][R4.64+0x1000] ;  /* 0x0010000604117981 */ /* 0x000f28000c1e9900 */
        /* <DEDUP_REMOVED lines=10> */
[----:B------:R0:W4:Y:S01]  /*0510*/  LDG.E.CONSTANT R8, desc[UR6][R4.64+0x3c00] ;  /* 0x003c000604087981 */ /* 0x000122000c1e9900 */
[----:B------:R-:W-:-:S05]  /*0520*/  VIADD R6, R6, 0x1000 ;  /* 0x0000100006067836 */ /* 0x000fca0000000000 */
[----:B------:R-:W-:Y:S02]  /*0530*/  ISETP.GE.AND P1, PT, R6, R7, PT ;  /* 0x000000070600720c */ /* 0x000fe40003f26270 */
[----:B--2--5:R-:W-:Y:S02]  /*0540*/  IADD3 R12, PT, PT, R12, R13, R2 ;  /* 0x0000000d0c0c7210 */ /* 0x024fe40007ffe002 */
[----:B------:R-:W-:-:S05]  /*0550*/  IADD3 R13, P2, PT, R4, 0x4000, RZ ;  /* 0x00004000040d7810 */ /* 0x000fca0007f5e0ff */
[----:B0-----:R-:W-:Y:S01]  /*0560*/  IMAD.X R5, RZ, RZ, R5, P2 ;  /* 0x000000ffff057224 */ /* 0x001fe200010e0605 */
[----:B---3--:R-:W-:Y:S01]  /*0570*/  IADD3 R12, PT, PT, R14, R15, R12 ;  /* 0x0000000f0e0c7210 */ /* 0x008fe20007ffe00c */
[----:B------:R-:W-:-:S03]  /*0580*/  IMAD.MOV.U32 R4, RZ, RZ, R13 ;  /* 0x000000ffff047224 */ /* 0x000fc600078e000d */
[----:B----4-:R-:W-:-:S04]  /*0590*/  IADD3 R12, PT, PT, R16, R17, R12 ;  /* 0x00000011100c7210 */ /* 0x010fc80007ffe00c */
[----:B------:R-:W-:-:S04]  /*05a0*/  IADD3 R12, PT, PT, R18, R19, R12 ;  /* 0x00000013120c7210 */ /* 0x000fc80007ffe00c */
[----:B------:R-:W-:-:S04]  /*05b0*/  IADD3 R12, PT, PT, R20, R21, R12 ;  /* 0x00000015140c7210 */ /* 0x000fc80007ffe00c */
[----:B------:R-:W-:-:S04]  /*05c0*/  IADD3 R12, PT, PT, R22, R23, R12 ;  /* 0x00000017160c7210 */ /* 0x000fc80007ffe00c */
[----:B------:R-:W-:-:S04]  /*05d0*/  IADD3 R10, PT, PT, R10, R11, R12 ;  /* 0x0000000b0a0a7210 */ /* 0x000fc80007ffe00c */
[----:B------:R-:W-:Y:S01]  /*05e0*/  IADD3 R2, PT, PT, R8, R9, R10 ;  /* 0x0000000908027210 */ /* 0x000fe20007ffe00a */
[----:B------:R-:W-:Y:S06]  /*05f0*/  @!P1 BRA `(.L_x_280) ;  /* 0xfffffffc00889947 */ /* 0x000fec000383ffff */
.L_x_279:
[----:B------:R-:W-:Y:S05]  /*0600*/  BSYNC.RECONVERGENT B2 ;  /* 0x0000000000027941 */ /* 0x000fea0003800200 */
.L_x_278:
        /* <DEDUP_REMOVED lines=10> */
[----:B------:R-:W4:Y:S04]  /*06b0*/  LDG.E.CONSTANT R14, desc[UR6][R4.64+0x1800] ;  /* 0x00180006040e7981 */ /* 0x000f28000c1e9900 */
[----:B------:R0:W4:Y:S01]  /*06c0*/  LDG.E.CONSTANT R13, desc[UR6][R4.64+0x1c00] ;  /* 0x001c0006040d7981 */ /* 0x000122000c1e9900 */
[----:B------:R-:W-:Y:S01]  /*06d0*/  PLOP3.LUT P0, PT, PT, PT, PT, 0x8, 0x80 ;  /* 0x000000000080781c */ /* 0x000fe20003f0e170 */
[----:B------:R-:W-:Y:S01]  /*06e0*/  VIADD R6, R6, 0x800 ;  /* 0x0000080006067836 */ /* 0x000fe20000000000 */
[----:B--2--5:R-:W-:-:S02]  /*06f0*/  IADD3 R7, PT, PT, R8, R7, R2 ;  /* 0x0000000708077210 */ /* 0x024fc40007ffe002 */
[----:B------:R-:W-:-:S05]  /*0700*/  IADD3 R8, P1, PT, R4, 0x2000, RZ ;  /* 0x0000200004087810 */ /* 0x000fca0007f3e0ff */
[----:B0-----:R-:W-:Y:S01]  /*0710*/  IMAD.MOV.U32 R4, RZ, RZ, R8 ;  /* 0x000000ffff047224 */ /* 0x001fe200078e0008 */
[----:B---3--:R-:W-:Y:S01]  /*0720*/  IADD3 R7, PT, PT, R9, R10, R7 ;  /* 0x0000000a09077210 */ /* 0x008fe20007ffe007 */
[----:B------:R-:W-:-:S04]  /*0730*/  IMAD.X R9, RZ, RZ, R5, P1 ;  /* 0x000000ffff097224 */ /* 0x000fc800008e0605 */
[----:B------:R-:W-:Y:S01]  /*0740*/  IMAD.MOV.U32 R5, RZ, RZ, R9 ;  /* 0x000000ffff057224 */ /* 0x000fe200078e0009 */
[----:B----4-:R-:W-:-:S04]  /*0750*/  IADD3 R7, PT, PT, R11, R12, R7 ;  /* 0x0000000c0b077210 */ /* 0x010fc80007ffe007 */
[----:B------:R-:W-:-:S07]  /*0760*/  IADD3 R2, PT, PT, R13, R14, R7 ;  /* 0x0000000e0d027210 */ /* 0x000fce0007ffe007 */
.L_x_282:
[----:B------:R-:W-:Y:S05]  /*0770*/  BSYNC.RECONVERGENT B2 ;  /* 0x0000000000027941 */ /* 0x000fea0003800200 */
.L_x_281:
[----:B------:R-:W-:-:S13]  /*0780*/  ISETP.LT.OR P0, PT, R6, R3, P0 ;  /* 0x000000030600720c */ /* 0x000fda0000701670 */
[----:B------:R-:W-:Y:S05]  /*0790*/  @!P0 BRA `(.L_x_274) ;  /* 0x0000000000188947 */ /* 0x000fea0003800000 */
[----:B------:R-:W2:Y:S04]  /*07a0*/  LDG.E.CONSTANT R7, desc[UR6][R4.64] ;  /* 0x0000000604077981 */ /* 0x000ea8000c1e9900 */
[----:B------:R-:W2:Y:S04]  /*07b0*/  LDG.E.CONSTANT R6, desc[UR6][R4.64+0x400] ;  /* 0x0004000604067981 */ /* 0x000ea8000c1e9900 */
[----:B------:R-:W3:Y:S04]  /*07c0*/  LDG.E.CONSTANT R9, desc[UR6][R4.64+0x800] ;  /* 0x0008000604097981 */ /* 0x000ee8000c1e9900 */
[----:B------:R-:W3:Y:S01]  /*07d0*/  LDG.E.CONSTANT R8, desc[UR6][R4.64+0xc00] ;  /* 0x000c000604087981 */ /* 0x000ee2000c1e9900 */
[----:B--2--5:R-:W-:-:S04]  /*07e0*/  IADD3 R2, PT, PT, R6, R7, R2 ;  /* 0x0000000706027210 */ /* 0x024fc80007ffe002 */
[----:B---3--:R-:W-:-:S07]  /*07f0*/  IADD3 R2, PT, PT, R8, R9, R2 ;  /* 0x0000000908027210 */ /* 0x008fce0007ffe002 */
.L_x_274:
[----:B------:R-:W-:Y:S05]  /*0800*/  BSYNC.RECONVERGENT B1 ;  /* 0x0000000000017941 */ /* 0x000fea0003800200 */
.L_x_273:
        /* <DEDUP_REMOVED lines=9> */
[----:B0-----:R-:W0:Y:S01]  /*08a0*/  SHFL.DOWN PT, R4, R3, 0x2, 0x1f ;  /* 0x08401f0003047f89 */ /* 0x001e2200000e0000 */
        /* <DEDUP_REMOVED lines=28> */
[----:B--2---:R-:W0:Y:S04]  /*0a70*/  LDS.128 R4, [UR4+0x10] ;  /* 0x00001004ff047984 */ /* 0x004e280008000c00 */
[----:B------:R-:W1:Y:S01]  /*0a80*/  LDS.64 R2, [UR4+0x20] ;  /* 0x00002004ff027984 */ /* 0x000e620008000a00 */
[----:B0-----:R-:W-:-:S04]  /*0a90*/  IADD3 R0, PT, PT, R4, R0, R9 ;  /* 0x0000000004007210 */ /* 0x001fc80007ffe009 */
[----:B------:R-:W-:-:S04]  /*0aa0*/  IADD3 R0, PT, PT, R6, R0, R5 ;  /* 0x0000000006007210 */ /* 0x000fc80007ffe005 */
[----:B-1----:R-:W-:-:S05]  /*0ab0*/  IADD3 R0, PT, PT, R2, R0, R7 ;  /* 0x0000000002007210 */ /* 0x002fca0007ffe007 */
[----:B------:R-:W-:Y:S01]  /*0ac0*/  IMAD.IADD R9, R0, 0x1, R3 ;  /* 0x0000000100097824 */ /* 0x000fe200078e0203 */
[----:B------:R-:W-:Y:S06]  /*0ad0*/  BRA `(.L_x_284) ;  /* 0x0000002400387947 */ /* 0x000fec0003800000 */
.L_x_283:
[----:B0-----:R-:W-:Y:S01]  /*0ae0*/  LOP3.LUT R4, R0, 0x3e0, RZ, 0xc0, !PT ;  /* 0x000003e000047812 */ /* 0x001fe200078ec0ff */
[----:B------:R-:W0:Y:S04]  /*0af0*/  S2R R10, SR_LANEID ;  /* 0x00000000000a7919 */ /* 0x000e280000000000 */
[----:B------:R-:W-:Y:S01]  /*0b00*/  VIADD R6, R4, 0x20 ;  /* 0x0000002004067836 */ /* 0x000fe20000000000 */
[----:B------:R-:W-:-:S04]  /*0b10*/  LOP3.LUT R4, RZ, R4, RZ, 0x33, !PT ;  /* 0x00000004ff047212 */ /* 0x000fc800078e33ff */
[----:B------:R-:W-:Y:S01]  /*0b20*/  ISETP.GT.U32.AND P0, PT, R6, R3, PT ;  /* 0x000000030600720c */ /* 0x000fe20003f04070 */
[----:B------:R-:W-:-:S05]  /*0b30*/  IMAD.IADD R4, R4, 0x1, R3 ;  /* 0x0000000104047824 */ /* 0x000fca00078e0203 */
[----:B------:R-:W-:-:S05]  /*0b40*/  SEL R5, R4, 0x1f, P0 ;  /* 0x0000001f04057807 */ /* 0x000fca0000000000 */
[----:B-----5:R-:W1:Y:S01]  /*0b50*/  SHFL.DOWN PT, R4, R2, 0x1, R5 ;  /* 0x0820000002047989 */ /* 0x020e6200000e0005 */
[CC--:B0-----:R-:W-:Y:S01]  /*0b60*/  ISETP.GE.AND P0, PT, R10.reuse, R5.reuse, PT ;  /* 0x000000050a00720c */ /* 0x0c1fe20003f06270 */
[C---:B------:R-:W-:Y:S01]  /*0b70*/  VIADD R8, R10.reuse, 0x2 ;  /* 0x000000020a087836 */ /* 0x040fe20000000000 */
[----:B------:R-:W-:Y:S02]  /*0b80*/  ISETP.NE.AND P1, PT, R10, RZ, PT ;  /* 0x000000ff0a00720c */ /* 0x000fe40003f25270 */
[----:B-1----:R-:W-:Y:S02]  /*0b90*/  SEL R7, R4, RZ, !P0 ;  /* 0x000000ff04077207 */ /* 0x002fe40004000000 */
[----:B------:R-:W-:Y:S01]  /*0ba0*/  ISETP.GT.AND P0, PT, R8, R5, PT ;  /* 0x000000050800720c */ /* 0x000fe20003f04270 */
[----:B------:R-:W-:-:S08]  /*0bb0*/  VIADD R8, R10, 0x4 ;  /* 0x000000040a087836 */ /* 0x000fd00000000000 */
[----:B------:R-:W0:Y:S01]  /*0bc0*/  @!P1 S2R R12, SR_CgaCtaId ;  /* 0x00000000000c9919 */ /* 0x000e220000008800 */
[----:B------:R-:W-:Y:S01]  /*0bd0*/  IMAD.IADD R4, R7, 0x1, R2 ;  /* 0x0000000107047824 */ /* 0x000fe200078e0202 */
[----:B------:R-:W-:-:S04]  /*0be0*/  @!P1 MOV R9, 0x400 ;  /* 0x0000040000099802 */ /* 0x000fc80000000f00 */
[----:B------:R-:W1:Y:S02]  /*0bf0*/  SHFL.DOWN PT, R6, R4, 0x2, R5 ;  /* 0x0840000004067989 */ /* 0x000e6400000e0005 */
[----:B-1----:R-:W-:Y:S02]  /*0c00*/  SEL R7, R6, RZ, !P0 ;  /* 0x000000ff06077207 */ /* 0x002fe40004000000 */
[----:B------:R-:W-:Y:S01]  /*0c10*/  ISETP.GT.AND P0, PT, R8, R5, PT ;  /* 0x000000050800720c */ /* 0x000fe20003f04270 */
[----:B------:R-:W-:Y:S01]  /*0c20*/  VIADD R8, R10, 0x10 ;  /* 0x000000100a087836 */ /* 0x000fe20000000000 */
[----:B0-----:R-:W-:Y:S01]  /*0c30*/  @!P1 LEA R12, R12, R9, 0x18 ;  /* 0x000000090c0c9211 */ /* 0x001fe200078ec0ff */
        /* <DEDUP_REMOVED lines=24> */
[----:B------:R-:W-:Y:S01]  /*0dc0*/  ISETP.GT.U32.AND P3, PT, R3, 0x80, PT ;  /* 0x000000800300780c */ /* 0x000fe20003f64070 */
[----:B0-----:R-:W-:-:S09]  /*0dd0*/  ULEA UR4, UR5, UR4, 0x18 ;  /* 0x0000000405047291 */ /* 0x001fd2000f8ec0ff */
[----:B------:R-:W0:Y:S04]  /*0de0*/  LDS.128 R4, [UR4+0x10] ;  /* 0x00001004ff047984 */ /* 0x000e280008000c00 */
[----:B------:R-:W2:Y:S04]  /*0df0*/  LDS R0, [UR4+0xc] ;  /* 0x00000c04ff007984 */ /* 0x000ea80008000800 */
[----:B------:R-:W3:Y:S01]  /*0e00*/  LDS.64 R10, [UR4+0x20] ;  /* 0x00002004ff0a7984 */ /* 0x000ee20008000a00 */
[----:B0-----:R-:W-:Y:S02]  /*0e10*/  SEL R4, R4, RZ, P2 ;  /* 0x000000ff04047207 */ /* 0x001fe40001000000 */
[----:B------:R-:W-:-:S02]  /*0e20*/  ISETP.GT.U32.AND P2, PT, R3, 0x60, PT ;  /* 0x000000600300780c */ /* 0x000fc40003f44070 */
[----:B--2---:R-:W-:Y:S02]  /*0e30*/  SEL R0, R0, RZ, P1 ;  /* 0x000000ff00007207 */ /* 0x004fe40000800000 */
[----:B------:R-:W-:Y:S02]  /*0e40*/  SEL R5, R5, RZ, P2 ;  /* 0x000000ff05057207 */ /* 0x000fe40001000000 */
[----:B------:R-:W-:Y:S02]  /*0e50*/  IADD3 R0, PT, PT, R4, R0, R9 ;  /* 0x0000000004007210 */ /* 0x000fe40007ffe009 */
[C---:B------:R-:W-:Y:S02]  /*0e60*/  ISETP.GT.U32.AND P1, PT, R3.reuse, 0xa0, PT ;  /* 0x000000a00300780c */ /* 0x040fe40003f24070 */
[----:B------:R-:W-:Y:S02]  /*0e70*/  SEL R6, R6, RZ, P3 ;  /* 0x000000ff06067207 */ /* 0x000fe40001800000 */
[----:B------:R-:W-:-:S02]  /*0e80*/  ISETP.GT.U32.AND P2, PT, R3, 0xc0, PT ;  /* 0x000000c00300780c */ /* 0x000fc40003f44070 */
[----:B------:R-:W-:Y:S02]  /*0e90*/  ISETP.GT.U32.AND P3, PT, R3, 0xe0, PT ;  /* 0x000000e00300780c */ /* 0x000fe40003f64070 */
[----:B------:R-:W-:Y:S02]  /*0ea0*/  SEL R7, R7, RZ, P1 ;  /* 0x000000ff07077207 */ /* 0x000fe40000800000 */
[----:B------:R-:W-:Y:S02]  /*0eb0*/  IADD3 R0, PT, PT, R6, R0, R5 ;  /* 0x0000000006007210 */ /* 0x000fe40007ffe005 */
[----:B---3--:R-:W-:Y:S02]  /*0ec0*/  SEL R10, R10, RZ, P2 ;  /* 0x000000ff0a0a7207 */ /* 0x008fe40001000000 */
[----:B------:R-:W-:Y:S02]  /*0ed0*/  SEL R11, R11, RZ, P3 ;  /* 0x000000ff0b0b7207 */ /* 0x000fe40001800000 */
[----:B------:R-:W-:-:S05]  /*0ee0*/  IADD3 R0, PT, PT, R10, R0, R7 ;  /* 0x000000000a007210 */ /* 0x000fca0007ffe007 */
[----:B-1----:R-:W-:Y:S01]  /*0ef0*/  IMAD.IADD R9, R0, 0x1, R11 ;  /* 0x0000000100097824 */ /* 0x002fe200078e020b */
[----:B------:R-:W-:Y:S06]  /*0f00*/  BRA `(.L_x_284) ;  /* 0x00000020002c7947 */ /* 0x000fec0003800000 */
.L_x_270:
[----:B------:R-:W0:Y:S01]  /*0f10*/  S2R R0, SR_TID.X ;  /* 0x0000000000007919 */ /* 0x000e220000002100 */
[----:B------:R-:W1:Y:S02]  /*0f20*/  LDCU.64 UR4, c[0x0][0x380] ;  /* 0x00007000ff0477ac */ /* 0x000e640008000a00 */
[----:B-1----:R-:W-:Y:S02]  /*0f30*/  IMAD.U32 R20, RZ, RZ, UR4 ;  /* 0x00000004ff147e24 */ /* 0x002fe4000f8e00ff */
[----:B------:R-:W-:Y:S02]  /*0f40*/  IMAD.U32 R21, RZ, RZ, UR5 ;  /* 0x00000005ff157e24 */ /* 0x000fe4000f8e00ff */
[----:B0-----:R-:W-:-:S04]  /*0f50*/  IMAD.SHL.U32 R2, R0, 0x4, RZ ;  /* 0x0000000400027824 */ /* 0x001fc800078e00ff */
[----:B------:R-:W-:-:S05]  /*0f60*/  IMAD.WIDE.U32 R24, R2, 0x4, R20 ;  /* 0x0000000402187825 */ /* 0x000fca00078e0014 */
[----:B------:R-:W2:Y:S04]  /*0f70*/  LDG.E.128.CONSTANT R4, desc[UR6][R24.64] ;  /* 0x0000000618047981 */ /* 0x000ea8000c1e9d00 */
[----:B------:R-:W3:Y:S04]  /*0f80*/  LDG.E.128.CONSTANT R8, desc[UR6][R24.64+0x1000] ;  /* 0x0010000618087981 */ /* 0x000ee8000c1e9d00 */
[----:B------:R-:W4:Y:S04]  /*0f90*/  LDG.E.128.CONSTANT R12, desc[UR6][R24.64+0x2000] ;  /* 0x00200006180c7981 */ /* 0x000f28000c1e9d00 */
[----:B------:R-:W5:Y:S01]  /*0fa0*/  LDG.E.128.CONSTANT R16, desc[UR6][R24.64+0x3000] ;  /* 0x0030000618107981 */ /* 0x000f62000c1e9d00 */
[----:B------:R-:W-:Y:S01]  /*0fb0*/  VIADD R22, R3, 0xfffff000 ;  /* 0xfffff00003167836 */ /* 0x000fe20000000000 */
[----:B------:R-:W-:-:S04]  /*0fc0*/  UMOV UR4, 0x1000 ;  /* 0x0000100000047882 */ /* 0x000fc80000000000 */
[----:B------:R-:W-:Y:S02]  /*0fd0*/  ISETP.GE.U32.AND P0, PT, R22, 0x1000, PT ;  /* 0x000010001600780c */ /* 0x000fe40003f06070 */
        /* <DEDUP_REMOVED lines=10> */
[----:B------:R-:W-:-:S07]  /*1080*/  UMOV UR4, 0x1000 ;  /* 0x0000100000047882 */ /* 0x000fce0000000000 */
[----:B------:R-:W1:Y:S02]  /*1090*/  LDC.64 R20, c[0x0][0x380] ;  /* 0x0000e000ff147b82 */ /* 0x000e640000000a00 */
.L_x_287:
[----:B------:R-:W-:-:S04]  /*10a0*/  VIADD R25, R2, UR4 ;  /* 0x0000000402197c36 */ /* 0x000fc80008000000 */
[----:B-1----:R-:W-:-:S05]  /*10b0*/  IMAD.WIDE.U32 R24, R25, 0x4, R20 ;  /* 0x0000000419187825 */ /* 0x002fca00078e0014 */
[----:B------:R-:W2:Y:S04]  /*10c0*/  LDG.E.128.CONSTANT R4, desc[UR6][R24.64] ;  /* 0x0000000618047981 */ /* 0x000ea8000c1e9d00 */
[----:B------:R-:W3:Y:S04]  /*10d0*/  LDG.E.128.CONSTANT R8, desc[UR6][R24.64+0x1000] ;  /* 0x0010000618087981 */ /* 0x000ee8000c1e9d00 */
[----:B------:R-:W4:Y:S04]  /*10e0*/  LDG.E.128.CONSTANT R12, desc[UR6][R24.64+0x2000] ;  /* 0x00200006180c7981 */ /* 0x000f28000c1e9d00 */
[----:B------:R-:W5:Y:S01]  /*10f0*/  LDG.E.128.CONSTANT R16, desc[UR6][R24.64+0x3000] ;  /* 0x0030000618107981 */ /* 0x000f62000c1e9d00 */
[----:B--2---:R-:W-:Y:S01]  /*1100*/  IADD3 R5, PT, PT, R5, R4, R23 ;  /* 0x0000000405057210 */ /* 0x004fe20007ffe017 */
[----:B0-----:R-:W-:-:S03]  /*1110*/  VIADD R4, R3, -UR4 ;  /* 0x8000000403047c36 */ /* 0x001fc60008000000 */
[----:B------:R-:W-:Y:S02]  /*1120*/  IADD3 R5, PT, PT, R7, R6, R5 ;  /* 0x0000000607057210 */ /* 0x000fe40007ffe005 */
[----:B------:R-:W-:Y:S02]  /*1130*/  ISETP.GE.U32.AND P0, PT, R4, 0x1000, PT ;  /* 0x000010000400780c */ /* 0x000fe40003f06070 */
[----:B---3--:R-:W-:-:S04]  /*1140*/  IADD3 R5, PT, PT, R9, R8, R5 ;  /* 0x0000000809057210 */ /* 0x008fc80007ffe005 */
[----:B------:R-:W-:-:S04]  /*1150*/  IADD3 R5, PT, PT, R11, R10, R5 ;  /* 0x0000000a0b057210 */ /* 0x000fc80007ffe005 */
[----:B----4-:R-:W-:-:S04]  /*1160*/  IADD3 R5, PT, PT, R13, R12, R5 ;  /* 0x0000000c0d057210 */ /* 0x010fc80007ffe005 */
[----:B------:R-:W-:-:S04]  /*1170*/  IADD3 R5, PT, PT, R15, R14, R5 ;  /* 0x0000000e0f057210 */ /* 0x000fc80007ffe005 */
[----:B-----5:R-:W-:-:S04]  /*1180*/  IADD3 R5, PT, PT, R17, R16, R5 ;  /* 0x0000001011057210 */ /* 0x020fc80007ffe005 */
[----:B------:R-:W-:Y:S01]  /*1190*/  IADD3 R23, PT, PT, R19, R18, R5 ;  /* 0x0000001213177210 */ /* 0x000fe20007ffe005 */
[----:B------:R-:W-:Y:S06]  /*11a0*/  @!P0 BRA `(.L_x_286) ;  /* 0x0000000000d48947 */ /* 0x000fec0003800000 */
[----:B------:R-:W-:-:S06]  /*11b0*/  UIADD3 UR4, UPT, UPT, UR4, 0x1000, URZ ;  /* 0x0000100004047890 */ /* 0x000fcc000fffe0ff */
[----:B------:R-:W-:-:S13]  /*11c0*/  ISETP.LT.U32.AND P0, PT, R22, UR4, PT ;  /* 0x0000000416007c0c */ /* 0x000fda000bf01070 */
[----:B------:R-:W-:Y:S05]  /*11d0*/  @!P0 BRA `(.L_x_287) ;  /* 0xfffffffc00b08947 */ /* 0x000fea000383ffff */
.L_x_285:
[----:B------:R-:W-:-:S13]  /*11e0*/  ISETP.LE.U32.AND P0, PT, R3, UR4, PT ;  /* 0x0000000403007c0c */ /* 0x000fda000bf03070 */
[----:B------:R-:W-:Y:S05]  /*11f0*/  @P0 BRA `(.L_x_286) ;  /* 0x0000000000c00947 */ /* 0x000fea0003800000 */
[----:B------:R-:W-:Y:S01]  /*1200*/  VIADD R5, R3, -UR4 ;  /* 0x8000000403057c36 */ /* 0x000fe20008000000 */
[----:B------:R-:W-:Y:S04]  /*1210*/  BSSY.RECONVERGENT B1, `(.L_x_286) ;  /* 0x000002e000017945 */ /* 0x000fe80003800200 */
[----:B------:R-:W-:-:S13]  /*1220*/  ISETP.GE.AND P0, PT, R0, R5, PT ;  /* 0x000000050000720c */ /* 0x000fda0003f06270 */
[----:B------:R-:W-:Y:S05]  /*1230*/  @P0 BRA `(.L_x_288) ;  /* 0x0000000000ac0947 */ /* 0x000fea0003800000 */
[----:B------:R-:W-:Y:S01]  /*1240*/  LOP3.LUT R2, RZ, R0, RZ, 0x33, !PT ;  /* 0x00000000ff027212 */ /* 0x000fe200078e33ff */
[----:B------:R-:W-:Y:S01]  /*1250*/  BSSY.RECONVERGENT B2, `(.L_x_289) ;  /* 0x0000014000027945 */ /* 0x000fe20003800200 */
[----:B------:R-:W-:Y:S02]  /*1260*/  IMAD.MOV.U32 R4, RZ, RZ, R0 ;  /* 0x000000ffff047224 */ /* 0x000fe400078e0000 */
[----:B------:R-:W-:-:S04]  /*1270*/  IADD3 R2, PT, PT, R3, -UR4, R2 ;  /* 0x8000000403027c10 */ /* 0x000fc8000fffe002 */
[C---:B------:R-:W-:Y:S02]  /*1280*/  LOP3.LUT R3, R2.reuse, 0x300, RZ, 0xc0, !PT ;  /* 0x0000030002037812 */ /* 0x040fe400078ec0ff */
[----:B------:R-:W-:Y:S02]  /*1290*/  ISETP.GE.U32.AND P1, PT, R2, 0x300, PT ;  /* 0x000003000200780c */ /* 0x000fe40003f26070 */
[----:B------:R-:W-:-:S13]  /*12a0*/  ISETP.NE.AND P0, PT, R3, 0x300, PT ;  /* 0x000003000300780c */ /* 0x000fda0003f05270 */
[----:B------:R-:W-:Y:S05]  /*12b0*/  @!P0 BRA `(.L_x_290) ;  /* 0x0000000000348947 */ /* 0x000fea0003800000 */
[----:B------:R-:W-:Y:S01]  /*12c0*/  LEA.HI R2, R2, 0x1, RZ, 0x18 ;  /* 0x0000000102027811 */ /* 0x000fe200078fc0ff */
[----:B------:R-:W-:Y:S02]  /*12d0*/  VIADD R7, R0, UR4 ;  /* 0x0000000400077c36 */ /* 0x000fe40008000000 */
[----:B------:R-:W-:Y:S01]  /*12e0*/  IMAD.MOV.U32 R4, RZ, RZ, R0 ;  /* 0x000000ffff047224 */ /* 0x000fe200078e0000 */
[----:B------:R-:W-:-:S05]  /*12f0*/  LOP3.LUT R2, R2, 0x3, RZ, 0xc0, !PT ;  /* 0x0000000302027812 */ /* 0x000fca00078ec0ff */
[----:B------:R-:W-:-:S07]  /*1300*/  IMAD.MOV R6, RZ, RZ, -R2 ;  /* 0x000000ffff067224 */ /* 0x000fce00078e0a02 */
.L_x_291:
        /* <DEDUP_REMOVED lines=8> */
.L_x_290:
[----:B------:R-:W-:Y:S05]  /*1390*/  BSYNC.RECONVERGENT B2 ;  /* 0x0000000000027941 */ /* 0x000fea0003800200 */
.L_x_289:
[----:B------:R-:W-:Y:S05]  /*13a0*/  @!P1 BRA `(.L_x_288) ;  /* 0x0000000000509947 */ /* 0x000fea0003800000 */
[C---:B------:R-:W-:Y:S02]  /*13b0*/  VIADD R12, R4.reuse, 0x200 ;  /* 0x00000200040c7836 */ /* 0x040fe40000000000 */
[----:B------:R-:W-:-:S07]  /*13c0*/  VIADD R13, R4, UR4 ;  /* 0x00000004040d7c36 */ /* 0x000fce0008000000 */
.L_x_292:
        /* <DEDUP_REMOVED lines=18> */
.L_x_288:
[----:B------:R-:W-:Y:S05]  /*14f0*/  BSYNC.RECONVERGENT B1 ;  /* 0x0000000000017941 */ /* 0x000fea0003800200 */
.L_x_286:
        /* <DEDUP_REMOVED lines=41> */
[----:B------:R-:W-:Y:S01]  /*1790*/  IMAD.IADD R9, R0, 0x1, R3 ;  /* 0x0000000100097824 */ /* 0x000fe200078e0203 */
[----:B------:R-:W-:Y:S06]  /*17a0*/  BRA `(.L_x_284) ;  /* 0x0000001800047947 */ /* 0x000fec0003800000 */
.L_x_269:
        /* <DEDUP_REMOVED lines=12> */
.L_x_295:
[----:B------:R-:W-:Y:S05]  /*1870*/  BSYNC.RECONVERGENT B1 ;  /* 0x0000000000017941 */ /* 0x000fea0003800200 */
.L_x_294:
        /* <DEDUP_REMOVED lines=16> */
.L_x_300:
        /* <DEDUP_REMOVED lines=9> */
.L_x_299:
[----:B------:R-:W-:Y:S05]  /*1a10*/  BSYNC.RECONVERGENT B2 ;  /* 0x0000000000027941 */ /* 0x000fea0003800200 */
.L_x_298:
        /* <DEDUP_REMOVED lines=10> */
.L_x_303:
        /* <DEDUP_REMOVED lines=30> */
.L_x_302:
[----:B------:R-:W-:Y:S05]  /*1ca0*/  BSYNC.RECONVERGENT B2 ;  /* 0x0000000000027941 */ /* 0x000fea0003800200 */
.L_x_301:
        /* <DEDUP_REMOVED lines=22> */
.L_x_305:
[----:B------:R-:W-:Y:S05]  /*1e10*/  BSYNC.RECONVERGENT B2 ;  /* 0x0000000000027941 */ /* 0x000fea0003800200 */
.L_x_304:
        /* <DEDUP_REMOVED lines=8> */
.L_x_297:
[----:B------:R-:W-:Y:S05]  /*1ea0*/  BSYNC.RECONVERGENT B1 ;  /* 0x0000000000017941 */ /* 0x000fea0003800200 */
.L_x_296:
        /* <DEDUP_REMOVED lines=38> */
[----:B----4-:R-:W0:Y:S04]  /*2110*/  LDS.128 R4, [UR4+0x10] ;  /* 0x00001004ff047984 */ /* 0x010e280008000c00 */
[----:B------:R-:W1:Y:S01]  /*2120*/  LDS.64 R2, [UR4+0x20] ;  /* 0x00002004ff027984 */ /* 0x000e620008000a00 */
[----:B0-----:R-:W-:-:S04]  /*2130*/  IADD3 R0, PT, PT, R4, R0, R9 ;  /* 0x0000000004007210 */ /* 0x001fc80007ffe009 */
[----:B------:R-:W-:-:S04]  /*2140*/  IADD3 R0, PT, PT, R6, R0, R5 ;  /* 0x0000000006007210 */ /* 0x000fc80007ffe005 */
[----:B-1----:R-:W-:-:S05]  /*2150*/  IADD3 R0, PT, PT, R2, R0, R7 ;  /* 0x0000000002007210 */ /* 0x002fca0007ffe007 */
[----:B------:R-:W-:Y:S01]  /*2160*/  IMAD.IADD R9, R0, 0x1, R3 ;  /* 0x0000000100097824 */ /* 0x000fe200078e0203 */
[----:B------:R-:W-:Y:S06]  /*2170*/  BRA `(.L_x_284) ;  /* 0x0000000c00907947 */ /* 0x000fec0003800000 */
.L_x_306:
        /* <DEDUP_REMOVED lines=10> */
[C---:B------:R-:W-:Y:S01]  /*2220*/  ISETP.NE.AND P1, PT, R8.reuse, RZ, PT ;  /* 0x000000ff0800720c */ /* 0x040fe20003f25270 */
[----:B------:R-:W-:Y:S01]  /*2230*/  VIADD R10, R8, 0x4 ;  /* 0x00000004080a7836 */ /* 0x000fe20000000000 */
[----:B-1----:R-:W-:Y:S02]  /*2240*/  SEL R5, R4, RZ, !P0 ;  /* 0x000000ff04057207 */ /* 0x002fe40004000000 */
[----:B------:R-:W-:-:S09]  /*2250*/  ISETP.GT.AND P0, PT, R6, R11, PT ;  /* 0x0000000b0600720c */ /* 0x000fd20003f04270 */
[----:B------:R-:W0:Y:S01]  /*2260*/  @!P1 S2R R9, SR_CgaCtaId ;  /* 0x0000000000099919 */ /* 0x000e220000008800 */
[----:B------:R-:W-:-:S05]  /*2270*/  IMAD.IADD R5, R5, 0x1, R2 ;  /* 0x0000000105057824 */ /* 0x000fca00078e0202 */
[----:B------:R-:W1:Y:S02]  /*2280*/  SHFL.DOWN PT, R4, R5, 0x2, R11 ;  /* 0x0840000005047989 */ /* 0x000e6400000e000b */
[----:B-1----:R-:W-:Y:S02]  /*2290*/  SEL R4, R4, RZ, !P0 ;  /* 0x000000ff04047207 */ /* 0x002fe40004000000 */
[----:B------:R-:W-:-:S03]  /*22a0*/  ISETP.GT.AND P0, PT, R10, R11, PT ;  /* 0x0000000b0a00720c */ /* 0x000fc60003f04270 */
[----:B------:R-:W-:Y:S01]  /*22b0*/  IMAD.IADD R4, R5, 0x1, R4 ;  /* 0x0000000105047824 */ /* 0x000fe200078e0204 */
[----:B------:R-:W-:-:S04]  /*22c0*/  @!P1 SHF.R.U32.HI R5, RZ, 0x3, R0 ;  /* 0x00000003ff059819 */ /* 0x000fc80000011600 */
[----:B------:R-:W1:Y:S01]  /*22d0*/  SHFL.DOWN PT, R6, R4, 0x4, R11 ;  /* 0x0880000004067989 */ /* 0x000e6200000e000b */
[----:B------:R-:W-:Y:S02]  /*22e0*/  @!P1 LOP3.LUT R5, R5, 0x7c, RZ, 0xc0, !PT ;  /* 0x0000007c05059812 */ /* 0x000fe400078ec0ff */
[----:B-1----:R-:W-:Y:S01]  /*22f0*/  SEL R7, R6, RZ, !P0 ;  /* 0x000000ff06077207 */ /* 0x002fe20004000000 */
[C---:B------:R-:W-:Y:S02]  /*2300*/  VIADD R6, R8.reuse, 0x8 ;  /* 0x0000000808067836 */ /* 0x040fe40000000000 */
[----:B------:R-:W-:Y:S02]  /*2310*/  VIADD R8, R8, 0x10 ;  /* 0x0000001008087836 */ /* 0x000fe40000000000 */
[----:B------:R-:W-:Y:S01]  /*2320*/  IMAD.IADD R7, R4, 0x1, R7 ;  /* 0x0000000104077824 */ /* 0x000fe200078e0207 */
[----:B------:R-:W-:Y:S02]  /*2330*/  ISETP.GT.AND P0, PT, R6, R11, PT ;  /* 0x0000000b0600720c */ /* 0x000fe40003f04270 */
[----:B------:R-:W-:-:S02]  /*2340*/  @!P1 MOV R6, 0x400 ;  /* 0x0000040000069802 */ /* 0x000fc40000000f00 */
[----:B------:R-:W1:Y:S02]  /*2350*/  SHFL.DOWN PT, R2, R7, 0x8, R11 ;  /* 0x0900000007027989 */ /* 0x000e6400000e000b */
[----:B0-----:R-:W-:-:S05]  /*2360*/  @!P1 LEA R6, R9, R6, 0x18 ;  /* 0x0000000609069211 */ /* 0x001fca00078ec0ff */
        /* <DEDUP_REMOVED lines=36> */
.L_x_293:
[----:B------:R-:W0:Y:S01]  /*25b0*/  S2R R11, SR_TID.X ;  /* 0x00000000000b7919 */ /* 0x000e220000002100 */
[----:B------:R-:W1:Y:S02]  /*25c0*/  LDCU.64 UR4, c[0x0][0x380] ;  /* 0x00007000ff0477ac */ /* 0x000e640008000a00 */
[----:B-1----:R-:W-:Y:S02]  /*25d0*/  IMAD.U32 R6, RZ, RZ, UR4 ;  /* 0x00000004ff067e24 */ /* 0x002fe4000f8e00ff */
[----:B------:R-:W-:Y:S02]  /*25e0*/  IMAD.U32 R7, RZ, RZ, UR5 ;  /* 0x00000005ff077e24 */ /* 0x000fe4000f8e00ff */
        /* <DEDUP_REMOVED lines=20> */
[----:B----4-:R-:W-:-:S04]  /*2730*/  IADD3 R0, PT, PT, R15, R8, R0 ;  /* 0x000000080f007210 */ /* 0x010fc80007ffe000 */
[----:B-----5:R-:W-:-:S04]  /*2740*/  IADD3 R0, PT, PT, R17, R12, R0 ;  /* 0x0000000c11007210 */ /* 0x020fc80007ffe000 */
[----:B------:R-:W-:Y:S01]  /*2750*/  IADD3 R14, PT, PT, R19, R14, R0 ;  /* 0x0000000e130e7210 */ /* 0x000fe20007ffe000 */
[----:B------:R-:W-:-:S05]  /*2760*/  VIADD R0, R3, 0xfffff000 ;  /* 0xfffff00003007836 */ /* 0x000fca0000000000 */
[----:B------:R-:W-:Y:S02]  /*2770*/  ISETP.GE.U32.AND P0, PT, R0, 0x1000, PT ;  /* 0x000010000000780c */ /* 0x000fe40003f06070 */
[----:B------:R-:W-:-:S04]  /*2780*/  IADD3 R14, PT, PT, R21, R16, R14 ;  /* 0x00000010150e7210 */ /* 0x000fc80007ffe00e */
[----:B------:R-:W-:-:S05]  /*2790*/  IADD3 R23, PT, PT, R23, R18, R14 ;  /* 0x0000001217177210 */ /* 0x000fca0007ffe00e */
[----:B------:R-:W-:Y:S02]  /*27a0*/  IMAD.IADD R10, R10, 0x1, R23 ;  /* 0x000000010a0a7824 */ /* 0x000fe400078e0217 */
[----:B------:R-:W-:Y:S05]  /*27b0*/  @!P0 BRA `(.L_x_307) ;  /* 0x0000000000908947 */ /* 0x000fea0003800000 */
[----:B------:R-:W0:Y:S01]  /*27c0*/  LDC R3, c[0x0][0x390] ;  /* 0x0000e400ff037b82 */ /* 0x000e220000000800 */
[----:B------:R-:W-:-:S07]  /*27d0*/  IMAD.MOV.U32 R2, RZ, RZ, 0x1000 ;  /* 0x00001000ff027424 */ /* 0x000fce00078e00ff */
[----:B------:R-:W1:Y:S02]  /*27e0*/  LDC.64 R6, c[0x0][0x380] ;  /* 0x0000e000ff067b82 */ /* 0x000e640000000a00 */
.L_x_309:
[----:B------:R-:W-:Y:S02]  /*27f0*/  IMAD.IADD R19, R11, 0x1, R2 ;  /* 0x000000010b137824 */ /* 0x000fe400078e0202 */
[----:B------:R-:W-:-:S04]  /*2800*/  IMAD.WIDE.U32 R8, R2, 0x4, R4 ;  /* 0x0000000402087825 */ /* 0x000fc800078e0004 */
[----:B-1----:R-:W-:Y:S01]  /*2810*/  IMAD.WIDE.U32 R18, R19, 0x4, R6 ;  /* 0x0000000413127825 */ /* 0x002fe200078e0006 */
        /* <DEDUP_REMOVED lines=16> */
[----:B--2---:R-:W-:Y:S01]  /*2920*/  IADD3 R13, PT, PT, R13, R26, R10 ;  /* 0x0000001a0d0d7210 */ /* 0x004fe20007ffe00a */
[----:B0-----:R-:W-:-:S05]  /*2930*/  IMAD.IADD R10, R3, 0x1, -R2 ;  /* 0x00000001030a7824 */ /* 0x001fca00078e0a02 */
[----:B------:R-:W-:Y:S02]  /*2940*/  ISETP.GE.U32.AND P0, PT, R10, 0x1000, PT ;  /* 0x000010000a00780c */ /* 0x000fe40003f06070 */
        /* <DEDUP_REMOVED lines=8> */
[----:B------:R-:W-:-:S05]  /*29d0*/  VIADD R2, R2, 0x1000 ;  /* 0x0000100002027836 */ /* 0x000fca0000000000 */
[----:B------:R-:W-:-:S13]  /*29e0*/  ISETP.GT.U32.AND P0, PT, R2, R0, PT ;  /* 0x000000000200720c */ /* 0x000fda0003f04070 */
[----:B------:R-:W-:Y:S05]  /*29f0*/  @!P0 BRA `(.L_x_309) ;  /* 0xfffffffc007c8947 */ /* 0x000fea000383ffff */
.L_x_307:
[----:B------:R-:W-:-:S13]  /*2a00*/  ISETP.GE.U32.AND P0, PT, R2, R3, PT ;  /* 0x000000030200720c */ /* 0x000fda0003f06070 */
        /* <DEDUP_REMOVED lines=13> */
[----:B------:R-:W-:Y:S01]  /*2ae0*/  LEA.HI R3, R4, 0x1, RZ, 0x18 ;  /* 0x0000000104037811 */ /* 0x000fe200078fc0ff */
[----:B------:R-:W-:-:S03]  /*2af0*/  IMAD.IADD R9, R11, 0x1, R2 ;  /* 0x000000010b097824 */ /* 0x000fc600078e0202 */
[----:B------:R-:W-:Y:S01]  /*2b00*/  LOP3.LUT R4, R3, 0x3, RZ, 0xc0, !PT ;  /* 0x0000000303047812 */ /* 0x000fe200078ec0ff */
[----:B------:R-:W-:-:S04]  /*2b10*/  IMAD.MOV.U32 R3, RZ, RZ, R11 ;  /* 0x000000ffff037224 */ /* 0x000fc800078e000b */
[----:B------:R-:W-:-:S07]  /*2b20*/  IMAD.MOV R8, RZ, RZ, -R4 ;  /* 0x000000ffff087224 */ /* 0x000fce00078e0a04 */
.L_x_313:
        /* <DEDUP_REMOVED lines=8> */
.L_x_312:
[----:B------:R-:W-:Y:S05]  /*2bb0*/  BSYNC.RECONVERGENT B2 ;  /* 0x0000000000027941 */ /* 0x000fea0003800200 */
.L_x_311:
[----:B------:R-:W-:Y:S05]  /*2bc0*/  @!P1 BRA `(.L_x_310) ;  /* 0x0000000000509947 */ /* 0x000fea0003800000 */
[C---:B------:R-:W-:Y:S02]  /*2bd0*/  IMAD.IADD R15, R3.reuse, 0x1, R2 ;  /* 0x00000001030f7824 */ /* 0x040fe400078e0202 */
[----:B------:R-:W-:-:S07]  /*2be0*/  VIADD R14, R3, 0x200 ;  /* 0x00000200030e7836 */ /* 0x000fce0000000000 */
.L_x_314:
        /* <DEDUP_REMOVED lines=18> */
.L_x_310:
[----:B------:R-:W-:Y:S05]  /*2d10*/  BSYNC.RECONVERGENT B1 ;  /* 0x0000000000017941 */ /* 0x000fea0003800200 */
.L_x_308:
        /* <DEDUP_REMOVED lines=35> */
[----:B---3--:R-:W-:Y:S04]  /*2f50*/  LDS R0, [UR4+0xc] ;  /* 0x00000c04ff007984 */ /* 0x008fe80008000800 */
[----:B------:R-:W0:Y:S04]  /*2f60*/  LDS.128 R4, [UR4+0x10] ;  /* 0x00001004ff047984 */ /* 0x000e280008000c00 */
[----:B------:R-:W1:Y:S01]  /*2f70*/  LDS.64 R2, [UR4+0x20] ;  /* 0x00002004ff027984 */ /* 0x000e620008000a00 */
[----:B0-----:R-:W-:-:S04]  /*2f80*/  IADD3 R0, PT, PT, R4, R0, R9 ;  /* 0x0000000004007210 */ /* 0x001fc80007ffe009 */
[----:B------:R-:W-:-:S04]  /*2f90*/  IADD3 R0, PT, PT, R6, R0, R5 ;  /* 0x0000000006007210 */ /* 0x000fc80007ffe005 */
[----:B-1----:R-:W-:-:S05]  /*2fa0*/  IADD3 R0, PT, PT, R2, R0, R7 ;  /* 0x0000000002007210 */ /* 0x002fca0007ffe007 */
[----:B------:R-:W-:-:S07]  /*2fb0*/  IMAD.IADD R9, R0, 0x1, R3 ;  /* 0x0000000100097824 */ /* 0x000fce00078e0203 */
.L_x_284:
[----:B------:R-:W-:Y:S05]  /*2fc0*/  BSYNC.RECONVERGENT B0 ;  /* 0x0000000000007941 */ /* 0x000fea0003800200 */
.L_x_268:
[----:B------:R-:W-:Y:S05]  /*2fd0*/  @P0 EXIT ;  /* 0x000000000000094d */ /* 0x000fea0003800000 */
[----:B------:R-:W5:Y:S01]  /*2fe0*/  LDC.64 R2, c[0x0][0x388] ;  /* 0x0000e200ff027b82 */ /* 0x000f620000000a00 */
[----:B------:R-:W0:Y:S02]  /*2ff0*/  LDCU UR4, c[0x0][0x398] ;  /* 0x00007300ff0477ac */ /* 0x000e240008000800 */
[----:B01234-:R-:W-:-:S05]  /*3000*/  VIADD R9, R9, UR4 ;  /* 0x0000000409097c36 */ /* 0x01ffca0008000000 */
[----:B-----5:R-:W-:Y:S01]  /*3010*/  STG.E desc[UR6][R2.64], R9 ;  /* 0x0000000902007986 */ /* 0x020fe2000c101906 */
[----:B------:R-:W-:Y:S05]  /*3020*/  EXIT ;  /* 0x000000000000794d */ /* 0x000fea0003800000 */
.L_x_315:
        /* <DEDUP_REMOVED lines=13> */
.L_x_969:


//--------------------- .text._ZN3cub18CUB_300001_SM_10006detail11EmptyKernelIvEEvv --------------------------
	.section	.text._ZN3cub18CUB_300001_SM_10006detail11EmptyKernelIvEEvv,"ax",@progbits
	.align	128
        .global         _ZN3cub18CUB_300001_SM_10006detail11EmptyKernelIvEEvv
        .type           _ZN3cub18CUB_300001_SM_10006detail11EmptyKernelIvEEvv,@function
        .size           _ZN3cub18CUB_300001_SM_10006detail11EmptyKernelIvEEvv,(.L_x_970 - _ZN3cub18CUB_300001_SM_10006detail11EmptyKernelIvEEvv)
        .other          _ZN3cub18CUB_300001_SM_10006detail11EmptyKernelIvEEvv,@"STO_CUDA_ENTRY STV_DEFAULT"
_ZN3cub18CUB_300001_SM_10006detail11EmptyKernelIvEEvv:
.text._ZN3cub18CUB_300001_SM_10006detail11EmptyKernelIvEEvv:
[----:B------:R-:W-:Y:S01]  /*0000*/  LDC R1, c[0x0][0x37c] ;  /* 0x0000df00ff017b82 */ /* 0x000fe20000000800 */
[----:B------:R-:W-:Y:S05]  /*0010*/  EXIT ;  /* 0x000000000000794d */ /* 0x000fea0003800000 */
.L_x_316:
        /* <DEDUP_REMOVED lines=14> */
.L_x_970:


//--------------------- .text._Z22calculateBestDistance2ILi32EEvPfS0_S0_PiS1_S1_ii --------------------------
	.section	.text._Z22calculateBestDistance2ILi32EEvPfS0_S0_PiS1_S1_ii,"ax",@progbits
	.align	128
        .global         _Z22calculateBestDistance2ILi32EEvPfS0_S0_PiS1_S1_ii
        .type           _Z22calculateBestDistance2ILi32EEvPfS0_S0_PiS1_S1_ii,@function
        .size           _Z22calculateBestDistance2ILi32EEvPfS0_S0_PiS1_S1_ii,(.L_x_971 - _Z22calculateBestDistance2ILi32EEvPfS0_S0_PiS1_S1_ii)
        .other          _Z22calculateBestDistance2ILi32EEvPfS0_S0_PiS1_S1_ii,@"STO_CUDA_ENTRY STV_DEFAULT"
_Z22calculateBestDistance2ILi32EEvPfS0_S0_PiS1_S1_ii:
.text._Z22calculateBestDistance2ILi32EEvPfS0_S0_PiS1_S1_ii:
[----:B------:R-:W-:Y:S01]  /*0000*/  LDC R1, c[0x0][0x37c] ;  /* 0x0000df00ff017b82 */ /* 0x000fe20000000800 */
[----:B------:R-:W0:Y:S07]  /*0010*/  S2R R3, SR_TID.X ;  /* 0x0000000000037919 */ /* 0x000e2e0000002100 */
[----:B------:R-:W1:Y:S01]  /*0020*/  S2UR UR6, SR_CTAID.X ;  /* 0x00000000000679c3 */ /* 0x000e620000002500 */
[----:B------:R-:W1:Y:S01]  /*0030*/  LDCU UR4, c[0x0][0x360] ;  /* 0x00006c00ff0477ac */ /* 0x000e620008000800 */
[----:B------:R-:W2:Y:S01]  /*0040*/  LDCU UR5, c[0x0][0x3b0] ;  /* 0x00007600ff0577ac */ /* 0x000ea20008000800 */
[----:B-1----:R-:W-:-:S06]  /*0050*/  UIMAD UR6, UR6, UR4, URZ ;  /* 0x00000004060672a4 */ /* 0x002fcc000f8e02ff */
[----:B0-----:R-:W-:-:S04]  /*0060*/  IADD3 R3, PT, PT, R3, UR6, RZ ;  /* 0x0000000603037c10 */ /* 0x001fc8000fffe0ff */
[----:B--2---:R-:W-:-:S13]  /*0070*/  ISETP.GE.U32.AND P0, PT, R3, UR5, PT ;  /* 0x0000000503007c0c */ /* 0x004fda000bf06070 */
[----:B------:R-:W-:Y:S05]  /*0080*/  @P0 EXIT ;  /* 0x000000000000094d */ /* 0x000fea0003800000 */
[----:B------:R-:W0:Y:S01]  /*0090*/  LDCU UR7, c[0x0][0x3b4] ;  /* 0x00007680ff0777ac */ /* 0x000e220008000800 */
[----:B------:R-:W-:Y:S01]  /*00a0*/  MOV R42, 0xffffffff ;  /* 0xffffffff002a7802 */ /* 0x000fe20000000f00 */
[----:B------:R-:W1:Y:S01]  /*00b0*/  LDCU.64 UR36, c[0x0][0x358] ;  /* 0x00006b00ff2477ac */ /* 0x000e620008000a00 */
[----:B0-----:R-:W-:-:S09]  /*00c0*/  UISETP.GE.AND UP0, UPT, UR7, 0x1, UPT ;  /* 0x000000010700788c */ /* 0x001fd2000bf06270 */
[----:B-1----:R-:W-:Y:S05]  /*00d0*/  BRA.U !UP0, `(.L_x_317) ;  /* 0x0000001508a47547 */ /* 0x002fea000b800000 */
[----:B------:R-:W-:Y:S01]  /*00e0*/  IADD3 R11, PT, PT, R3, UR5, RZ ;  /* 0x00000005030b7c10 */ /* 0x000fe2000fffe0ff */
[----:B------:R-:W0:Y:S01]  /*00f0*/  LDC.64 R40, c[0x0][0x380] ;  /* 0x0000e000ff287b82 */ /* 0x000e220000000a00 */
[----:B------:R-:W-:Y:S02]  /*0100*/  USHF.L.U32 UR13, UR7, 0x3, URZ ;  /* 0x00000003070d7899 */ /* 0x000fe400080006ff */
[----:B------:R-:W-:Y:S01]  /*0110*/  IADD3 R13, PT, PT, R11, UR5, RZ ;  /* 0x000000050b0d7c10 */ /* 0x000fe2000fffe0ff */
[----:B------:R-:W-:Y:S02]  /*0120*/  UIMAD UR33, UR7, 0x3, URZ ;  /* 0x00000003072178a4 */ /* 0x000fe4000f8e02ff */
[----:B------:R-:W-:Y:S01]  /*0130*/  USHF.L.U32 UR9, UR7, 0x2, URZ ;  /* 0x0000000207097899 */ /* 0x000fe200080006ff */
[----:B------:R-:W-:Y:S01]  /*0140*/  IADD3 R7, PT, PT, R13, UR5, RZ ;  /* 0x000000050d077c10 */ /* 0x000fe2000fffe0ff */
[----:B------:R-:W-:Y:S02]  /*0150*/  UIMAD UR10, UR7, 0x5, URZ ;  /* 0x00000005070a78a4 */ /* 0x000fe4000f8e02ff */
[----:B------:R-:W-:Y:S01]  /*0160*/  UIMAD UR11, UR7, 0x6, URZ ;  /* 0x00000006070b78a4 */ /* 0x000fe2000f8e02ff */
[----:B------:R-:W-:Y:S01]  /*0170*/  IADD3 R23, PT, PT, R7, UR5, RZ ;  /* 0x0000000507177c10 */ /* 0x000fe2000fffe0ff */
[----:B------:R-:W-:-:S02]  /*0180*/  UIMAD UR12, UR7, 0x7, URZ ;  /* 0x00000007070c78a4 */ /* 0x000fc4000f8e02ff */
[----:B------:R-:W-:Y:S01]  /*0190*/  UIMAD UR8, UR7, 0x9, URZ ;  /* 0x00000009070878a4 */ /* 0x000fe2000f8e02ff */
[----:B------:R-:W-:Y:S01]  /*01a0*/  IADD3 R25, PT, PT, R23, UR5, RZ ;  /* 0x0000000517197c10 */ /* 0x000fe2000fffe0ff */
[----:B------:R-:W-:Y:S02]  /*01b0*/  UIMAD UR14, UR7, 0xa, URZ ;  /* 0x0000000a070e78a4 */ /* 0x000fe4000f8e02ff */
[----:B------:R-:W-:Y:S01]  /*01c0*/  UIMAD UR15, UR7, 0xb, URZ ;  /* 0x0000000b070f78a4 */ /* 0x000fe2000f8e02ff */
[----:B------:R-:W-:Y:S01]  /*01d0*/  IADD3 R31, PT, PT, R25, UR5, RZ ;  /* 0x00000005191f7c10 */ /* 0x000fe2000fffe0ff */
[----:B------:R-:W-:Y:S02]  /*01e0*/  UIMAD UR16, UR7, 0xc, URZ ;  /* 0x0000000c071078a4 */ /* 0x000fe4000f8e02ff */
[----:B------:R-:W-:Y:S01]  /*01f0*/  UIMAD UR17, UR7, 0xd, URZ ;  /* 0x0000000d071178a4 */ /* 0x000fe2000f8e02ff */
[----:B------:R-:W-:Y:S01]  /*0200*/  IADD3 R43, PT, PT, R31, UR5, RZ ;  /* 0x000000051f2b7c10 */ /* 0x000fe2000fffe0ff */
[----:B0-----:R-:W-:Y:S01]  /*0210*/  IMAD.WIDE.U32 R12, R13, 0x4, R40 ;  /* 0x000000040d0c7825 */ /* 0x001fe200078e0028 */
[----:B------:R-:W-:-:S02]  /*0220*/  UIMAD UR18, UR7, 0xe, URZ ;  /* 0x0000000e071278a4 */ /* 0x000fc4000f8e02ff */
[----:B------:R-:W-:Y:S01]  /*0230*/  IADD3 R37, PT, PT, R43, UR5, RZ ;  /* 0x000000052b257c10 */ /* 0x000fe2000fffe0ff */
[--C-:B------:R-:W-:Y:S01]  /*0240*/  IMAD.WIDE.U32 R8, R3, 0x4, R40.reuse ;  /* 0x0000000403087825 */ /* 0x100fe200078e0028 */
[----:B------:R0:W5:Y:S01]  /*0250*/  LDG.E R5, desc[UR36][R12.64] ;  /* 0x000000240c057981 */ /* 0x000162000c1e1900 */
[----:B------:R-:W-:Y:S01]  /*0260*/  UIMAD UR19, UR7, 0xf, URZ ;  /* 0x0000000f071378a4 */ /* 0x000fe2000f8e02ff */
[----:B------:R-:W-:Y:S01]  /*0270*/  IADD3 R17, PT, PT, R37, UR5, RZ ;  /* 0x0000000525117c10 */ /* 0x000fe2000fffe0ff */
[--C-:B------:R-:W-:Y:S01]  /*0280*/  IMAD.WIDE.U32 R24, R25, 0x4, R40.reuse ;  /* 0x0000000419187825 */ /* 0x100fe200078e0028 */
[----:B------:R-:W5:Y:S01]  /*0290*/  LDG.E R2, desc[UR36][R8.64] ;  /* 0x0000002408027981 */ /* 0x000f62000c1e1900 */
[----:B------:R-:W-:Y:S01]  /*02a0*/  USHF.L.U32 UR20, UR7, 0x4, URZ ;  /* 0x0000000407147899 */ /* 0x000fe200080006ff */
[----:B------:R-:W-:Y:S01]  /*02b0*/  IADD3 R19, PT, PT, R17, UR5, RZ ;  /* 0x0000000511137c10 */ /* 0x000fe2000fffe0ff */
[----:B------:R-:W-:Y:S01]  /*02c0*/  IMAD.WIDE.U32 R10, R11, 0x4, R40 ;  /* 0x000000040b0a7825 */ /* 0x000fe200078e0028 */
[----:B------:R-:W-:-:S02]  /*02d0*/  UIMAD UR21, UR7, 0x11, URZ ;  /* 0x00000011071578a4 */ /* 0x000fc4000f8e02ff */
[----:B------:R-:W-:Y:S01]  /*02e0*/  IADD3 R15, PT, PT, R19, UR5, RZ ;  /* 0x00000005130f7c10 */ /* 0x000fe2000fffe0ff */
[--C-:B0-----:R-:W-:Y:S01]  /*02f0*/  IMAD.WIDE.U32 R12, R23, 0x4, R40.reuse ;  /* 0x00000004170c7825 */ /* 0x101fe200078e0028 */
[----:B------:R-:W5:Y:S01]  /*0300*/  LDG.E R4, desc[UR36][R10.64] ;  /* 0x000000240a047981 */ /* 0x000f62000c1e1900 */
[----:B------:R-:W-:Y:S01]  /*0310*/  UIMAD UR22, UR7, 0x12, URZ ;  /* 0x00000012071678a4 */ /* 0x000fe2000f8e02ff */
[----:B------:R-:W-:Y:S01]  /*0320*/  IADD3 R35, PT, PT, R15, UR5, RZ ;  /* 0x000000050f237c10 */ /* 0x000fe2000fffe0ff */
[--C-:B------:R-:W-:Y:S01]  /*0330*/  IMAD.WIDE.U32 R30, R31, 0x4, R40.reuse ;  /* 0x000000041f1e7825 */ /* 0x100fe200078e0028 */
[----:B------:R0:W5:Y:S01]  /*0340*/  LDG.E R8, desc[UR36][R24.64] ;  /* 0x0000002418087981 */ /* 0x000162000c1e1900 */
        /* <DEDUP_REMOVED lines=11> */
[----:B------:R-:W-:Y:S01]  /*0400*/  UIMAD UR26, UR7, 0x16, URZ ;  /* 0x00000016071a78a4 */ /* 0x000fe2000f8e02ff */
[----:B------:R-:W5:Y:S01]  /*0410*/  LDG.E R6, desc[UR36][R6.64] ;  /* 0x0000002406067981 */ /* 0x000f62000c1e1900 */
[----:B------:R-:W-:Y:S01]  /*0420*/  IADD3 R23, PT, PT, R39, UR5, RZ ;  /* 0x0000000527177c10 */ /* 0x000fe2000fffe0ff */
[----:B------:R-:W-:Y:S01]  /*0430*/  IMAD.WIDE.U32 R18, R19, 0x4, R40 ;  /* 0x0000000413127825 */ /* 0x000fe200078e0028 */
[----:B------:R-:W-:Y:S01]  /*0440*/  UIMAD UR27, UR7, 0x17, URZ ;  /* 0x00000017071b78a4 */ /* 0x000fe2000f8e02ff */
[----:B------:R3:W5:Y:S01]  /*0450*/  LDG.E R11, desc[UR36][R36.64] ;  /* 0x00000024240b7981 */ /* 0x000762000c1e1900 */
[----:B------:R-:W-:Y:S01]  /*0460*/  IADD3 R27, PT, PT, R23, UR5, RZ ;  /* 0x00000005171b7c10 */ /* 0x000fe2000fffe0ff */
[----:B------:R-:W-:-:S02]  /*0470*/  UIMAD UR28, UR7, 0x18, URZ ;  /* 0x00000018071c78a4 */ /* 0x000fc4000f8e02ff */
[----:B------:R-:W-:Y:S01]  /*0480*/  UIMAD UR29, UR7, 0x19, URZ ;  /* 0x00000019071d78a4 */ /* 0x000fe2000f8e02ff */
[----:B------:R-:W-:Y:S01]  /*0490*/  IADD3 R33, PT, PT, R27, UR5, RZ ;  /* 0x000000051b217c10 */ /* 0x000fe2000fffe0ff */
[--C-:B------:R-:W-:Y:S01]  /*04a0*/  IMAD.WIDE.U32 R14, R15, 0x4, R40.reuse ;  /* 0x000000040f0e7825 */ /* 0x100fe200078e0028 */
[----:B------:R-:W5:Y:S01]  /*04b0*/  LDG.E R7, desc[UR36][R12.64] ;  /* 0x000000240c077981 */ /* 0x000f62000c1e1900 */
[----:B------:R-:W-:Y:S01]  /*04c0*/  UIMAD UR30, UR7, 0x1a, URZ ;  /* 0x0000001a071e78a4 */ /* 0x000fe2000f8e02ff */
[----:B------:R-:W-:Y:S01]  /*04d0*/  IADD3 R45, PT, PT, R33, UR5, RZ ;  /* 0x00000005212d7c10 */ /* 0x000fe2000fffe0ff */
[--C-:B------:R-:W-:Y:S01]  /*04e0*/  IMAD.WIDE.U32 R34, R35, 0x4, R40.reuse ;  /* 0x0000000423227825 */ /* 0x100fe200078e0028 */
[----:B------:R-:W-:Y:S01]  /*04f0*/  UIMAD UR31, UR7, 0x1b, URZ ;  /* 0x0000001b071f78a4 */ /* 0x000fe2000f8e02ff */
[----:B------:R-:W5:Y:S01]  /*0500*/  LDG.E R14, desc[UR36][R14.64] ;  /* 0x000000240e0e7981 */ /* 0x000f62000c1e1900 */
[----:B0-----:R-:W-:Y:S01]  /*0510*/  IADD3 R25, PT, PT, R45, UR5, RZ ;  /* 0x000000052d197c10 */ /* 0x001fe2000fffe0ff */
[----:B------:R-:W0:Y:S03]  /*0520*/  LDCU.64 UR38, c[0x0][0x388] ;  /* 0x00007100ff2677ac */ /* 0x000e260008000a00 */
[----:B-1----:R-:W-:Y:S01]  /*0530*/  IADD3 R31, PT, PT, R25, UR5, RZ ;  /* 0x00000005191f7c10 */ /* 0x002fe2000fffe0ff */
[----:B------:R1:W5:Y:S01]  /*0540*/  LDG.E R13, desc[UR36][R18.64] ;  /* 0x00000024120d7981 */ /* 0x000362000c1e1900 */
[----:B------:R-:W4:Y:S02]  /*0550*/  LDCU.64 UR40, c[0x0][0x388] ;  /* 0x00007100ff2877ac */ /* 0x000f240008000a00 */
[----:B--2---:R-:W-:Y:S01]  /*0560*/  IADD3 R43, PT, PT, R31, UR5, RZ ;  /* 0x000000051f2b7c10 */ /* 0x004fe2000fffe0ff */
[--C-:B------:R-:W-:Y:S01]  /*0570*/  IMAD.WIDE.U32 R16, R17, 0x4, R40.reuse ;  /* 0x0000000411107825 */ /* 0x100fe200078e0028 */
[----:B------:R2:W5:Y:S02]  /*0580*/  LDG.E R15, desc[UR36][R34.64] ;  /* 0x00000024220f7981 */ /* 0x000564000c1e1900 */
[----:B---3--:R-:W-:Y:S01]  /*0590*/  IADD3 R37, PT, PT, R43, UR5, RZ ;  /* 0x000000052b257c10 */ /* 0x008fe2000fffe0ff */
[--C-:B------:R-:W-:Y:S01]  /*05a0*/  IMAD.WIDE.U32 R28, R29, 0x4, R40.reuse ;  /* 0x000000041d1c7825 */ /* 0x100fe200078e0028 */
[----:B------:R-:W5:Y:S03]  /*05b0*/  LDG.E R12, desc[UR36][R16.64] ;  /* 0x00000024100c7981 */ /* 0x000f66000c1e1900 */
[----:B-1----:R-:W-:Y:S01]  /*05c0*/  IMAD.WIDE.U32 R18, R39, 0x4, R40 ;  /* 0x0000000427127825 */ /* 0x002fe200078e0028 */
[----:B------:R-:W-:-:S03]  /*05d0*/  IADD3 R39, PT, PT, R37, UR5, RZ ;  /* 0x0000000525277c10 */ /* 0x000fc6000fffe0ff */
[--C-:B------:R-:W-:Y:S01]  /*05e0*/  IMAD.WIDE.U32 R22, R23, 0x4, R40.reuse ;  /* 0x0000000417167825 */ /* 0x100fe200078e0028 */
[----:B--2---:R-:W-:Y:S01]  /*05f0*/  IADD3 R35, PT, PT, R39, UR5, RZ ;  /* 0x0000000527237c10 */ /* 0x004fe2000fffe0ff */
[----:B------:R-:W5:Y:S04]  /*0600*/  LDG.E R18, desc[UR36][R18.64] ;  /* 0x0000002412127981 */ /* 0x000f68000c1e1900 */
[----:B------:R1:W5:Y:S01]  /*0610*/  LDG.E R17, desc[UR36][R28.64] ;  /* 0x000000241c117981 */ /* 0x000362000c1e1900 */
[----:B------:R-:W-:-:S04]  /*0620*/  IMAD.WIDE.U32 R20, R21, 0x4, R40 ;  /* 0x0000000415147825 */ /* 0x000fc800078e0028 */
[--C-:B------:R-:W-:Y:S01]  /*0630*/  IMAD.WIDE.U32 R26, R27, 0x4, R40.reuse ;  /* 0x000000041b1a7825 */ /* 0x100fe200078e0028 */
[----:B------:R2:W5:Y:S03]  /*0640*/  LDG.E R19, desc[UR36][R22.64] ;  /* 0x0000002416137981 */ /* 0x000566000c1e1900 */
[--C-:B-1----:R-:W-:Y:S01]  /*0650*/  IMAD.WIDE.U32 R28, R45, 0x4, R40.reuse ;  /* 0x000000042d1c7825 */ /* 0x102fe200078e0028 */
[----:B------:R-:W-:Y:S01]  /*0660*/  IADD3 R45, PT, PT, R35, UR5, RZ ;  /* 0x00000005232d7c10 */ /* 0x000fe2000fffe0ff */
[----:B------:R-:W5:Y:S02]  /*0670*/  LDG.E R16, desc[UR36][R20.64] ;  /* 0x0000002414107981 */ /* 0x000f64000c1e1900 */
[--C-:B--2---:R-:W-:Y:S01]  /*0680*/  IMAD.WIDE.U32 R22, R43, 0x4, R40.reuse ;  /* 0x000000042b167825 */ /* 0x104fe200078e0028 */
[----:B------:R-:W-:Y:S01]  /*0690*/  IADD3 R43, PT, PT, R45, UR5, RZ ;  /* 0x000000052d2b7c10 */ /* 0x000fe2000fffe0ff */
[----:B------:R-:W5:Y:S02]  /*06a0*/  LDG.E R28, desc[UR36][R28.64] ;  /* 0x000000241c1c7981 */ /* 0x000f64000c1e1900 */
[----:B------:R-:W-:-:S02]  /*06b0*/  IMAD.WIDE.U32 R24, R25, 0x4, R40 ;  /* 0x0000000419187825 */ /* 0x000fc400078e0028 */
[----:B------:R1:W5:Y:S02]  /*06c0*/  LDG.E R20, desc[UR36][R26.64] ;  /* 0x000000241a147981 */ /* 0x000364000c1e1900 */
[--C-:B------:R-:W-:Y:S02]  /*06d0*/  IMAD.WIDE.U32 R32, R33, 0x4, R40.reuse ;  /* 0x0000000421207825 */ /* 0x100fe400078e0028 */
[----:B------:R2:W5:Y:S01]  /*06e0*/  LDG.E R29, desc[UR36][R24.64] ;  /* 0x00000024181d7981 */ /* 0x000562000c1e1900 */
[----:B-1----:R-:W-:Y:S01]  /*06f0*/  IADD3 R27, PT, PT, R43, UR5, RZ ;  /* 0x000000052b1b7c10 */ /* 0x002fe2000fffe0ff */
[--C-:B------:R-:W-:Y:S02]  /*0700*/  IMAD.WIDE.U32 R36, R37, 0x4, R40.reuse ;  /* 0x0000000425247825 */ /* 0x100fe400078e0028 */
[----:B------:R-:W5:Y:S01]  /*0710*/  LDG.E R21, desc[UR36][R32.64] ;  /* 0x0000002420157981 */ /* 0x000f62000c1e1900 */
[----:B--2---:R-:W-:Y:S01]  /*0720*/  IADD3 R25, PT, PT, R27, UR5, RZ ;  /* 0x000000051b197c10 */ /* 0x004fe2000fffe0ff */
[----:B------:R-:W-:-:S03]  /*0730*/  IMAD.WIDE.U32 R30, R31, 0x4, R40 ;  /* 0x000000041f1e7825 */ /* 0x000fc600078e0028 */
[----:B------:R-:W-:Y:S01]  /*0740*/  IADD3 R0, PT, PT, R25, UR5, RZ ;  /* 0x0000000519007c10 */ /* 0x000fe2000fffe0ff */
[----:B------:R1:W5:Y:S01]  /*0750*/  LDG.E R32, desc[UR36][R36.64] ;  /* 0x0000002424207981 */ /* 0x000362000c1e1900 */
[----:B------:R-:W-:-:S03]  /*0760*/  IMAD.WIDE.U32 R38, R39, 0x4, R40 ;  /* 0x0000000427267825 */ /* 0x000fc600078e0028 */
[----:B------:R-:W5:Y:S01]  /*0770*/  LDG.E R30, desc[UR36][R30.64] ;  /* 0x000000241e1e7981 */ /* 0x000f62000c1e1900 */
[----:B------:R-:W-:-:S03]  /*0780*/  IMAD.WIDE.U32 R34, R35, 0x4, R40 ;  /* 0x0000000423227825 */ /* 0x000fc600078e0028 */
[----:B------:R-:W5:Y:S01]  /*0790*/  LDG.E R33, desc[UR36][R38.64] ;  /* 0x0000002426217981 */ /* 0x000f62000c1e1900 */
[----:B-1----:R-:W-:Y:S01]  /*07a0*/  IADD3 R37, PT, PT, R0, UR5, RZ ;  /* 0x0000000500257c10 */ /* 0x002fe2000fffe0ff */
[--C-:B------:R-:W-:Y:S02]  /*07b0*/  IMAD.WIDE.U32 R44, R45, 0x4, R40.reuse ;  /* 0x000000042d2c7825 */ /* 0x100fe400078e0028 */
[----:B------:R-:W5:Y:S02]  /*07c0*/  LDG.E R34, desc[UR36][R34.64] ;  /* 0x0000002422227981 */ /* 0x000f64000c1e1900 */
[--C-:B------:R-:W-:Y:S02]  /*07d0*/  IMAD.WIDE.U32 R42, R43, 0x4, R40.reuse ;  /* 0x000000042b2a7825 */ /* 0x100fe400078e0028 */
[----:B------:R1:W5:Y:S02]  /*07e0*/  LDG.E R31, desc[UR36][R22.64] ;  /* 0x00000024161f7981 */ /* 0x000364000c1e1900 */
[----:B------:R-:W-:-:S02]  /*07f0*/  IMAD.WIDE.U32 R26, R27, 0x4, R40 ;  /* 0x000000041b1a7825 */ /* 0x000fc400078e0028 */
[----:B------:R2:W5:Y:S02]  /*0800*/  LDG.E R36, desc[UR36][R42.64] ;  /* 0x000000242a247981 */ /* 0x000564000c1e1900 */
[--C-:B------:R-:W-:Y:S02]  /*0810*/  IMAD.WIDE.U32 R24, R25, 0x4, R40.reuse ;  /* 0x0000000419187825 */ /* 0x100fe400078e0028 */
[----:B------:R3:W5:Y:S02]  /*0820*/  LDG.E R35, desc[UR36][R44.64] ;  /* 0x000000242c237981 */ /* 0x000764000c1e1900 */
[--C-:B-1----:R-:W-:Y:S02]  /*0830*/  IMAD.WIDE.U32 R22, R0, 0x4, R40.reuse ;  /* 0x0000000400167825 */ /* 0x102fe400078e0028 */
[----:B------:R3:W5:Y:S02]  /*0840*/  LDG.E R38, desc[UR36][R24.64] ;  /* 0x0000002418267981 */ /* 0x000764000c1e1900 */
[----:B------:R-:W-:-:S02]  /*0850*/  IMAD.WIDE.U32 R40, R37, 0x4, R40 ;  /* 0x0000000425287825 */ /* 0x000fc400078e0028 */
[----:B------:R3:W5:Y:S04]  /*0860*/  LDG.E R39, desc[UR36][R22.64] ;  /* 0x0000002416277981 */ /* 0x000768000c1e1900 */
[----:B------:R3:W5:Y:S04]  /*0870*/  LDG.E R37, desc[UR36][R26.64] ;  /* 0x000000241a257981 */ /* 0x000768000c1e1900 */
[----:B------:R3:W5:Y:S01]  /*0880*/  LDG.E R40, desc[UR36][R40.64] ;  /* 0x0000002428287981 */ /* 0x000762000c1e1900 */
[----:B------:R-:W-:Y:S02]  /*0890*/  MOV R0, 0x7f7fffff ;  /* 0x7f7fffff00007802 */ /* 0x000fe40000000f00 */
[----:B--2---:R-:W-:Y:S01]  /*08a0*/  MOV R42, 0xffffffff ;  /* 0xffffffff002a7802 */ /* 0x004fe20000000f00 */
[----:B------:R-:W-:-:S02]  /*08b0*/  UIMAD UR32, UR7, 0x1c, URZ ;  /* 0x0000001c072078a4 */ /* 0x000fc4000f8e02ff */
[----:B------:R-:W-:Y:S02]  /*08c0*/  UIMAD UR34, UR7, 0x1d, URZ ;  /* 0x0000001d072278a4 */ /* 0x000fe4000f8e02ff */
[----:B------:R-:W-:Y:S02]  /*08d0*/  UIMAD UR35, UR7, 0x1e, URZ ;  /* 0x0000001e072378a4 */ /* 0x000fe4000f8e02ff */
[----:B------:R-:W-:Y:S02]  /*08e0*/  UIMAD UR46, UR7, 0x1f, URZ ;  /* 0x0000001f072e78a4 */ /* 0x000fe4000f8e02ff */
[----:B------:R-:W-:Y:S01]  /*08f0*/  UIADD3 UR47, UPT, UPT, -UR7, URZ, URZ ;  /* 0x000000ff072f7290 */ /* 0x000fe2000fffe1ff */
[----:B0--34-:R-:W-:-:S11]  /*0900*/  UMOV UR4, URZ ;  /* 0x000000ff00047c82 */ /* 0x019fd60008000000 */
.L_x_318:
[----:B------:R-:W-:Y:S02]  /*0910*/  UIMAD.WIDE.U32 UR42, UR7, 0x4, UR40 ;  /* 0x00000004072a78a5 */ /* 0x000fe4000f8e0028 */
[----:B------:R-:W-:Y:S02]  /*0920*/  MOV R22, UR40 ;  /* 0x0000002800167c02 */ /* 0x000fe40008000f00 */
[----:B------:R-:W-:-:S05]  /*0930*/  MOV R23, UR41 ;  /* 0x0000002900177c02 */ /* 0x000fca0008000f00 */
[----:B------:R0:W2:Y:S02]  /*0940*/  LDG.E R41, desc[UR36][R22.64] ;  /* 0x0000002416297981 */ /* 0x0000a4000c1e1900 */
[----:B0-----:R-:W-:Y:S02]  /*0950*/  MOV R23, UR43 ;  /* 0x0000002b00177c02 */ /* 0x001fe40008000f00 */
[----:B------:R-:W-:-:S05]  /*0960*/  MOV R22, UR42 ;  /* 0x0000002a00167c02 */ /* 0x000fca0008000f00 */
[----:B------:R0:W3:Y:S01]  /*0970*/  LDG.E R23, desc[UR36][R22.64] ;  /* 0x0000002416177981 */ /* 0x0000e2000c1e1900 */
[----:B------:R-:W-:Y:S02]  /*0980*/  USHF.L.U32 UR44, UR7, 0x1, URZ ;  /* 0x00000001072c7899 */ /* 0x000fe400080006ff */
[----:B------:R-:W-:Y:S02]  /*0990*/  UIMAD.WIDE.U32 UR42, UR33, 0x4, UR38 ;  /* 0x00000004212a78a5 */ /* 0x000fe4000f8e0026 */
[----:B------:R-:W-:-:S06]  /*09a0*/  UIMAD.WIDE.U32 UR44, UR44, 0x4, UR40 ;  /* 0x000000042c2c78a5 */ /* 0x000fcc000f8e0028 */
[----:B------:R-:W-:Y:S02]  /*09b0*/  MOV R24, UR44 ;  /* 0x0000002c00187c02 */ /* 0x000fe40008000f00 */
[----:B------:R-:W-:Y:S02]  /*09c0*/  MOV R25, UR45 ;  /* 0x0000002d00197c02 */ /* 0x000fe40008000f00 */
[----:B------:R-:W-:Y:S02]  /*09d0*/  MOV R26, UR42 ;  /* 0x0000002a001a7c02 */ /* 0x000fe40008000f00 */
[----:B------:R-:W-:Y:S01]  /*09e0*/  MOV R27, UR43 ;  /* 0x0000002b001b7c02 */ /* 0x000fe20008000f00 */
[----:B------:R-:W-:Y:S01]  /*09f0*/  UIMAD.WIDE.U32 UR42, UR9, 0x4, UR38 ;  /* 0x00000004092a78a5 */ /* 0x000fe2000f8e0026 */
[----:B------:R1:W4:Y:S01]  /*0a00*/  LDG.E R44, desc[UR36][R24.64] ;  /* 0x00000024182c7981 */ /* 0x000322000c1e1900 */
[----:B------:R-:W-:-:S03]  /*0a10*/  UIMAD.WIDE.U32 UR44, UR10, 0x4, UR38 ;  /* 0x000000040a2c78a5 */ /* 0x000fc6000f8e0026 */
[----:B------:R3:W4:Y:S01]  /*0a20*/  LDG.E R43, desc[UR36][R26.64] ;  /* 0x000000241a2b7981 */ /* 0x000722000c1e1900 */
[----:B0-----:R-:W-:Y:S02]  /*0a30*/  MOV R22, UR42 ;  /* 0x0000002a00167c02 */ /* 0x001fe40008000f00 */
[----:B-1----:R-:W-:Y:S02]  /*0a40*/  MOV R25, UR45 ;  /* 0x0000002d00197c02 */ /* 0x002fe40008000f00 */
[----:B------:R-:W-:-:S05]  /*0a50*/  MOV R24, UR44 ;  /* 0x0000002c00187c02 */ /* 0x000fca0008000f00 */
[----:B------:R0:W4:Y:S01]  /*0a60*/  LDG.E R25, desc[UR36][R24.64] ;  /* 0x0000002418197981 */ /* 0x000122000c1e1900 */
[----:B--2--5:R-:W-:-:S04]  /*0a70*/  FADD R41, R2, -R41 ;  /* 0x8000002902297221 */ /* 0x024fc80000000000 */
[----:B------:R-:W-:Y:S01]  /*0a80*/  FFMA R45, R41, R41, RZ ;  /* 0x00000029292d7223 */ /* 0x000fe200000000ff */
[----:B---3--:R-:W-:Y:S01]  /*0a90*/  FADD R41, R4, -R23 ;  /* 0x8000001704297221 */ /* 0x008fe20000000000 */
[----:B------:R-:W-:Y:S01]  /*0aa0*/  MOV R23, UR43 ;  /* 0x0000002b00177c02 */ /* 0x000fe20008000f00 */
[----:B------:R-:W-:Y:S02]  /*0ab0*/  UIMAD.WIDE.U32 UR42, UR11, 0x4, UR38 ;  /* 0x000000040b2a78a5 */ /* 0x000fe4000f8e0026 */
[----:B------:R-:W-:Y:S02]  /*0ac0*/  FFMA R45, R41, R41, R45 ;  /* 0x00000029292d7223 */ /* 0x000fe4000000002d */
[----:B------:R1:W2:Y:S02]  /*0ad0*/  LDG.E R41, desc[UR36][R22.64] ;  /* 0x0000002416297981 */ /* 0x0002a4000c1e1900 */
[----:B------:R-:W-:Y:S02]  /*0ae0*/  MOV R26, UR42 ;  /* 0x0000002a001a7c02 */ /* 0x000fe40008000f00 */
[----:B------:R-:W-:-:S05]  /*0af0*/  MOV R27, UR43 ;  /* 0x0000002b001b7c02 */ /* 0x000fca0008000f00 */
[----:B------:R3:W2:Y:S01]  /*0b00*/  LDG.E R26, desc[UR36][R26.64] ;  /* 0x000000241a1a7981 */ /* 0x0006a2000c1e1900 */
[----:B----4-:R-:W-:Y:S01]  /*0b10*/  FADD R44, R5, -R44 ;  /* 0x8000002c052c7221 */ /* 0x010fe20000000000 */
[----:B------:R-:W-:Y:S02]  /*0b20*/  UIMAD.WIDE.U32 UR44, UR12, 0x4, UR38 ;  /* 0x000000040c2c78a5 */ /* 0x000fe4000f8e0026 */
[----:B------:R-:W-:Y:S01]  /*0b30*/  UIMAD.WIDE.U32 UR42, UR13, 0x4, UR38 ;  /* 0x000000040d2a78a5 */ /* 0x000fe2000f8e0026 */
[----:B------:R-:W-:Y:S01]  /*0b40*/  FFMA R45, R44, R44, R45 ;  /* 0x0000002c2c2d7223 */ /* 0x000fe2000000002d */
[----:B------:R-:W-:-:S04]  /*0b50*/  FADD R44, R6, -R43 ;  /* 0x8000002b062c7221 */ /* 0x000fc80000000000 */
[----:B0-----:R-:W-:Y:S01]  /*0b60*/  FFMA R24, R44, R44, R45 ;  /* 0x0000002c2c187223 */ /* 0x001fe2000000002d */
[----:B------:R-:W-:Y:S02]  /*0b70*/  MOV R45, UR45 ;  /* 0x0000002d002d7c02 */ /* 0x000fe40008000f00 */
[----:B------:R-:W-:Y:S02]  /*0b80*/  MOV R44, UR44 ;  /* 0x0000002c002c7c02 */ /* 0x000fe40008000f00 */
[----:B-1----:R-:W-:Y:S02]  /*0b90*/  MOV R22, UR42 ;  /* 0x0000002a00167c02 */ /* 0x002fe40008000f00 */
[----:B------:R-:W-:Y:S01]  /*0ba0*/  MOV R23, UR43 ;  /* 0x0000002b00177c02 */ /* 0x000fe20008000f00 */
[----:B------:R-:W-:Y:S01]  /*0bb0*/  UIMAD.WIDE.U32 UR42, UR8, 0x4, UR38 ;  /* 0x00000004082a78a5 */ /* 0x000fe2000f8e0026 */
[----:B------:R-:W-:Y:S01]  /*0bc0*/  FADD R25, R8, -R25 ;  /* 0x8000001908197221 */ /* 0x000fe20000000000 */
[----:B------:R-:W4:Y:S01]  /*0bd0*/  LDG.E R45, desc[UR36][R44.64] ;  /* 0x000000242c2d7981 */ /* 0x000f22000c1e1900 */
[----:B------:R-:W-:-:S03]  /*0be0*/  UIMAD.WIDE.U32 UR44, UR14, 0x4, UR38 ;  /* 0x000000040e2c78a5 */ /* 0x000fc6000f8e0026 */
[----:B---3--:R-:W-:Y:S01]  /*0bf0*/  MOV R27, UR43 ;  /* 0x0000002b001b7c02 */ /* 0x008fe20008000f00 */
[----:B------:R0:W3:Y:S01]  /*0c00*/  LDG.E R43, desc[UR36][R22.64] ;  /* 0x00000024162b7981 */ /* 0x0000e2000c1e1900 */
[----:B--2---:R-:W-:-:S04]  /*0c10*/  FADD R41, R7, -R41 ;  /* 0x8000002907297221 */ /* 0x004fc80000000000 */
[----:B------:R-:W-:-:S04]  /*0c20*/  FFMA R24, R41, R41, R24 ;  /* 0x0000002929187223 */ /* 0x000fc80000000018 */
[----:B------:R-:W-:Y:S01]  /*0c30*/  FFMA R24, R25, R25, R24 ;  /* 0x0000001919187223 */ /* 0x000fe20000000018 */
[----:B------:R-:W-:Y:S01]  /*0c40*/  FADD R41, R9, -R26 ;  /* 0x8000001a09297221 */ /* 0x000fe20000000000 */
[----:B------:R-:W-:Y:S01]  /*0c50*/  MOV R26, UR42 ;  /* 0x0000002a001a7c02 */ /* 0x000fe20008000f00 */
[----:B------:R-:W-:Y:S01]  /*0c60*/  UIMAD.WIDE.U32 UR42, UR15, 0x4, UR38 ;  /* 0x000000040f2a78a5 */ /* 0x000fe2000f8e0026 */
[----:B------:R-:W-:Y:S01]  /*0c70*/  MOV R25, UR45 ;  /* 0x0000002d00197c02 */ /* 0x000fe20008000f00 */
[----:B------:R-:W-:Y:S01]  /*0c80*/  FFMA R41, R41, R41, R24 ;  /* 0x0000002929297223 */ /* 0x000fe20000000018 */
[----:B------:R-:W-:Y:S01]  /*0c90*/  MOV R24, UR44 ;  /* 0x0000002c00187c02 */ /* 0x000fe20008000f00 */
[----:B------:R-:W2:Y:S02]  /*0ca0*/  LDG.E R27, desc[UR36][R26.64] ;  /* 0x000000241a1b7981 */ /* 0x000ea4000c1e1900 */
[----:B0-----:R-:W-:Y:S02]  /*0cb0*/  MOV R22, UR42 ;  /* 0x0000002a00167c02 */ /* 0x001fe40008000f00 */
[----:B------:R-:W2:Y:S01]  /*0cc0*/  LDG.E R44, desc[UR36][R24.64] ;  /* 0x00000024182c7981 */ /* 0x000ea2000c1e1900 */
[----:B------:R-:W-:-:S05]  /*0cd0*/  MOV R23, UR43 ;  /* 0x0000002b00177c02 */ /* 0x000fca0008000f00 */
[----:B------:R0:W2:Y:S01]  /*0ce0*/  LDG.E R26, desc[UR36][R22.64] ;  /* 0x00000024161a7981 */ /* 0x0000a2000c1e1900 */
[----:B------:R-:W-:Y:S01]  /*0cf0*/  UIMAD.WIDE.U32 UR44, UR16, 0x4, UR38 ;  /* 0x00000004102c78a5 */ /* 0x000fe2000f8e0026 */
[----:B----4-:R-:W-:Y:S01]  /*0d00*/  FADD R45, R10, -R45 ;  /* 0x8000002d0a2d7221 */ /* 0x010fe20000000000 */
[----:B------:R-:W-:-:S03]  /*0d10*/  UIMAD.WIDE.U32 UR42, UR17, 0x4, UR38 ;  /* 0x00000004112a78a5 */ /* 0x000fc6000f8e0026 */
[----:B------:R-:W-:Y:S01]  /*0d20*/  FFMA R45, R45, R45, R41 ;  /* 0x0000002d2d2d7223 */ /* 0x000fe20000000029 */
[----:B---3--:R-:W-:Y:S01]  /*0d30*/  FADD R43, R11, -R43 ;  /* 0x8000002b0b2b7221 */ /* 0x008fe20000000000 */
[----:B0-----:R-:W-:-:S03]  /*0d40*/  MOV R22, UR44 ;  /* 0x0000002c00167c02 */ /* 0x001fc60008000f00 */
[----:B------:R-:W-:Y:S01]  /*0d50*/  FFMA R45, R43, R43, R45 ;  /* 0x0000002b2b2d7223 */ /* 0x000fe2000000002d */
[----:B------:R-:W-:Y:S02]  /*0d60*/  MOV R23, UR45 ;  /* 0x0000002d00177c02 */ /* 0x000fe40008000f00 */
[----:B------:R-:W-:Y:S02]  /*0d70*/  MOV R24, UR42 ;  /* 0x0000002a00187c02 */ /* 0x000fe40008000f00 */
[----:B------:R-:W-:Y:S01]  /*0d80*/  MOV R25, UR43 ;  /* 0x0000002b00197c02 */ /* 0x000fe20008000f00 */
[----:B------:R-:W-:Y:S01]  /*0d90*/  UIMAD.WIDE.U32 UR42, UR18, 0x4, UR38 ;  /* 0x00000004122a78a5 */ /* 0x000fe2000f8e0026 */
[----:B------:R-:W3:Y:S01]  /*0da0*/  LDG.E R41, desc[UR36][R22.64] ;  /* 0x0000002416297981 */ /* 0x000ee2000c1e1900 */
[----:B------:R-:W-:-:S03]  /*0db0*/  UIMAD.WIDE.U32 UR44, UR19, 0x4, UR38 ;  /* 0x00000004132c78a5 */ /* 0x000fc6000f8e0026 */
[----:B------:R0:W4:Y:S03]  /*0dc0*/  LDG.E R43, desc[UR36][R24.64] ;  /* 0x00000024182b7981 */ /* 0x000126000c1e1900 */
[----:B0-----:R-:W-:Y:S02]  /*0dd0*/  MOV R24, UR44 ;  /* 0x0000002c00187c02 */ /* 0x001fe40008000f00 */
[----:B------:R-:W-:Y:S01]  /*0de0*/  MOV R25, UR45 ;  /* 0x0000002d00197c02 */ /* 0x000fe20008000f00 */
[----:B--2---:R-:W-:-:S04]  /*0df0*/  FADD R27, R12, -R27 ;  /* 0x8000001b0c1b7221 */ /* 0x004fc80000000000 */
[----:B------:R-:W-:Y:S01]  /*0e00*/  FFMA R45, R27, R27, R45 ;  /* 0x0000001b1b2d7223 */ /* 0x000fe2000000002d */
[----:B------:R-:W-:Y:S01]  /*0e10*/  FADD R44, R13, -R44 ;  /* 0x8000002c0d2c7221 */ /* 0x000fe20000000000 */
[----:B------:R-:W-:-:S03]  /*0e20*/  MOV R27, UR43 ;  /* 0x0000002b001b7c02 */ /* 0x000fc60008000f00 */
[----:B------:R-:W-:Y:S01]  /*0e30*/  FFMA R44, R44, R44, R45 ;  /* 0x0000002c2c2c7223 */ /* 0x000fe2000000002d */
[----:B------:R-:W-:Y:S01]  /*0e40*/  FADD R45, R14, -R26 ;  /* 0x8000001a0e2d7221 */ /* 0x000fe20000000000 */
[----:B------:R-:W-:Y:S01]  /*0e50*/  MOV R26, UR42 ;  /* 0x0000002a001a7c02 */ /* 0x000fe20008000f00 */
[----:B------:R-:W-:-:S05]  /*0e60*/  UIMAD.WIDE.U32 UR42, UR20, 0x4, UR38 ;  /* 0x00000004142a78a5 */ /* 0x000fca000f8e0026 */
[----:B------:R-:W2:Y:S01]  /*0e70*/  LDG.E R26, desc[UR36][R26.64] ;  /* 0x000000241a1a7981 */ /* 0x000ea2000c1e1900 */
[----:B------:R-:W-:Y:S01]  /*0e80*/  MOV R22, UR42 ;  /* 0x0000002a00167c02 */ /* 0x000fe20008000f00 */
[----:B------:R-:W-:Y:S01]  /*0e90*/  FFMA R44, R45, R45, R44 ;  /* 0x0000002d2d2c7223 */ /* 0x000fe2000000002c */
[----:B------:R-:W-:Y:S01]  /*0ea0*/  MOV R23, UR43 ;  /* 0x0000002b00177c02 */ /* 0x000fe20008000f00 */
[----:B------:R-:W2:Y:S04]  /*0eb0*/  LDG.E R45, desc[UR36][R24.64] ;  /* 0x00000024182d7981 */ /* 0x000ea8000c1e1900 */
[----:B------:R0:W2:Y:S01]  /*0ec0*/  LDG.E R27, desc[UR36][R22.64] ;  /* 0x00000024161b7981 */ /* 0x0000a2000c1e1900 */
[----:B------:R-:W-:Y:S01]  /*0ed0*/  UIMAD.WIDE.U32 UR42, UR21, 0x4, UR38 ;  /* 0x00000004152a78a5 */ /* 0x000fe2000f8e0026 */
[----:B---3--:R-:W-:Y:S01]  /*0ee0*/  FADD R41, R15, -R41 ;  /* 0x800000290f297221 */ /* 0x008fe20000000000 */
[----:B------:R-:W-:-:S03]  /*0ef0*/  UIMAD.WIDE.U32 UR44, UR22, 0x4, UR38 ;  /* 0x00000004162c78a5 */ /* 0x000fc6000f8e0026 */
[----:B------:R-:W-:Y:S01]  /*0f00*/  FFMA R44, R41, R41, R44 ;  /* 0x00000029292c7223 */ /* 0x000fe2000000002c */
[----:B----4-:R-:W-:Y:S01]  /*0f10*/  FADD R43, R16, -R43 ;  /* 0x8000002b102b7221 */ /* 0x010fe20000000000 */
        /* <DEDUP_REMOVED lines=13> */
[----:B------:R-:W-:-:S04]  /*0ff0*/  FADD R26, R18, -R45 ;  /* 0x8000002d121a7221 */ /* 0x000fc80000000000 */
[----:B------:R-:W-:Y:S01]  /*1000*/  FFMA R43, R26, R26, R43 ;  /* 0x0000001a1a2b7223 */ /* 0x000fe2000000002b */
[----:B------:R-:W-:Y:S01]  /*1010*/  FADD R45, R19, -R27 ;  /* 0x8000001b132d7221 */ /* 0x000fe20000000000 */
[----:B------:R-:W-:Y:S02]  /*1020*/  MOV R27, UR45 ;  /* 0x0000002d001b7c02 */ /* 0x000fe40008000f00 */
[----:B------:R-:W-:Y:S01]  /*1030*/  MOV R26, UR44 ;  /* 0x0000002c001a7c02 */ /* 0x000fe20008000f00 */
[----:B------:R-:W-:Y:S01]  /*1040*/  UIMAD.WIDE.U32 UR44, UR25, 0x4, UR38 ;  /* 0x00000004192c78a5 */ /* 0x000fe2000f8e0026 */
[----:B------:R-:W-:Y:S02]  /*1050*/  FFMA R43, R45, R45, R43 ;  /* 0x0000002d2d2b7223 */ /* 0x000fe4000000002b */
[----:B------:R-:W2:Y:S04]  /*1060*/  LDG.E R45, desc[UR36][R24.64] ;  /* 0x00000024182d7981 */ /* 0x000ea8000c1e1900 */
[----:B------:R-:W2:Y:S01]  /*1070*/  LDG.E R27, desc[UR36][R26.64] ;  /* 0x000000241a1b7981 */ /* 0x000ea2000c1e1900 */
[----:B------:R-:W-:-:S02]  /*1080*/  MOV R22, UR44 ;  /* 0x0000002c00167c02 */ /* 0x000fc40008000f00 */
[----:B------:R-:W-:-:S05]  /*1090*/  MOV R23, UR45 ;  /* 0x0000002d00177c02 */ /* 0x000fca0008000f00 */
[----:B------:R0:W2:Y:S01]  /*10a0*/  LDG.E R26, desc[UR36][R22.64] ;  /* 0x00000024161a7981 */ /* 0x0000a2000c1e1900 */
[----:B---3--:R-:W-:Y:S01]  /*10b0*/  FADD R41, R20, -R41 ;  /* 0x8000002914297221 */ /* 0x008fe20000000000 */
[----:B------:R-:W-:Y:S02]  /*10c0*/  UIMAD.WIDE.U32 UR42, UR26, 0x4, UR38 ;  /* 0x000000041a2a78a5 */ /* 0x000fe4000f8e0026 */
[----:B------:R-:W-:Y:S01]  /*10d0*/  UIMAD.WIDE.U32 UR44, UR27, 0x4, UR38 ;  /* 0x000000041b2c78a5 */ /* 0x000fe2000f8e0026 */
[----:B------:R-:W-:Y:S01]  /*10e0*/  FFMA R43, R41, R41, R43 ;  /* 0x00000029292b7223 */ /* 0x000fe2000000002b */
[----:B----4-:R-:W-:-:S04]  /*10f0*/  FADD R44, R21, -R44 ;  /* 0x8000002c152c7221 */ /* 0x010fc80000000000 */
[----:B------:R-:W-:Y:S01]  /*1100*/  FFMA R43, R44, R44, R43 ;  /* 0x0000002c2c2b7223 */ /* 0x000fe2000000002b */
[----:B0-----:R-:W-:Y:S02]  /*1110*/  MOV R22, UR42 ;  /* 0x0000002a00167c02 */ /* 0x001fe40008000f00 */
        /* <DEDUP_REMOVED lines=9> */
[----:B--2---:R-:W-:Y:S01]  /*11b0*/  FADD R45, R29, -R45 ;  /* 0x8000002d1d2d7221 */ /* 0x004fe20000000000 */
[----:B------:R-:W-:-:S04]  /*11c0*/  FADD R27, R28, -R27 ;  /* 0x8000001b1c1b7221 */ /* 0x000fc80000000000 */
[----:B------:R-:W-:Y:S01]  /*11d0*/  FFMA R43, R27, R27, R43 ;  /* 0x0000001b1b2b7223 */ /* 0x000fe2000000002b */
        /* <DEDUP_REMOVED lines=11> */
[----:B---3--:R-:W-:Y:S01]  /*1290*/  FADD R44, R31, -R44 ;  /* 0x8000002c1f2c7221 */ /* 0x008fe20000000000 */
[----:B------:R-:W-:-:S02]  /*12a0*/  UIMAD.WIDE.U32 UR42, UR31, 0x4, UR38 ;  /* 0x000000041f2a78a5 */ /* 0x000fc4000f8e0026 */
        /* <DEDUP_REMOVED lines=13> */
[----:B------:R-:W-:-:S05]  /*1380*/  MOV R25, UR43 ;  /* 0x0000002b00197c02 */ /* 0x000fca0008000f00 */
[----:B------:R-:W4:Y:S01]  /*1390*/  LDG.E R24, desc[UR36][R24.64] ;  /* 0x0000002418187981 */ /* 0x000f22000c1e1900 */
[----:B--2---:R-:W-:-:S04]  /*13a0*/  FADD R26, R33, -R26 ;  /* 0x8000001a211a7221 */ /* 0x004fc80000000000 */
[----:B------:R-:W-:Y:S01]  /*13b0*/  FFMA R43, R26, R26, R43 ;  /* 0x0000001a1a2b7223 */ /* 0x000fe2000000002b */
[----:B------:R-:W-:-:S04]  /*13c0*/  FADD R26, R34, -R45 ;  /* 0x8000002d221a7221 */ /* 0x000fc80000000000 */
[----:B------:R-:W-:Y:S01]  /*13d0*/  FFMA R43, R26, R26, R43 ;  /* 0x0000001a1a2b7223 */ /* 0x000fe2000000002b */
[----:B------:R-:W-:Y:S01]  /*13e0*/  FADD R45, R35, -R27 ;  /* 0x8000001b232d7221 */ /* 0x000fe20000000000 */
[----:B------:R-:W-:Y:S02]  /*13f0*/  MOV R27, UR45 ;  /* 0x0000002d001b7c02 */ /* 0x000fe40008000f00 */
[----:B------:R-:W-:Y:S01]  /*1400*/  MOV R26, UR44 ;  /* 0x0000002c001a7c02 */ /* 0x000fe20008000f00 */
[----:B------:R-:W-:-:S04]  /*1410*/  UIMAD.WIDE.U32 UR44, UR46, 0x4, UR38 ;  /* 0x000000042e2c78a5 */ /* 0x000fc8000f8e0026 */
[----:B------:R-:W2:Y:S02]  /*1420*/  LDG.E R27, desc[UR36][R26.64] ;  /* 0x000000241a1b7981 */ /* 0x000ea4000c1e1900 */
[----:B------:R-:W-:Y:S02]  /*1430*/  MOV R23, UR45 ;  /* 0x0000002d00177c02 */ /* 0x000fe40008000f00 */
[----:B------:R-:W-:-:S05]  /*1440*/  MOV R22, UR44 ;  /* 0x0000002c00167c02 */ /* 0x000fca0008000f00 */
[----:B------:R2:W2:Y:S01]  /*1450*/  LDG.E R23, desc[UR36][R22.64] ;  /* 0x0000002416177981 */ /* 0x0004a2000c1e1900 */
[----:B------:R-:W-:Y:S01]  /*1460*/  FFMA R43, R45, R45, R43 ;  /* 0x0000002d2d2b7223 */ /* 0x000fe2000000002b */
[----:B---3--:R-:W-:-:S04]  /*1470*/  FADD R41, R36, -R41 ;  /* 0x8000002924297221 */ /* 0x008fc80000000000 */
[----:B------:R-:W-:Y:S01]  /*1480*/  FFMA R43, R41, R41, R43 ;  /* 0x00000029292b7223 */ /* 0x000fe2000000002b */
[----:B----4-:R-:W-:-:S04]  /*1490*/  FADD R44, R37, -R44 ;  /* 0x8000002c252c7221 */ /* 0x010fc80000000000 */
[----:B------:R-:W-:Y:S01]  /*14a0*/  FFMA R43, R44, R44, R43 ;  /* 0x0000002c2c2b7223 */ /* 0x000fe2000000002b */
[----:B------:R-:W-:Y:S02]  /*14b0*/  UIADD3 UR40, UP0, UPT, UR40, 0x4, URZ ;  /* 0x0000000428287890 */ /* 0x000fe4000ff1e0ff */
[----:B------:R-:W-:Y:S02]  /*14c0*/  UIADD3 UR47, UPT, UPT, UR47, 0x1, URZ ;  /* 0x000000012f2f7890 */ /* 0x000fe4000fffe0ff */
[----:B------:R-:W-:Y:S01]  /*14d0*/  UIADD3.X UR41, UPT, UPT, URZ, UR41, URZ, UP0, !UPT ;  /* 0x00000029ff297290 */ /* 0x000fe200087fe4ff */
[----:B------:R-:W-:Y:S01]  /*14e0*/  FADD R24, R39, -R24 ;  /* 0x8000001827187221 */ /* 0x000fe20000000000 */
[----:B------:R-:W-:Y:S02]  /*14f0*/  UISETP.NE.AND UP0, UPT, UR47, URZ, UPT ;  /* 0x000000ff2f00728c */ /* 0x000fe4000bf05270 */
[----:B------:R-:W-:Y:S02]  /*1500*/  UIADD3 UR33, UPT, UPT, UR33, 0x1, URZ ;  /* 0x0000000121217890 */ /* 0x000fe4000fffe0ff */
[----:B------:R-:W-:-:S02]  /*1510*/  UIADD3 UR9, UPT, UPT, UR9, 0x1, URZ ;  /* 0x0000000109097890 */ /* 0x000fc4000fffe0ff */
[----:B------:R-:W-:Y:S02]  /*1520*/  UIADD3 UR10, UPT, UPT, UR10, 0x1, URZ ;  /* 0x000000010a0a7890 */ /* 0x000fe4000fffe0ff */
[----:B------:R-:W-:Y:S02]  /*1530*/  UIADD3 UR11, UPT, UPT, UR11, 0x1, URZ ;  /* 0x000000010b0b7890 */ /* 0x000fe4000fffe0ff */
[----:B------:R-:W-:Y:S02]  /*1540*/  UIADD3 UR12, UPT, UPT, UR12, 0x1, URZ ;  /* 0x000000010c0c7890 */ /* 0x000fe4000fffe0ff */
[----:B------:R-:W-:Y:S02]  /*1550*/  UIADD3 UR13, UPT, UPT, UR13, 0x1, URZ ;  /* 0x000000010d0d7890 */ /* 0x000fe4000fffe0ff */
        /* <DEDUP_REMOVED lines=22> */
[----:B------:R-:W-:Y:S01]  /*16c0*/  UIADD3 UR46, UPT, UPT, UR46, 0x1, URZ ;  /* 0x000000012e2e7890 */ /* 0x000fe2000fffe0ff */
[----:B--2---:R-:W-:-:S04]  /*16d0*/  FADD R22, R38, -R27 ;  /* 0x8000001b26167221 */ /* 0x004fc80000000000 */
[----:B------:R-:W-:-:S04]  /*16e0*/  FFMA R43, R22, R22, R43 ;  /* 0x00000016162b7223 */ /* 0x000fc8000000002b */
[----:B------:R-:W-:Y:S01]  /*16f0*/  FFMA R43, R24, R24, R43 ;  /* 0x00000018182b7223 */ /* 0x000fe2000000002b */
[----:B------:R-:W-:-:S04]  /*1700*/  FADD R22, R40, -R23 ;  /* 0x8000001728167221 */ /* 0x000fc80000000000 */
[----:B------:R-:W-:-:S05]  /*1710*/  FFMA R43, R22, R22, R43 ;  /* 0x00000016162b7223 */ /* 0x000fca000000002b */
[----:B------:R-:W-:-:S04]  /*1720*/  FSETP.GEU.AND P0, PT, R43, R0, PT ;  /* 0x000000002b00720b */ /* 0x000fc80003f0e000 */
[----:B------:R-:W-:Y:S02]  /*1730*/  FSEL R0, R43, R0, !P0 ;  /* 0x000000002b007208 */ /* 0x000fe40004000000 */
[----:B------:R-:W-:Y:S01]  /*1740*/  SEL R42, R42, UR4, P0 ;  /* 0x000000042a2a7c07 */ /* 0x000fe20008000000 */
[----:B------:R-:W-:Y:S01]  /*1750*/  UIADD3 UR4, UPT, UPT, UR4, 0x1, URZ ;  /* 0x0000000104047890 */ /* 0x000fe2000fffe0ff */
[----:B------:R-:W-:Y:S11]  /*1760*/  BRA.U UP0, `(.L_x_318) ;  /* 0xfffffff100687547 */ /* 0x000ff6000b83ffff */
.L_x_317:
[----:B------:R-:W0:Y:S02]  /*1770*/  LDC.64 R4, c[0x0][0x398] ;  /* 0x0000e600ff047b82 */ /* 0x000e240000000a00 */
[----:B0-----:R-:W-:-:S05]  /*1780*/  IMAD.WIDE.U32 R18, R3, 0x4, R4 ;  /* 0x0000000403127825 */ /* 0x001fca00078e0004 */
[----:B------:R-:W2:Y:S02]  /*1790*/  LDG.E R0, desc[UR36][R18.64] ;  /* 0x0000002412007981 */ /* 0x000ea4000c1e1900 */
[----:B--2---:R-:W-:-:S13]  /*17a0*/  ISETP.NE.AND P0, PT, R0, R42, PT ;  /* 0x0000002a0000720c */ /* 0x004fda0003f05270 */
[----:B------:R-:W-:Y:S05]  /*17b0*/  @!P0 BRA `(.L_x_319) ;  /* 0x0000000400908947 */ /* 0x000fea0003800000 */
[----:B------:R-:W0:Y:S01]  /*17c0*/  LDC.64 R12, c[0x0][0x3a8] ;  /* 0x0000ea00ff0c7b82 */ /* 0x000e220000000a00 */
[----:B------:R-:W1:Y:S01]  /*17d0*/  S2R R11, SR_TID.X ;  /* 0x00000000000b7919 */ /* 0x000e620000002100 */
[----:B------:R-:W-:Y:S01]  /*17e0*/  HFMA2 R21, -RZ, RZ, 0, 5.9604644775390625e-08 ;  /* 0x00000001ff157431 */ /* 0x000fe200000001ff */
[----:B------:R-:W-:Y:S01]  /*17f0*/  MOV R23, 0xffffffff ;  /* 0xffffffff00177802 */ /* 0x000fe20000000f00 */
[----:B------:R2:W-:Y:S04]  /*1800*/  STG.E desc[UR36][R18.64], R42 ;  /* 0x0000002a12007986 */ /* 0x0005e8000c101924 */
[----:B------:R-:W3:Y:S08]  /*1810*/  LDC.64 R16, c[0x0][0x3a0] ;  /* 0x0000e800ff107b82 */ /* 0x000ef00000000a00 */
[----:B------:R-:W4:Y:S08]  /*1820*/  LDC.64 R4, c[0x0][0x380] ;  /* 0x0000e000ff047b82 */ /* 0x000f300000000a00 */
[----:B------:R-:W1:Y:S01]  /*1830*/  LDC.64 R6, c[0x0][0x390] ;  /* 0x0000e400ff067b82 */ /* 0x000e620000000a00 */
[----:B0-----:R-:W-:-:S07]  /*1840*/  IMAD.WIDE.U32 R12, R3, 0x4, R12 ;  /* 0x00000004030c7825 */ /* 0x001fce00078e000c */
[----:B------:R-:W0:Y:S01]  /*1850*/  LDC.64 R8, c[0x0][0x3b0] ;  /* 0x0000ec00ff087b82 */ /* 0x000e220000000a00 */
[--C-:B---3--:R-:W-:Y:S01]  /*1860*/  IMAD.WIDE R14, R42, 0x4, R16.reuse ;  /* 0x000000042a0e7825 */ /* 0x108fe200078e0210 */
[----:B------:R3:W-:Y:S03]  /*1870*/  STG.E desc[UR36][R12.64], R21 ;  /* 0x000000150c007986 */ /* 0x0007e6000c101924 */
[----:B------:R-:W-:Y:S01]  /*1880*/  IMAD.WIDE R16, R0, 0x4, R16 ;  /* 0x0000000400107825 */ /* 0x000fe200078e0210 */
[----:B------:R5:W-:Y:S01]  /*1890*/  REDG.E.ADD.STRONG.GPU desc[UR36][R14.64], R21 ;  /* 0x000000150e00798e */ /* 0x000be2000c12e124 */
[----:B------:R-:W-:Y:S02]  /*18a0*/  MOV R2, UR6 ;  /* 0x0000000600027c02 */ /* 0x000fe40008000f00 */
[----:B--2---:R-:W-:Y:S01]  /*18b0*/  MOV R18, UR5 ;  /* 0x0000000500127c02 */ /* 0x004fe20008000f00 */
[----:B------:R2:W-:Y:S01]  /*18c0*/  REDG.E.ADD.STRONG.GPU desc[UR36][R16.64], R23 ;  /* 0x000000171000798e */ /* 0x0005e2000c12e124 */
[----:B------:R-:W-:-:S02]  /*18d0*/  MOV R20, UR5 ;  /* 0x0000000500147c02 */ /* 0x000fc40008000f00 */
[----:B------:R-:W-:Y:S02]  /*18e0*/  MOV R10, UR5 ;  /* 0x00000005000a7c02 */ /* 0x000fe40008000f00 */
[----:B---3--:R-:W-:Y:S02]  /*18f0*/  MOV R12, UR5 ;  /* 0x00000005000c7c02 */ /* 0x008fe40008000f00 */
[----:B-1----:R-:W-:Y:S01]  /*1900*/  IADD3 R11, PT, PT, R2, UR5, R11 ;  /* 0x00000005020b7c10 */ /* 0x002fe2000fffe00b */
[----:B------:R-:W-:Y:S01]  /*1910*/  HFMA2 R2, -RZ, RZ, 0, 0 ;  /* 0x00000000ff027431 */ /* 0x000fe200000001ff */
[----:B-----5:R-:W-:Y:S01]  /*1920*/  MOV R14, UR5 ;  /* 0x00000005000e7c02 */ /* 0x020fe20008000f00 */
[--C-:B------:R-:W-:Y:S01]  /*1930*/  IMAD R15, R18, 0x3, R3.reuse ;  /* 0x00000003120f7824 */ /* 0x100fe200078e0203 */
[-C--:B------:R-:W-:Y:S01]  /*1940*/  LEA R13, R10, R3.reuse, 0x1 ;  /* 0x000000030a0d7211 */ /* 0x080fe200078e08ff */
[--C-:B--2---:R-:W-:Y:S01]  /*1950*/  IMAD R23, R20, 0x7, R3.reuse ;  /* 0x0000000714177824 */ /* 0x104fe200078e0203 */
[----:B------:R-:W-:Y:S01]  /*1960*/  MOV R16, UR5 ;  /* 0x0000000500107c02 */ /* 0x000fe20008000f00 */
[----:B------:R-:W-:Y:S01]  /*1970*/  IMAD R19, R14, 0x5, R3 ;  /* 0x000000050e137824 */ /* 0x000fe200078e0203 */
[----:B------:R-:W-:-:S03]  /*1980*/  LEA R17, R12, R3, 0x2 ;  /* 0x000000030c117211 */ /* 0x000fc600078e10ff */
[----:B----4-:R-:W-:-:S07]  /*1990*/  IMAD R21, R16, 0x6, R3 ;  /* 0x0000000610157824 */ /* 0x010fce00078e0203 */
.L_x_320:
[----:B-1----:R-:W-:-:S05]  /*19a0*/  IMAD.WIDE.U32 R24, R3, 0x4, R4 ;  /* 0x0000000403187825 */ /* 0x002fca00078e0004 */
[----:B------:R-:W2:Y:S01]  /*19b0*/  LDG.E R39, desc[UR36][R24.64] ;  /* 0x0000002418277981 */ /* 0x000ea2000c1e1900 */
[----:B------:R-:W-:-:S04]  /*19c0*/  IMAD.WIDE R26, R42, 0x4, R6 ;  /* 0x000000042a1a7825 */ /* 0x000fc800078e0206 */
[----:B------:R-:W-:-:S04]  /*19d0*/  IMAD.WIDE R28, R0, 0x4, R6 ;  /* 0x00000004001c7825 */ /* 0x000fc800078e0206 */
[----:B------:R-:W-:-:S04]  /*19e0*/  IMAD.WIDE.U32 R30, R11, 0x4, R4 ;  /* 0x000000040b1e7825 */ /* 0x000fc800078e0004 */
[----:B--2---:R-:W-:Y:S01]  /*19f0*/  FADD R45, -R39, -RZ ;  /* 0x800000ff272d7221 */ /* 0x004fe20000000100 */
[----:B------:R1:W-:Y:S04]  /*1a00*/  REDG.E.ADD.F32.FTZ.RN.STRONG.GPU desc[UR36][R26.64], R39 ;  /* 0x000000271a0079a6 */ /* 0x0003e8000c12f324 */
[----:B------:R2:W-:Y:S04]  /*1a10*/  REDG.E.ADD.F32.FTZ.RN.STRONG.GPU desc[UR36][R28.64], R45 ;  /* 0x0000002d1c0079a6 */ /* 0x0005e8000c12f324 */
[----:B------:R-:W3:Y:S01]  /*1a20*/  LDG.E R41, desc[UR36][R30.64] ;  /* 0x000000241e297981 */ /* 0x000ee2000c1e1900 */
[----:B0-----:R-:W-:-:S04]  /*1a30*/  IMAD.WIDE R32, R9, 0x4, R26 ;  /* 0x0000000409207825 */ /* 0x001fc800078e021a */
[----:B------:R-:W-:-:S04]  /*1a40*/  IMAD.WIDE R34, R9, 0x4, R28 ;  /* 0x0000000409227825 */ /* 0x000fc800078e021c */
[----:B------:R-:W-:-:S04]  /*1a50*/  IMAD.WIDE.U32 R24, R13, 0x4, R4 ;  /* 0x000000040d187825 */ /* 0x000fc800078e0004 */
[----:B---3--:R-:W-:Y:S01]  /*1a60*/  FADD R10, -R41, -RZ ;  /* 0x800000ff290a7221 */ /* 0x008fe20000000100 */
[----:B------:R0:W-:Y:S04]  /*1a70*/  REDG.E.ADD.F32.FTZ.RN.STRONG.GPU desc[UR36][R32.64], R41 ;  /* 0x00000029200079a6 */ /* 0x0001e8000c12f324 */
[----:B------:R3:W-:Y:S04]  /*1a80*/  REDG.E.ADD.F32.FTZ.RN.STRONG.GPU desc[UR36][R34.64], R10 ;  /* 0x0000000a220079a6 */ /* 0x0007e8000c12f324 */
[----:B------:R-:W4:Y:S01]  /*1a90*/  LDG.E R43, desc[UR36][R24.64] ;  /* 0x00000024182b7981 */ /* 0x000f22000c1e1900 */
[----:B------:R-:W-:-:S04]  /*1aa0*/  IMAD.WIDE R36, R9, 0x4, R32 ;  /* 0x0000000409247825 */ /* 0x000fc800078e0220 */
[----:B-1----:R-:W-:-:S04]  /*1ab0*/  IMAD.WIDE R26, R9, 0x4, R34 ;  /* 0x00000004091a7825 */ /* 0x002fc800078e0222 */
[----:B--2---:R-:W-:-:S04]  /*1ac0*/  IMAD.WIDE.U32 R28, R15, 0x4, R4 ;  /* 0x000000040f1c7825 */ /* 0x004fc800078e0004 */
[----:B----4-:R-:W-:Y:S01]  /*1ad0*/  FADD R45, -R43, -RZ ;  /* 0x800000ff2b2d7221 */ /* 0x010fe20000000100 */
[----:B------:R1:W-:Y:S04]  /*1ae0*/  REDG.E.ADD.F32.FTZ.RN.STRONG.GPU desc[UR36][R36.64], R43 ;  /* 0x0000002b240079a6 */ /* 0x0003e8000c12f324 */
[----:B------:R2:W-:Y:S04]  /*1af0*/  REDG.E.ADD.F32.FTZ.RN.STRONG.GPU desc[UR36][R26.64], R45 ;  /* 0x0000002d1a0079a6 */ /* 0x0005e8000c12f324 */
[----:B------:R-:W3:Y:S01]  /*1b00*/  LDG.E R39, desc[UR36][R28.64] ;  /* 0x000000241c277981 */ /* 0x000ee2000c1e1900 */
[----:B------:R-:W-:-:S04]  /*1b10*/  IMAD.WIDE R30, R9, 0x4, R36 ;  /* 0x00000004091e7825 */ /* 0x000fc800078e0224 */
[----:B0-----:R-:W-:-:S04]  /*1b20*/  IMAD.WIDE R32, R9, 0x4, R26 ;  /* 0x0000000409207825 */ /* 0x001fc800078e021a */
        /* <DEDUP_REMOVED lines=11> */
[----:B------:R-:W4:Y:S01]  /*1be0*/  LDG.E R43, desc[UR36][R26.64] ;  /* 0x000000241a2b7981 */ /* 0x000f22000c1e1900 */
[----:B------:R-:W-:-:S04]  /*1bf0*/  IMAD.WIDE R28, R9, 0x4, R34 ;  /* 0x00000004091c7825 */ /* 0x000fc800078e0222 */
[----:B0-----:R-:W-:-:S04]  /*1c00*/  IMAD.WIDE R30, R9, 0x4, R36 ;  /* 0x00000004091e7825 */ /* 0x001fc800078e0224 */
[----:B------:R-:W-:-:S04]  /*1c10*/  IMAD.WIDE.U32 R24, R21, 0x4, R4 ;  /* 0x0000000415187825 */ /* 0x000fc800078e0004 */
[----:B----4-:R-:W-:Y:S01]  /*1c20*/  FADD R39, -R43, -RZ ;  /* 0x800000ff2b277221 */ /* 0x010fe20000000100 */
[----:B------:R0:W-:Y:S04]  /*1c30*/  REDG.E.ADD.F32.FTZ.RN.STRONG.GPU desc[UR36][R28.64], R43 ;  /* 0x0000002b1c0079a6 */ /* 0x0001e8000c12f324 */
[----:B------:R4:W-:Y:S04]  /*1c40*/  REDG.E.ADD.F32.FTZ.RN.STRONG.GPU desc[UR36][R30.64], R39 ;  /* 0x000000271e0079a6 */ /* 0x0009e8000c12f324 */
[----:B------:R-:W5:Y:S01]  /*1c50*/  LDG.E R25, desc[UR36][R24.64] ;  /* 0x0000002418197981 */ /* 0x000f62000c1e1900 */
[----:B---3--:R-:W-:-:S04]  /*1c60*/  IMAD.WIDE R32, R9, 0x4, R28 ;  /* 0x0000000409207825 */ /* 0x008fc800078e021c */
[----:B-1----:R-:W-:-:S04]  /*1c70*/  IMAD.WIDE R34, R9, 0x4, R30 ;  /* 0x0000000409227825 */ /* 0x002fc800078e021e */
[----:B------:R-:W-:-:S04]  /*1c80*/  IMAD.WIDE.U32 R26, R23, 0x4, R4 ;  /* 0x00000004171a7825 */ /* 0x000fc800078e0004 */
[----:B-----5:R-:W-:Y:S01]  /*1c90*/  FADD R41, -R25, -RZ ;  /* 0x800000ff19297221 */ /* 0x020fe20000000100 */
[----:B------:R1:W-:Y:S04]  /*1ca0*/  REDG.E.ADD.F32.FTZ.RN.STRONG.GPU desc[UR36][R32.64], R25 ;  /* 0x00000019200079a6 */ /* 0x0003e8000c12f324 */
[----:B------:R1:W-:Y:S04]  /*1cb0*/  REDG.E.ADD.F32.FTZ.RN.STRONG.GPU desc[UR36][R34.64], R41 ;  /* 0x00000029220079a6 */ /* 0x0003e8000c12f324 */
[----:B------:R-:W4:Y:S01]  /*1cc0*/  LDG.E R27, desc[UR36][R26.64] ;  /* 0x000000241a1b7981 */ /* 0x000f22000c1e1900 */
[----:B------:R-:W-:Y:S01]  /*1cd0*/  IADD3 R2, PT, PT, R2, 0x8, RZ ;  /* 0x0000000802027810 */ /* 0x000fe20007ffe0ff */
[----:B--2---:R-:W-:-:S03]  /*1ce0*/  IMAD.WIDE R36, R9, 0x4, R32 ;  /* 0x0000000409247825 */ /* 0x004fc600078e0220 */
[----:B------:R-:W-:Y:S01]  /*1cf0*/  ISETP.NE.AND P0, PT, R2, 0x20, PT ;  /* 0x000000200200780c */ /* 0x000fe20003f05270 */
[C---:B0-----:R-:W-:Y:S01]  /*1d00*/  IMAD.WIDE R28, R9.reuse, 0x4, R34 ;  /* 0x00000004091c7825 */ /* 0x041fe200078e0222 */
[C---:B------:R-:W-:Y:S02]  /*1d10*/  LEA R3, R8.reuse, R3, 0x3 ;  /* 0x0000000308037211 */ /* 0x040fe400078e18ff */
[C---:B------:R-:W-:Y:S02]  /*1d20*/  LEA R42, R9.reuse, R42, 0x3 ;  /* 0x0000002a092a7211 */ /* 0x040fe400078e18ff */
[----:B------:R-:W-:Y:S02]  /*1d30*/  LEA R0, R9, R0, 0x3 ;  /* 0x0000000009007211 */ /* 0x000fe400078e18ff */
[C---:B------:R-:W-:Y:S02]  /*1d40*/  LEA R11, R8.reuse, R11, 0x3 ;  /* 0x0000000b080b7211 */ /* 0x040fe400078e18ff */
[----:B------:R-:W-:-:S02]  /*1d50*/  LEA R13, R8, R13, 0x3 ;  /* 0x0000000d080d7211 */ /* 0x000fc400078e18ff */
[C---:B------:R-:W-:Y:S02]  /*1d60*/  LEA R15, R8.reuse, R15, 0x3 ;  /* 0x0000000f080f7211 */ /* 0x040fe400078e18ff */
[C---:B------:R-:W-:Y:S02]  /*1d70*/  LEA R17, R8.reuse, R17, 0x3 ;  /* 0x0000001108117211 */ /* 0x040fe400078e18ff */
[C---:B------:R-:W-:Y:S02]  /*1d80*/  LEA R19, R8.reuse, R19, 0x3 ;  /* 0x0000001308137211 */ /* 0x040fe400078e18ff */
[C---:B------:R-:W-:Y:S02]  /*1d90*/  LEA R21, R8.reuse, R21, 0x3 ;  /* 0x0000001508157211 */ /* 0x040fe400078e18ff */
[----:B------:R-:W-:Y:S01]  /*1da0*/  LEA R23, R8, R23, 0x3 ;  /* 0x0000001708177211 */ /* 0x000fe200078e18ff */
[----:B----4-:R-:W-:Y:S01]  /*1db0*/  FADD R31, -R27, -RZ ;  /* 0x800000ff1b1f7221 */ /* 0x010fe20000000100 */
[----:B------:R1:W-:Y:S04]  /*1dc0*/  REDG.E.ADD.F32.FTZ.RN.STRONG.GPU desc[UR36][R36.64], R27 ;  /* 0x0000001b240079a6 */ /* 0x0003e8000c12f324 */
[----:B------:R1:W-:Y:S01]  /*1dd0*/  REDG.E.ADD.F32.FTZ.RN.STRONG.GPU desc[UR36][R28.64], R31 ;  /* 0x0000001f1c0079a6 */ /* 0x0003e2000c12f324 */
[----:B------:R-:W-:Y:S05]  /*1de0*/  @!P0 EXIT ;  /* 0x000000000000894d */ /* 0x000fea0003800000 */
[----:B------:R-:W-:Y:S05]  /*1df0*/  BRA `(.L_x_320) ;  /* 0xfffffff800e87947 */ /* 0x000fea000383ffff */
.L_x_319:
[----:B------:R-:W0:Y:S02]  /*1e00*/  LDC.64 R4, c[0x0][0x3a8] ;  /* 0x0000ea00ff047b82 */ /* 0x000e240000000a00 */
[----:B0-----:R-:W-:-:S05]  /*1e10*/  IMAD.WIDE.U32 R2, R3, 0x4, R4 ;  /* 0x0000000403027825 */ /* 0x001fca00078e0004 */
[----:B------:R-:W-:Y:S01]  /*1e20*/  STG.E desc[UR36][R2.64], RZ ;  /* 0x000000ff02007986 */ /* 0x000fe2000c101924 */
[----:B------:R-:W-:Y:S05]  /*1e30*/  EXIT ;  /* 0x000000000000794d */ /* 0x000fea0003800000 */
.L_x_321:
        /* <DEDUP_REMOVED lines=12> */
.L_x_971:


//--------------------- .text._Z10divNewTab2ILi32EEvPfS0_Pii --------------------------
	.section	.text._Z10divNewTab2ILi32EEvPfS0_Pii,"ax",@progbits
	.align	128
        .global         _Z10divNewTab2ILi32EEvPfS0_Pii
        .type           _Z10divNewTab2ILi32EEvPfS0_Pii,@function
        .size           _Z10divNewTab2ILi32EEvPfS0_Pii,(.L_x_932 - _Z10divNewTab2ILi32EEvPfS0_Pii)
        .other          _Z10divNewTab2ILi32EEvPfS0_Pii,@"STO_CUDA_ENTRY STV_DEFAULT"
_Z10divNewTab2ILi32EEvPfS0_Pii:
.text._Z10divNewTab2ILi32EEvPfS0_Pii:
[----:B------:R-:W-:Y:S01]  /*0000*/  LDC R1, c[0x0][0x37c] ;  /* 0x0000df00ff017b82 */ /* 0x000fe20000000800 */
[----:B------:R-:W0:Y:S07]  /*0010*/  S2R R0, SR_TID.Y ;  /* 0x0000000000007919 */ /* 0x000e2e0000002200 */
[----:B------:R-:W1:Y:S01]  /*0020*/  LDC R2, c[0x0][0x360] ;  /* 0x0000d800ff027b82 */ /* 0x000e620000000800 */
[----:B------:R-:W2:Y:S01]  /*0030*/  LDCU UR6, c[0x0][0x398] ;  /* 0x00007300ff0677ac */ /* 0x000ea20008000800 */
[----:B------:R-:W1:Y:S06]  /*0040*/  S2R R7, SR_TID.X ;  /* 0x0000000000077919 */ /* 0x000e6c0000002100 */
[----:B------:R-:W0:Y:S08]  /*0050*/  S2UR UR5, SR_CTAID.Y ;  /* 0x00000000000579c3 */ /* 0x000e300000002600 */
[----:B------:R-:W0:Y:S08]  /*0060*/  LDC R3, c[0x0][0x364] ;  /* 0x0000d900ff037b82 */ /* 0x000e300000000800 */
[----:B------:R-:W1:Y:S01]  /*0070*/  S2UR UR4, SR_CTAID.X ;  /* 0x00000000000479c3 */ /* 0x000e620000002500 */
[----:B0-----:R-:W-:-:S05]  /*0080*/  IMAD R0, R3, UR5, R0 ;  /* 0x0000000503007c24 */ /* 0x001fca000f8e0200 */
[----:B------:R-:W-:Y:S01]  /*0090*/  ISETP.GT.U32.AND P0, PT, R0, 0x1f, PT ;  /* 0x0000001f0000780c */ /* 0x000fe20003f04070 */
[----:B-1----:R-:W-:-:S05]  /*00a0*/  IMAD R7, R2, UR4, R7 ;  /* 0x0000000402077c24 */ /* 0x002fca000f8e0207 */
[----:B--2---:R-:W-:-:S13]  /*00b0*/  ISETP.GE.U32.OR P0, PT, R7, UR6, P0 ;  /* 0x0000000607007c0c */ /* 0x004fda0008706470 */
[----:B------:R-:W-:Y:S05]  /*00c0*/  @P0 EXIT ;  /* 0x000000000000094d */ /* 0x000fea0003800000 */
[----:B------:R-:W0:Y:S01]  /*00d0*/  LDC.64 R2, c[0x0][0x390] ;  /* 0x0000e400ff027b82 */ /* 0x000e220000000a00 */
[----:B------:R-:W1:Y:S01]  /*00e0*/  LDCU.64 UR4, c[0x0][0x358] ;  /* 0x00006b00ff0477ac */ /* 0x000e620008000a00 */
[----:B0-----:R-:W-:-:S06]  /*00f0*/  IMAD.WIDE.U32 R2, R7, 0x4, R2 ;  /* 0x0000000407027825 */ /* 0x001fcc00078e0002 */
[----:B-1----:R-:W2:Y:S02]  /*0100*/  LDG.E R3, desc[UR4][R2.64] ;  /* 0x0000000402037981 */ /* 0x002ea4000c1e1900 */
[----:B--2---:R-:W-:-:S13]  /*0110*/  ISETP.NE.AND P0, PT, R3, RZ, PT ;  /* 0x000000ff0300720c */ /* 0x004fda0003f05270 */
[----:B------:R-:W-:Y:S05]  /*0120*/  @!P0 EXIT ;  /* 0x000000000000894d */ /* 0x000fea0003800000 */
[----:B------:R-:W0:Y:S01]  /*0130*/  LDC.64 R4, c[0x0][0x388] ;  /* 0x0000e200ff047b82 */ /* 0x000e220000000a00 */
[----:B------:R-:W-:-:S04]  /*0140*/  IMAD R2, R0, UR6, R7 ;  /* 0x0000000600027c24 */ /* 0x000fc8000f8e0207 */
[----:B0-----:R-:W-:-:S05]  /*0150*/  IMAD.WIDE.U32 R4, R2, 0x4, R4 ;  /* 0x0000000402047825 */ /* 0x001fca00078e0004 */
[----:B------:R-:W2:Y:S01]  /*0160*/  LDG.E R0, desc[UR4][R4.64] ;  /* 0x0000000404007981 */ /* 0x000ea2000c1e1900 */
[----:B------:R-:W-:Y:S01]  /*0170*/  I2FP.F32.S32 R3, R3 ;  /* 0x0000000300037245 */ /* 0x000fe20000201400 */
[----:B------:R-:W-:Y:S03]  /*0180*/  BSSY.RECONVERGENT B0, `(.L_x_322) ;  /* 0x000000c000007945 */ /* 0x000fe60003800200 */
[----:B------:R-:W0:Y:S02]  /*0190*/  MUFU.RCP R6, R3 ;  /* 0x0000000300067308 */ /* 0x000e240000001000 */
[----:B0-----:R-:W-:-:S04]  /*01a0*/  FFMA R7, -R3, R6, 1 ;  /* 0x3f80000003077423 */ /* 0x001fc80000000106 */
[----:B------:R-:W-:Y:S02]  /*01b0*/  FFMA R7, R6, R7, R6 ;  /* 0x0000000706077223 */ /* 0x000fe40000000006 */
[----:B--2---:R-:W0:Y:S02]  /*01c0*/  FCHK P0, R0, R3 ;  /* 0x0000000300007302 */ /* 0x004e240000000000 */
[----:B------:R-:W-:-:S04]  /*01d0*/  FFMA R6, R0, R7, RZ ;  /* 0x0000000700067223 */ /* 0x000fc800000000ff */
[----:B------:R-:W-:-:S04]  /*01e0*/  FFMA R8, -R3, R6, R0 ;  /* 0x0000000603087223 */ /* 0x000fc80000000100 */
[----:B------:R-:W-:Y:S01]  /*01f0*/  FFMA R7, R7, R8, R6 ;  /* 0x0000000807077223 */ /* 0x000fe20000000006 */
[----:B0-----:R-:W-:Y:S06]  /*0200*/  @!P0 BRA `(.L_x_323) ;  /* 0x00000000000c8947 */ /* 0x001fec0003800000 */
[----:B------:R-:W-:-:S07]  /*0210*/  MOV R4, 0x230 ;  /* 0x0000023000047802 */ /* 0x000fce0000000f00 */
[----:B------:R-:W-:Y:S05]  /*0220*/  CALL.REL.NOINC `($__internal_0_$__cuda_sm3x_div_rn_noftz_f32_slowpath) ;  /* 0x0000000000187944 */ /* 0x000fea0003c00000 */
[----:B------:R-:W-:-:S07]  /*0230*/  IMAD.MOV.U32 R7, RZ, RZ, R0 ;  /* 0x000000ffff077224 */ /* 0x000fce00078e0000 */
.L_x_323:
[----:B------:R-:W-:Y:S05]  /*0240*/  BSYNC.RECONVERGENT B0 ;  /* 0x0000000000007941 */ /* 0x000fea0003800200 */
.L_x_322:
[----:B------:R-:W0:Y:S02]  /*0250*/  LDC.64 R4, c[0x0][0x380] ;  /* 0x0000e000ff047b82 */ /* 0x000e240000000a00 */
[----:B0-----:R-:W-:-:S05]  /*0260*/  IMAD.WIDE.U32 R2, R2, 0x4, R4 ;  /* 0x0000000402027825 */ /* 0x001fca00078e0004 */
[----:B------:R-:W-:Y:S01]  /*0270*/  STG.E desc[UR4][R2.64], R7 ;  /* 0x0000000702007986 */ /* 0x000fe2000c101904 */
[----:B------:R-:W-:Y:S05]  /*0280*/  EXIT ;  /* 0x000000000000794d */ /* 0x000fea0003800000 */
        .weak           $__internal_0_$__cuda_sm3x_div_rn_noftz_f32_slowpath
        .type           $__internal_0_$__cuda_sm3x_div_rn_noftz_f32_slowpath,@function
        .size           $__internal_0_$__cuda_sm3x_div_rn_noftz_f32_slowpath,(.L_x_932 - $__internal_0_$__cuda_sm3x_div_rn_noftz_f32_slowpath)
$__internal_0_$__cuda_sm3x_div_rn_noftz_f32_slowpath:
[--C-:B------:R-:W-:Y:S01]  /*0290*/  SHF.R.U32.HI R6, RZ, 0x17, R3.reuse ;  /* 0x00000017ff067819 */ /* 0x100fe20000011603 */
[----:B------:R-:W-:Y:S01]  /*02a0*/  BSSY.RECONVERGENT B1, `(.L_x_324) ;  /* 0x0000064000017945 */ /* 0x000fe20003800200 */
[--C-:B------:R-:W-:Y:S01]  /*02b0*/  SHF.R.U32.HI R5, RZ, 0x17, R0.reuse ;  /* 0x00000017ff057819 */ /* 0x100fe20000011600 */
[----:B------:R-:W-:Y:S01]  /*02c0*/  IMAD.MOV.U32 R7, RZ, RZ, R0 ;  /* 0x000000ffff077224 */ /* 0x000fe200078e0000 */
[----:B------:R-:W-:Y:S01]  /*02d0*/  LOP3.LUT R6, R6, 0xff, RZ, 0xc0, !PT ;  /* 0x000000ff06067812 */ /* 0x000fe200078ec0ff */
[----:B------:R-:W-:Y:S01]  /*02e0*/  IMAD.MOV.U32 R8, RZ, RZ, R3 ;  /* 0x000000ffff087224 */ /* 0x000fe200078e0003 */
[----:B------:R-:W-:-:S03]  /*02f0*/  LOP3.LUT R5, R5, 0xff, RZ, 0xc0, !PT ;  /* 0x000000ff05057812 */ /* 0x000fc600078ec0ff */
[----:B------:R-:W-:Y:S02]  /*0300*/  VIADD R11, R6, 0xffffffff ;  /* 0xffffffff060b7836 */ /* 0x000fe40000000000 */
[----:B------:R-:W-:-:S03]  /*0310*/  VIADD R10, R5, 0xffffffff ;  /* 0xffffffff050a7836 */ /* 0x000fc60000000000 */
[----:B------:R-:W-:-:S04]  /*0320*/  ISETP.GT.U32.AND P0, PT, R11, 0xfd, PT ;  /* 0x000000fd0b00780c */ /* 0x000fc80003f04070 */
[----:B------:R-:W-:-:S13]  /*0330*/  ISETP.GT.U32.OR P0, PT, R10, 0xfd, P0 ;  /* 0x000000fd0a00780c */ /* 0x000fda0000704470 */
[----:B------:R-:W-:Y:S01]  /*0340*/  @!P0 IMAD.MOV.U32 R9, RZ, RZ, RZ ;  /* 0x000000ffff098224 */ /* 0x000fe200078e00ff */
[----:B------:R-:W-:Y:S06]  /*0350*/  @!P0 BRA `(.L_x_325) ;  /* 0x00000000005c8947 */ /* 0x000fec0003800000 */
[----:B------:R-:W-:Y:S02]  /*0360*/  FSETP.GTU.FTZ.AND P0, PT, |R0|, +INF , PT ;  /* 0x7f8000000000780b */ /* 0x000fe40003f1c200 */
[----:B------:R-:W-:-:S04]  /*0370*/  FSETP.GTU.FTZ.AND P1, PT, |R3|, +INF , PT ;  /* 0x7f8000000300780b */ /* 0x000fc80003f3c200 */
[----:B------:R-:W-:-:S13]  /*0380*/  PLOP3.LUT P0, PT, P0, P1, PT, 0xf8, 0x8f ;  /* 0x00000000008f781c */ /* 0x000fda0000703f70 */
[----:B------:R-:W-:Y:S05]  /*0390*/  @P0 BRA `(.L_x_326) ;  /* 0x00000004004c0947 */ /* 0x000fea0003800000 */
[----:B------:R-:W-:-:S13]  /*03a0*/  LOP3.LUT P0, RZ, R8, 0x7fffffff, R7, 0xc8, !PT ;  /* 0x7fffffff08ff7812 */ /* 0x000fda000780c807 */
[----:B------:R-:W-:Y:S05]  /*03b0*/  @!P0 BRA `(.L_x_327) ;  /* 0x00000004003c8947 */ /* 0x000fea0003800000 */
[C---:B------:R-:W-:Y:S02]  /*03c0*/  FSETP.NEU.FTZ.AND P2, PT, |R0|.reuse, +INF , PT ;  /* 0x7f8000000000780b */ /* 0x040fe40003f5d200 */
[----:B------:R-:W-:Y:S02]  /*03d0*/  FSETP.NEU.FTZ.AND P1, PT, |R3|, +INF , PT ;  /* 0x7f8000000300780b */ /* 0x000fe40003f3d200 */
[----:B------:R-:W-:-:S11]  /*03e0*/  FSETP.NEU.FTZ.AND P0, PT, |R0|, +INF , PT ;  /* 0x7f8000000000780b */ /* 0x000fd60003f1d200 */
[----:B------:R-:W-:Y:S05]  /*03f0*/  @!P1 BRA !P2, `(.L_x_327) ;  /* 0x00000004002c9947 */ /* 0x000fea0005000000 */
[----:B------:R-:W-:-:S04]  /*0400*/  LOP3.LUT P2, RZ, R7, 0x7fffffff, RZ, 0xc0, !PT ;  /* 0x7fffffff07ff7812 */ /* 0x000fc8000784c0ff */
[----:B------:R-:W-:-:S13]  /*0410*/  PLOP3.LUT P1, PT, P1, P2, PT, 0x2f, 0xf2 ;  /* 0x0000000000f2781c */ /* 0x000fda0000f24577 */
[----:B------:R-:W-:Y:S05]  /*0420*/  @P1 BRA `(.L_x_328) ;  /* 0x0000000400181947 */ /* 0x000fea0003800000 */
[----:B------:R-:W-:-:S04]  /*0430*/  LOP3.LUT P1, RZ, R8, 0x7fffffff, RZ, 0xc0, !PT ;  /* 0x7fffffff08ff7812 */ /* 0x000fc8000782c0ff */
[----:B------:R-:W-:-:S13]  /*0440*/  PLOP3.LUT P0, PT, P0, P1, PT, 0x2f, 0xf2 ;  /* 0x0000000000f2781c */ /* 0x000fda0000702577 */
[----:B------:R-:W-:Y:S05]  /*0450*/  @P0 BRA `(.L_x_329) ;  /* 0x0000000400000947 */ /* 0x000fea0003800000 */
[----:B------:R-:W-:Y:S02]  /*0460*/  ISETP.GE.AND P0, PT, R10, RZ, PT ;  /* 0x000000ff0a00720c */ /* 0x000fe40003f06270 */
[----:B------:R-:W-:-:S11]  /*0470*/  ISETP.GE.AND P1, PT, R11, RZ, PT ;  /* 0x000000ff0b00720c */ /* 0x000fd60003f26270 */
[----:B------:R-:W-:Y:S02]  /*0480*/  @P0 IMAD.MOV.U32 R9, RZ, RZ, RZ ;  /* 0x000000ffff090224 */ /* 0x000fe400078e00ff */
[----:B------:R-:W-:Y:S01]  /*0490*/  @!P0 FFMA R7, R0, 1.84467440737095516160e+19, RZ ;  /* 0x5f80000000078823 */ /* 0x000fe200000000ff */
[----:B------:R-:W-:Y:S02]  /*04a0*/  @!P0 IMAD.MOV.U32 R9, RZ, RZ, -0x40 ;  /* 0xffffffc0ff098424 */ /* 0x000fe400078e00ff */
[----:B------:R-:W-:Y:S02]  /*04b0*/  @!P1 FFMA R8, R3, 1.84467440737095516160e+19, RZ ;  /* 0x5f80000003089823 */ /* 0x000fe400000000ff */
[----:B------:R-:W-:-:S07]  /*04c0*/  @!P1 VIADD R9, R9, 0x40 ;  /* 0x0000004009099836 */ /* 0x000fce0000000000 */
.L_x_325:
[----:B------:R-:W-:Y:S01]  /*04d0*/  LEA R3, R6, 0xc0800000, 0x17 ;  /* 0xc080000006037811 */ /* 0x000fe200078eb8ff */
[----:B------:R-:W-:Y:S01]  /*04e0*/  VIADD R5, R5, 0xffffff81 ;  /* 0xffffff8105057836 */ /* 0x000fe20000000000 */
[----:B------:R-:W-:Y:S03]  /*04f0*/  BSSY.RECONVERGENT B2, `(.L_x_330) ;  /* 0x0000035000027945 */ /* 0x000fe60003800200 */
[----:B------:R-:W-:Y:S01]  /*0500*/  IMAD.IADD R3, R8, 0x1, -R3 ;  /* 0x0000000108037824 */ /* 0x000fe200078e0a03 */
[C---:B------:R-:W-:Y:S01]  /*0510*/  IADD3 R6, PT, PT, R5.reuse, 0x7f, -R6 ;  /* 0x0000007f05067810 */ /* 0x040fe20007ffe806 */
[----:B------:R-:W-:Y:S02]  /*0520*/  IMAD R0, R5, -0x800000, R7 ;  /* 0xff80000005007824 */ /* 0x000fe400078e0207 */
[----:B------:R-:W0:Y:S01]  /*0530*/  MUFU.RCP R8, R3 ;  /* 0x0000000300087308 */ /* 0x000e220000001000 */
[----:B------:R-:W-:Y:S01]  /*0540*/  FADD.FTZ R11, -R3, -RZ ;  /* 0x800000ff030b7221 */ /* 0x000fe20000010100 */
[----:B------:R-:W-:-:S03]  /*0550*/  IMAD.IADD R6, R6, 0x1, R9 ;  /* 0x0000000106067824 */ /* 0x000fc600078e0209 */
[----:B0-----:R-:W-:-:S04]  /*0560*/  FFMA R13, R8, R11, 1 ;  /* 0x3f800000080d7423 */ /* 0x001fc8000000000b */
[----:B------:R-:W-:-:S04]  /*0570*/  FFMA R10, R8, R13, R8 ;  /* 0x0000000d080a7223 */ /* 0x000fc80000000008 */
[----:B------:R-:W-:-:S04]  /*0580*/  FFMA R7, R0, R10, RZ ;  /* 0x0000000a00077223 */ /* 0x000fc800000000ff */
[----:B------:R-:W-:-:S04]  /*0590*/  FFMA R8, R11, R7, R0 ;  /* 0x000000070b087223 */ /* 0x000fc80000000000 */
[----:B------:R-:W-:-:S04]  /*05a0*/  FFMA R7, R10, R8, R7 ;  /* 0x000000080a077223 */ /* 0x000fc80000000007 */
[----:B------:R-:W-:-:S04]  /*05b0*/  FFMA R8, R11, R7, R0 ;  /* 0x000000070b087223 */ /* 0x000fc80000000000 */
[----:B------:R-:W-:-:S05]  /*05c0*/  FFMA R0, R10, R8, R7 ;  /* 0x000000080a007223 */ /* 0x000fca0000000007 */
[----:B------:R-:W-:-:S04]  /*05d0*/  SHF.R.U32.HI R3, RZ, 0x17, R0 ;  /* 0x00000017ff037819 */ /* 0x000fc80000011600 */
[----:B------:R-:W-:-:S05]  /*05e0*/  LOP3.LUT R3, R3, 0xff, RZ, 0xc0, !PT ;  /* 0x000000ff03037812 */ /* 0x000fca00078ec0ff */
[----:B------:R-:W-:-:S04]  /*05f0*/  IMAD.IADD R9, R3, 0x1, R6 ;  /* 0x0000000103097824 */ /* 0x000fc800078e0206 */
[----:B------:R-:W-:-:S05]  /*0600*/  VIADD R3, R9, 0xffffffff ;  /* 0xffffffff09037836 */ /* 0x000fca0000000000 */
[----:B------:R-:W-:-:S13]  /*0610*/  ISETP.GE.U32.AND P0, PT, R3, 0xfe, PT ;  /* 0x000000fe0300780c */ /* 0x000fda0003f06070 */
[----:B------:R-:W-:Y:S05]  /*0620*/  @!P0 BRA `(.L_x_331) ;  /* 0x0000000000808947 */ /* 0x000fea0003800000 */
[----:B------:R-:W-:-:S13]  /*0630*/  ISETP.GT.AND P0, PT, R9, 0xfe, PT ;  /* 0x000000fe0900780c */ /* 0x000fda0003f04270 */
[----:B------:R-:W-:Y:S05]  /*0640*/  @P0 BRA `(.L_x_332) ;  /* 0x00000000006c0947 */ /* 0x000fea0003800000 */
[----:B------:R-:W-:-:S13]  /*0650*/  ISETP.GE.AND P0, PT, R9, 0x1, PT ;  /* 0x000000010900780c */ /* 0x000fda0003f06270 */
[----:B------:R-:W-:Y:S05]  /*0660*/  @P0 BRA `(.L_x_333) ;  /* 0x0000000000740947 */ /* 0x000fea0003800000 */
[----:B------:R-:W-:Y:S02]  /*0670*/  ISETP.GE.AND P0, PT, R9, -0x18, PT ;  /* 0xffffffe80900780c */ /* 0x000fe40003f06270 */
[----:B------:R-:W-:-:S11]  /*0680*/  LOP3.LUT R0, R0, 0x80000000, RZ, 0xc0, !PT ;  /* 0x8000000000007812 */ /* 0x000fd600078ec0ff */
[----:B------:R-:W-:Y:S05]  /*0690*/  @!P0 BRA `(.L_x_333) ;  /* 0x0000000000688947 */ /* 0x000fea0003800000 */
[CCC-:B------:R-:W-:Y:S01]  /*06a0*/  FFMA.RZ R3, R10.reuse, R8.reuse, R7.reuse ;  /* 0x000000080a037223 */ /* 0x1c0fe2000000c007 */
[CCC-:B------:R-:W-:Y:S01]  /*06b0*/  FFMA.RM R6, R10.reuse, R8.reuse, R7.reuse ;  /* 0x000000080a067223 */ /* 0x1c0fe20000004007 */
[C---:B------:R-:W-:Y:S02]  /*06c0*/  ISETP.NE.AND P2, PT, R9.reuse, RZ, PT ;  /* 0x000000ff0900720c */ /* 0x040fe40003f45270 */
[----:B------:R-:W-:Y:S02]  /*06d0*/  ISETP.NE.AND P1, PT, R9, RZ, PT ;  /* 0x000000ff0900720c */ /* 0x000fe40003f25270 */
[----:B------:R-:W-:Y:S01]  /*06e0*/  LOP3.LUT R5, R3, 0x7fffff, RZ, 0xc0, !PT ;  /* 0x007fffff03057812 */ /* 0x000fe200078ec0ff */
[----:B------:R-:W-:Y:S01]  /*06f0*/  FFMA.RP R3, R10, R8, R7 ;  /* 0x000000080a037223 */ /* 0x000fe20000008007 */
[----:B------:R-:W-:Y:S02]  /*0700*/  VIADD R8, R9, 0x20 ;  /* 0x0000002009087836 */ /* 0x000fe40000000000 */
[----:B------:R-:W-:Y:S01]  /*0710*/  LOP3.LUT R5, R5, 0x800000, RZ, 0xfc, !PT ;  /* 0x0080000005057812 */ /* 0x000fe200078efcff */
[----:B------:R-:W-:Y:S01]  /*0720*/  IMAD.MOV R7, RZ, RZ, -R9 ;  /* 0x000000ffff077224 */ /* 0x000fe200078e0a09 */
[----:B------:R-:W-:-:S02]  /*0730*/  FSETP.NEU.FTZ.AND P0, PT, R3, R6, PT ;  /* 0x000000060300720b */ /* 0x000fc40003f1d000 */
[----:B------:R-:W-:Y:S02]  /*0740*/  SHF.L.U32 R8, R5, R8, RZ ;  /* 0x0000000805087219 */ /* 0x000fe400000006ff */
[----:B------:R-:W-:Y:S02]  /*0750*/  SEL R6, R7, RZ, P2 ;  /* 0x000000ff07067207 */ /* 0x000fe40001000000 */
[----:B------:R-:W-:Y:S02]  /*0760*/  ISETP.NE.AND P1, PT, R8, RZ, P1 ;  /* 0x000000ff0800720c */ /* 0x000fe40000f25270 */
[----:B------:R-:W-:Y:S02]  /*0770*/  SHF.R.U32.HI R6, RZ, R6, R5 ;  /* 0x00000006ff067219 */ /* 0x000fe40000011605 */
[----:B------:R-:W-:Y:S02]  /*0780*/  PLOP3.LUT P0, PT, P0, P1, PT, 0xf8, 0x8f ;  /* 0x00000000008f781c */ /* 0x000fe40000703f70 */
[----:B------:R-:W-:-:S02]  /*0790*/  SHF.R.U32.HI R8, RZ, 0x1, R6 ;  /* 0x00000001ff087819 */ /* 0x000fc40000011606 */
[----:B------:R-:W-:-:S04]  /*07a0*/  SEL R3, RZ, 0x1, !P0 ;  /* 0x00000001ff037807 */ /* 0x000fc80004000000 */
[----:B------:R-:W-:-:S04]  /*07b0*/  LOP3.LUT R3, R3, 0x1, R8, 0xf8, !PT ;  /* 0x0000000103037812 */ /* 0x000fc800078ef808 */
[----:B------:R-:W-:-:S05]  /*07c0*/  LOP3.LUT R3, R3, R6, RZ, 0xc0, !PT ;  /* 0x0000000603037212 */ /* 0x000fca00078ec0ff */
[----:B------:R-:W-:-:S05]  /*07d0*/  IMAD.IADD R3, R8, 0x1, R3 ;  /* 0x0000000108037824 */ /* 0x000fca00078e0203 */
[----:B------:R-:W-:Y:S01]  /*07e0*/  LOP3.LUT R0, R3, R0, RZ, 0xfc, !PT ;  /* 0x0000000003007212 */ /* 0x000fe200078efcff */
[----:B------:R-:W-:Y:S06]  /*07f0*/  BRA `(.L_x_333) ;  /* 0x0000000000107947 */ /* 0x000fec0003800000 */
.L_x_332:
[----:B------:R-:W-:-:S04]  /*0800*/  LOP3.LUT R0, R0, 0x80000000, RZ, 0xc0, !PT ;  /* 0x8000000000007812 */ /* 0x000fc800078ec0ff */
[----:B------:R-:W-:Y:S01]  /*0810*/  LOP3.LUT R0, R0, 0x7f800000, RZ, 0xfc, !PT ;  /* 0x7f80000000007812 */ /* 0x000fe200078efcff */
[----:B------:R-:W-:Y:S06]  /*0820*/  BRA `(.L_x_333) ;  /* 0x0000000000047947 */ /* 0x000fec0003800000 */
.L_x_331:
[----:B------:R-:W-:-:S07]  /*0830*/  IMAD R0, R6, 0x800000, R0 ;  /* 0x0080000006007824 */ /* 0x000fce00078e0200 */
.L_x_333:
[----:B------:R-:W-:Y:S05]  /*0840*/  BSYNC.RECONVERGENT B2 ;  /* 0x0000000000027941 */ /* 0x000fea0003800200 */
.L_x_330:
[----:B------:R-:W-:Y:S05]  /*0850*/  BRA `(.L_x_334) ;  /* 0x0000000000207947 */ /* 0x000fea0003800000 */
.L_x_329:
[----:B------:R-:W-:-:S04]  /*0860*/  LOP3.LUT R0, R8, 0x80000000, R7, 0x48, !PT ;  /* 0x8000000008007812 */ /* 0x000fc800078e4807 */
[----:B------:R-:W-:Y:S01]  /*0870*/  LOP3.LUT R0, R0, 0x7f800000, RZ, 0xfc, !PT ;  /* 0x7f80000000007812 */ /* 0x000fe200078efcff */
[----:B------:R-:W-:Y:S06]  /*0880*/  BRA `(.L_x_334) ;  /* 0x0000000000147947 */ /* 0x000fec0003800000 */
.L_x_328:
[----:B------:R-:W-:Y:S01]  /*0890*/  LOP3.LUT R0, R8, 0x80000000, R7, 0x48, !PT ;  /* 0x8000000008007812 */ /* 0x000fe200078e4807 */
[----:B------:R-:W-:Y:S06]  /*08a0*/  BRA `(.L_x_334) ;  /* 0x00000000000c7947 */ /* 0x000fec0003800000 */
.L_x_327:
[----:B------:R-:W0:Y:S01]  /*08b0*/  MUFU.RSQ R0, -QNAN ;  /* 0xffc0000000007908 */ /* 0x000e220000001400 */
[----:B------:R-:W-:Y:S05]  /*08c0*/  BRA `(.L_x_334) ;  /* 0x0000000000047947 */ /* 0x000fea0003800000 */
.L_x_326:
[----:B------:R-:W-:-:S07]  /*08d0*/  FADD.FTZ R0, R0, R3 ;  /* 0x0000000300007221 */ /* 0x000fce0000010000 */
.L_x_334:
[----:B------:R-:W-:Y:S05]  /*08e0*/  BSYNC.RECONVERGENT B1 ;  /* 0x0000000000017941 */ /* 0x000fea0003800200 */
.L_x_324:
[----:B------:R-:W-:-:S04]  /*08f0*/  IMAD.MOV.U32 R5, RZ, RZ, 0x0 ;  /* 0x00000000ff057424 */ /* 0x000fc800078e00ff */
[----:B0-----:R-:W-:Y:S05]  /*0900*/  RET.REL.NODEC R4 `(_Z10divNewTab2ILi32EEvPfS0_Pii) ;  /* 0xfffffff404bc7950 */ /* 0x001fea0003c3ffff */
.L_x_335:
        /* <DEDUP_REMOVED lines=15> */
.L_x_932:


//--------------------- .text._Z22calculateBestDistance2ILi31EEvPfS0_S0_PiS1_S1_ii --------------------------
	.section	.text._Z22calculateBestDistance2ILi31EEvPfS0_S0_PiS1_S1_ii,"ax",@progbits
	.align	128
        .global         _Z22calculateBestDistance2ILi31EEvPfS0_S0_PiS1_S1_ii
        .type           _Z22calculateBestDistance2ILi31EEvPfS0_S0_PiS1_S1_ii,@function
        .size           _Z22calculateBestDistance2ILi31EEvPfS0_S0_PiS1_S1_ii,(.L_x_973 - _Z22calculateBestDistance2ILi31EEvPfS0_S0_PiS1_S1_ii)
        .other          _Z22calculateBestDistance2ILi31EEvPfS0_S0_PiS1_S1_ii,@"STO_CUDA_ENTRY STV_DEFAULT"
_Z22calculateBestDistance2ILi31EEvPfS0_S0_PiS1_S1_ii:
.text._Z22calculateBestDistance2ILi31EEvPfS0_S0_PiS1_S1_ii:
[----:B------:R-:W-:Y:S01]  /*0000*/  LDC R1, c[0x0][0x37c] ;  /* 0x0000df00ff017b82 */ /* 0x000fe20000000800 */
[----:B------:R-:W0:Y:S07]  /*0010*/  S2R R3, SR_TID.X ;  /* 0x0000000000037919 */ /* 0x000e2e0000002100 */
[----:B------:R-:W1:Y:S01]  /*0020*/  S2UR UR4, SR_CTAID.X ;  /* 0x00000000000479c3 */ /* 0x000e620000002500 */
[----:B------:R-:W1:Y:S07]  /*0030*/  LDCU UR5, c[0x0][0x360] ;  /* 0x00006c00ff0577ac */ /* 0x000e6e0008000800 */
[----:B------:R-:W2:Y:S01]  /*0040*/  LDC R0, c[0x0][0x3b0] ;  /* 0x0000ec00ff007b82 */ /* 0x000ea20000000800 */
[----:B-1----:R-:W-:-:S06]  /*0050*/  UIMAD UR4, UR4, UR5, URZ ;  /* 0x00000005040472a4 */ /* 0x002fcc000f8e02ff */
[----:B0-----:R-:W-:-:S04]  /*0060*/  IADD3 R3, PT, PT, R3, UR4, RZ ;  /* 0x0000000403037c10 */ /* 0x001fc8000fffe0ff */
[----:B--2---:R-:W-:-:S13]  /*0070*/  ISETP.GE.U32.AND P0, PT, R3, R0, PT ;  /* 0x000000000300720c */ /* 0x004fda0003f06070 */
[----:B------:R-:W-:Y:S05]  /*0080*/  @P0 EXIT ;  /* 0x000000000000094d */ /* 0x000fea0003800000 */
[----:B------:R-:W0:Y:S01]  /*0090*/  LDC R2, c[0x0][0x3b4] ;  /* 0x0000ed00ff027b82 */ /* 0x000e220000000800 */
[----:B------:R-:W1:Y:S01]  /*00a0*/  LDCU.64 UR6, c[0x0][0x358] ;  /* 0x00006b00ff0677ac */ /* 0x000e620008000a00 */
[----:B------:R-:W-:Y:S02]  /*00b0*/  MOV R72, 0xffffffff ;  /* 0xffffffff00487802 */ /* 0x000fe40000000f00 */
[----:B0-----:R-:W-:-:S13]  /*00c0*/  ISETP.GE.AND P0, PT, R2, 0x1, PT ;  /* 0x000000010200780c */ /* 0x001fda0003f06270 */
[----:B-1----:R-:W-:Y:S05]  /*00d0*/  @!P0 BRA `(.L_x_336) ;  /* 0x0000001000848947 */ /* 0x002fea0003800000 */
[-C--:B------:R-:W-:Y:S01]  /*00e0*/  IADD3 R11, PT, PT, R3, R0.reuse, RZ ;  /* 0x00000000030b7210 */ /* 0x080fe20007ffe0ff */
[----:B------:R-:W0:Y:S03]  /*00f0*/  LDC.64 R32, c[0x0][0x380] ;  /* 0x0000e000ff207b82 */ /* 0x000e260000000a00 */
[----:B------:R-:W-:-:S04]  /*0100*/  IADD3 R13, PT, PT, R11, R0, RZ ;  /* 0x000000000b0d7210 */ /* 0x000fc80007ffe0ff */
[----:B------:R-:W-:-:S04]  /*0110*/  IADD3 R15, PT, PT, R13, R0, RZ ;  /* 0x000000000d0f7210 */ /* 0x000fc80007ffe0ff */
[----:B------:R-:W-:-:S04]  /*0120*/  IADD3 R17, PT, PT, R15, R0, RZ ;  /* 0x000000000f117210 */ /* 0x000fc80007ffe0ff */
[----:B------:R-:W-:-:S04]  /*0130*/  IADD3 R19, PT, PT, R17, R0, RZ ;  /* 0x0000000011137210 */ /* 0x000fc80007ffe0ff */
[----:B------:R-:W-:-:S04]  /*0140*/  IADD3 R21, PT, PT, R19, R0, RZ ;  /* 0x0000000013157210 */ /* 0x000fc80007ffe0ff */
[----:B------:R-:W-:Y:S01]  /*0150*/  IADD3 R23, PT, PT, R21, R0, RZ ;  /* 0x0000000015177210 */ /* 0x000fe20007ffe0ff */
[----:B0-----:R-:W-:-:S03]  /*0160*/  IMAD.WIDE.U32 R10, R11, 0x4, R32 ;  /* 0x000000040b0a7825 */ /* 0x001fc600078e0020 */
[-C--:B------:R-:W-:Y:S01]  /*0170*/  IADD3 R25, PT, PT, R23, R0.reuse, RZ ;  /* 0x0000000017197210 */ /* 0x080fe20007ffe0ff */
[--C-:B------:R-:W-:Y:S01]  /*0180*/  IMAD.WIDE.U32 R12, R13, 0x4, R32.reuse ;  /* 0x000000040d0c7825 */ /* 0x100fe200078e0020 */
[----:B------:R-:W5:Y:S02]  /*0190*/  LDG.E R6, desc[UR6][R10.64] ;  /* 0x000000060a067981 */ /* 0x000f64000c1e1900 */
[-C--:B------:R-:W-:Y:S01]  /*01a0*/  IADD3 R27, PT, PT, R25, R0.reuse, RZ ;  /* 0x00000000191b7210 */ /* 0x080fe20007ffe0ff */
[--C-:B------:R-:W-:Y:S01]  /*01b0*/  IMAD.WIDE.U32 R4, R3, 0x4, R32.reuse ;  /* 0x0000000403047825 */ /* 0x100fe200078e0020 */
[----:B------:R-:W5:Y:S02]  /*01c0*/  LDG.E R7, desc[UR6][R12.64] ;  /* 0x000000060c077981 */ /* 0x000f64000c1e1900 */
[-C--:B------:R-:W-:Y:S01]  /*01d0*/  IADD3 R29, PT, PT, R27, R0.reuse, RZ ;  /* 0x000000001b1d7210 */ /* 0x080fe20007ffe0ff */
[----:B------:R-:W-:Y:S02]  /*01e0*/  IMAD.WIDE.U32 R24, R25, 0x4, R32 ;  /* 0x0000000419187825 */ /* 0x000fe400078e0020 */
[----:B------:R-:W5:Y:S01]  /*01f0*/  LDG.E R5, desc[UR6][R4.64] ;  /* 0x0000000604057981 */ /* 0x000f62000c1e1900 */
[----:B------:R-:W-:-:S04]  /*0200*/  IADD3 R31, PT, PT, R29, R0, RZ ;  /* 0x000000001d1f7210 */ /* 0x000fc80007ffe0ff */
[-C--:B------:R-:W-:Y:S01]  /*0210*/  IADD3 R35, PT, PT, R31, R0.reuse, RZ ;  /* 0x000000001f237210 */ /* 0x080fe20007ffe0ff */
[----:B------:R0:W5:Y:S03]  /*0220*/  LDG.E R13, desc[UR6][R24.64] ;  /* 0x00000006180d7981 */ /* 0x000166000c1e1900 */
[----:B------:R-:W-:-:S04]  /*0230*/  IADD3 R37, PT, PT, R35, R0, RZ ;  /* 0x0000000023257210 */ /* 0x000fc80007ffe0ff */
[----:B------:R-:W-:-:S04]  /*0240*/  IADD3 R39, PT, PT, R37, R0, RZ ;  /* 0x0000000025277210 */ /* 0x000fc80007ffe0ff */
[----:B------:R-:W-:-:S04]  /*0250*/  IADD3 R41, PT, PT, R39, R0, RZ ;  /* 0x0000000027297210 */ /* 0x000fc80007ffe0ff */
[----:B------:R-:W-:-:S04]  /*0260*/  IADD3 R43, PT, PT, R41, R0, RZ ;  /* 0x00000000292b7210 */ /* 0x000fc80007ffe0ff */
[----:B------:R-:W-:-:S04]  /*0270*/  IADD3 R45, PT, PT, R43, R0, RZ ;  /* 0x000000002b2d7210 */ /* 0x000fc80007ffe0ff */
[----:B------:R-:W-:-:S04]  /*0280*/  IADD3 R47, PT, PT, R45, R0, RZ ;  /* 0x000000002d2f7210 */ /* 0x000fc80007ffe0ff */
[----:B------:R-:W-:-:S04]  /*0290*/  IADD3 R49, PT, PT, R47, R0, RZ ;  /* 0x000000002f317210 */ /* 0x000fc80007ffe0ff */
[----:B------:R-:W-:-:S04]  /*02a0*/  IADD3 R51, PT, PT, R49, R0, RZ ;  /* 0x0000000031337210 */ /* 0x000fc80007ffe0ff */
[----:B------:R-:W-:Y:S01]  /*02b0*/  IADD3 R53, PT, PT, R51, R0, RZ ;  /* 0x0000000033357210 */ /* 0x000fe20007ffe0ff */
[----:B0-----:R-:W-:-:S03]  /*02c0*/  IMAD.WIDE.U32 R24, R39, 0x4, R32 ;  /* 0x0000000427187825 */ /* 0x001fc600078e0020 */
[----:B------:R-:W-:Y:S01]  /*02d0*/  IADD3 R55, PT, PT, R53, R0, RZ ;  /* 0x0000000035377210 */ /* 0x000fe20007ffe0ff */
[----:B------:R-:W-:-:S03]  /*02e0*/  IMAD.WIDE.U32 R38, R43, 0x4, R32 ;  /* 0x000000042b267825 */ /* 0x000fc600078e0020 */
[----:B------:R-:W-:Y:S01]  /*02f0*/  IADD3 R43, PT, PT, R55, R0, RZ ;  /* 0x00000000372b7210 */ /* 0x000fe20007ffe0ff */
[----:B------:R-:W-:-:S03]  /*0300*/  IMAD.WIDE.U32 R18, R19, 0x4, R32 ;  /* 0x0000000413127825 */ /* 0x000fc600078e0020 */
[-C--:B------:R-:W-:Y:S01]  /*0310*/  IADD3 R57, PT, PT, R43, R0.reuse, RZ ;  /* 0x000000002b397210 */ /* 0x080fe20007ffe0ff */
[--C-:B------:R-:W-:Y:S01]  /*0320*/  IMAD.WIDE.U32 R36, R37, 0x4, R32.reuse ;  /* 0x0000000425247825 */ /* 0x100fe200078e0020 */
[----:B------:R-:W5:Y:S03]  /*0330*/  LDG.E R10, desc[UR6][R18.64] ;  /* 0x00000006120a7981 */ /* 0x000f66000c1e1900 */
[----:B------:R-:W-:Y:S01]  /*0340*/  IMAD.WIDE.U32 R14, R15, 0x4, R32 ;  /* 0x000000040f0e7825 */ /* 0x000fe200078e0020 */
[----:B------:R-:W-:-:S03]  /*0350*/  IADD3 R59, PT, PT, R57, R0, RZ ;  /* 0x00000000393b7210 */ /* 0x000fc60007ffe0ff */
[--C-:B------:R-:W-:Y:S01]  /*0360*/  IMAD.WIDE.U32 R26, R27, 0x4, R32.reuse ;  /* 0x000000041b1a7825 */ /* 0x100fe200078e0020 */
[----:B------:R-:W5:Y:S03]  /*0370*/  LDG.E R8, desc[UR6][R14.64] ;  /* 0x000000060e087981 */ /* 0x000f66000c1e1900 */
[--C-:B------:R-:W-:Y:S01]  /*0380*/  IMAD.WIDE.U32 R20, R21, 0x4, R32.reuse ;  /* 0x0000000415147825 */ /* 0x100fe200078e0020 */
[----:B------:R0:W5:Y:S03]  /*0390*/  LDG.E R18, desc[UR6][R36.64] ;  /* 0x0000000624127981 */ /* 0x000166000c1e1900 */
[--C-:B------:R-:W-:Y:S01]  /*03a0*/  IMAD.WIDE.U32 R22, R23, 0x4, R32.reuse ;  /* 0x0000000417167825 */ /* 0x100fe200078e0020 */
[----:B------:R-:W5:Y:S04]  /*03b0*/  LDG.E R11, desc[UR6][R20.64] ;  /* 0x00000006140b7981 */ /* 0x000f68000c1e1900 */
[----:B------:R1:W5:Y:S01]  /*03c0*/  LDG.E R14, desc[UR6][R26.64] ;  /* 0x000000061a0e7981 */ /* 0x000362000c1e1900 */
[----:B0-----:R-:W-:Y:S01]  /*03d0*/  IMAD.WIDE.U32 R36, R53, 0x4, R32 ;  /* 0x0000000435247825 */ /* 0x001fe200078e0020 */
[----:B------:R-:W-:-:S02]  /*03e0*/  IADD3 R53, PT, PT, R59, R0, RZ ;  /* 0x000000003b357210 */ /* 0x000fc40007ffe0ff */
[----:B------:R-:W5:Y:S01]  /*03f0*/  LDG.E R12, desc[UR6][R22.64] ;  /* 0x00000006160c7981 */ /* 0x000f62000c1e1900 */
[----:B------:R-:W-:-:S03]  /*0400*/  IMAD.WIDE.U32 R28, R29, 0x4, R32 ;  /* 0x000000041d1c7825 */ /* 0x000fc600078e0020 */
[----:B------:R0:W5:Y:S01]  /*0410*/  LDG.E R21, desc[UR6][R38.64] ;  /* 0x0000000626157981 */ /* 0x000162000c1e1900 */
[----:B-1----:R-:W-:-:S03]  /*0420*/  IMAD.WIDE.U32 R26, R41, 0x4, R32 ;  /* 0x00000004291a7825 */ /* 0x002fc600078e0020 */
[----:B------:R-:W5:Y:S01]  /*0430*/  LDG.E R15, desc[UR6][R28.64] ;  /* 0x000000061c0f7981 */ /* 0x000f62000c1e1900 */
[----:B------:R-:W-:-:S03]  /*0440*/  IMAD.WIDE.U32 R40, R45, 0x4, R32 ;  /* 0x000000042d287825 */ /* 0x000fc600078e0020 */
[----:B------:R-:W5:Y:S01]  /*0450*/  LDG.E R20, desc[UR6][R26.64] ;  /* 0x000000061a147981 */ /* 0x000f62000c1e1900 */
[----:B0-----:R-:W-:-:S03]  /*0460*/  IADD3 R39, PT, PT, R53, R0, RZ ;  /* 0x0000000035277210 */ /* 0x001fc60007ffe0ff */
[----:B------:R0:W5:Y:S01]  /*0470*/  LDG.E R22, desc[UR6][R40.64] ;  /* 0x0000000628167981 */ /* 0x000162000c1e1900 */
[----:B------:R-:W-:-:S03]  /*0480*/  IMAD.WIDE.U32 R16, R17, 0x4, R32 ;  /* 0x0000000411107825 */ /* 0x000fc600078e0020 */
[----:B------:R-:W5:Y:S01]  /*0490*/  LDG.E R19, desc[UR6][R24.64] ;  /* 0x0000000618137981 */ /* 0x000f62000c1e1900 */
[----:B------:R-:W-:-:S03]  /*04a0*/  IMAD.WIDE.U32 R34, R35, 0x4, R32 ;  /* 0x0000000423227825 */ /* 0x000fc600078e0020 */
[----:B------:R-:W5:Y:S01]  /*04b0*/  LDG.E R9, desc[UR6][R16.64] ;  /* 0x0000000610097981 */ /* 0x000f62000c1e1900 */
[-C--:B0-----:R-:W-:Y:S01]  /*04c0*/  IADD3 R41, PT, PT, R39, R0.reuse, RZ ;  /* 0x0000000027297210 */ /* 0x081fe20007ffe0ff */
[--C-:B------:R-:W-:Y:S02]  /*04d0*/  IMAD.WIDE.U32 R28, R47, 0x4, R32.reuse ;  /* 0x000000042f1c7825 */ /* 0x100fe400078e0020 */
[----:B------:R-:W5:Y:S02]  /*04e0*/  LDG.E R26, desc[UR6][R36.64] ;  /* 0x00000006241a7981 */ /* 0x000f64000c1e1900 */
[--C-:B------:R-:W-:Y:S01]  /*04f0*/  IMAD.WIDE.U32 R46, R43, 0x4, R32.reuse ;  /* 0x000000042b2e7825 */ /* 0x100fe200078e0020 */
[-C--:B------:R-:W-:Y:S01]  /*0500*/  IADD3 R43, PT, PT, R41, R0.reuse, RZ ;  /* 0x00000000292b7210 */ /* 0x080fe20007ffe0ff */
[----:B------:R-:W5:Y:S02]  /*0510*/  LDG.E R23, desc[UR6][R28.64] ;  /* 0x000000061c177981 */ /* 0x000f64000c1e1900 */
[--C-:B------:R-:W-:Y:S01]  /*0520*/  IMAD.WIDE.U32 R30, R31, 0x4, R32.reuse ;  /* 0x000000041f1e7825 */ /* 0x100fe200078e0020 */
[----:B------:R-:W-:Y:S01]  /*0530*/  IADD3 R65, PT, PT, R43, R0, RZ ;  /* 0x000000002b417210 */ /* 0x000fe20007ffe0ff */
[----:B------:R0:W5:Y:S02]  /*0540*/  LDG.E R17, desc[UR6][R34.64] ;  /* 0x0000000622117981 */ /* 0x000164000c1e1900 */
[----:B------:R-:W-:-:S02]  /*0550*/  IMAD.WIDE.U32 R44, R55, 0x4, R32 ;  /* 0x00000004372c7825 */ /* 0x000fc400078e0020 */
[----:B------:R1:W5:Y:S02]  /*0560*/  LDG.E R16, desc[UR6][R30.64] ;  /* 0x000000061e107981 */ /* 0x000364000c1e1900 */
[--C-:B------:R-:W-:Y:S02]  /*0570*/  IMAD.WIDE.U32 R38, R39, 0x4, R32.reuse ;  /* 0x0000000427267825 */ /* 0x100fe400078e0020 */
[----:B------:R-:W5:Y:S02]  /*0580*/  LDG.E R27, desc[UR6][R44.64] ;  /* 0x000000062c1b7981 */ /* 0x000f64000c1e1900 */
[----:B0-----:R-:W-:-:S04]  /*0590*/  IMAD.WIDE.U32 R34, R51, 0x4, R32 ;  /* 0x0000000433227825 */ /* 0x001fc800078e0020 */
[----:B------:R-:W-:Y:S01]  /*05a0*/  HFMA2 R4, -RZ, RZ, 0, 0 ;  /* 0x00000000ff047431 */ /* 0x000fe200000001ff */
[----:B------:R-:W5:Y:S01]  /*05b0*/  LDG.E R28, desc[UR6][R46.64] ;  /* 0x000000062e1c7981 */ /* 0x000f62000c1e1900 */
[----:B------:R-:W-:-:S03]  /*05c0*/  IMAD.WIDE.U32 R40, R41, 0x4, R32 ;  /* 0x0000000429287825 */ /* 0x000fc600078e0020 */
[----:B------:R-:W5:Y:S01]  /*05d0*/  LDG.E R25, desc[UR6][R34.64] ;  /* 0x0000000622197981 */ /* 0x000f62000c1e1900 */
[----:B------:R-:W-:-:S04]  /*05e0*/  IMAD.WIDE.U32 R42, R43, 0x4, R32 ;  /* 0x000000042b2a7825 */ /* 0x000fc800078e0020 */
[----:B-1----:R-:W-:-:S04]  /*05f0*/  IMAD.WIDE.U32 R30, R49, 0x4, R32 ;  /* 0x00000004311e7825 */ /* 0x002fc800078e0020 */
[--C-:B------:R-:W-:Y:S01]  /*0600*/  IMAD.WIDE.U32 R48, R57, 0x4, R32.reuse ;  /* 0x0000000439307825 */ /* 0x100fe200078e0020 */
[----:B------:R-:W5:Y:S03]  /*0610*/  LDG.E R34, desc[UR6][R42.64] ;  /* 0x000000062a227981 */ /* 0x000f66000c1e1900 */
[--C-:B------:R-:W-:Y:S01]  /*0620*/  IMAD.WIDE.U32 R50, R59, 0x4, R32.reuse ;  /* 0x000000043b327825 */ /* 0x100fe200078e0020 */
[----:B------:R-:W5:Y:S03]  /*0630*/  LDG.E R24, desc[UR6][R30.64] ;  /* 0x000000061e187981 */ /* 0x000f66000c1e1900 */
[--C-:B------:R-:W-:Y:S01]  /*0640*/  IMAD.WIDE.U32 R36, R53, 0x4, R32.reuse ;  /* 0x0000000435247825 */ /* 0x100fe200078e0020 */
[----:B------:R0:W5:Y:S03]  /*0650*/  LDG.E R29, desc[UR6][R48.64] ;  /* 0x00000006301d7981 */ /* 0x000166000c1e1900 */
[----:B------:R-:W-:-:S02]  /*0660*/  IMAD.WIDE.U32 R64, R65, 0x4, R32 ;  /* 0x0000000441407825 */ /* 0x000fc400078e0020 */
[----:B------:R-:W5:Y:S04]  /*0670*/  LDG.E R32, desc[UR6][R38.64] ;  /* 0x0000000626207981 */ /* 0x000f68000c1e1900 */
[----:B------:R-:W5:Y:S04]  /*0680*/  LDG.E R33, desc[UR6][R40.64] ;  /* 0x0000000628217981 */ /* 0x000f68000c1e1900 */
[----:B------:R1:W5:Y:S01]  /*0690*/  LDG.E R31, desc[UR6][R36.64] ;  /* 0x00000006241f7981 */ /* 0x000362000c1e1900 */
[C---:B0-----:R-:W-:Y:S01]  /*06a0*/  SHF.L.U32 R49, R2.reuse, 0x2, RZ ;  /* 0x0000000202317819 */ /* 0x041fe200000006ff */
[C---:B------:R-:W-:Y:S01]  /*06b0*/  IMAD R59, R2.reuse, 0xa, RZ ;  /* 0x0000000a023b7824 */ /* 0x040fe200078e02ff */
[CC--:B------:R-:W-:Y:S01]  /*06c0*/  LEA R77, R2.reuse, R2.reuse, 0x1 ;  /* 0x00000002024d7211 */ /* 0x0c0fe200078e08ff */
[----:B------:R0:W5:Y:S01]  /*06d0*/  LDG.E R30, desc[UR6][R50.64] ;  /* 0x00000006321e7981 */ /* 0x000162000c1e1900 */
[CC--:B------:R-:W-:Y:S01]  /*06e0*/  LEA R47, R2.reuse, R2.reuse, 0x2 ;  /* 0x00000002022f7211 */ /* 0x0c0fe200078e10ff */
[C---:B------:R-:W-:Y:S01]  /*06f0*/  IMAD R61, R2.reuse, 0xb, RZ ;  /* 0x0000000b023d7824 */ /* 0x040fe200078e02ff */
[CC--:B------:R-:W-:Y:S01]  /*0700*/  LEA R53, R2.reuse, -R2.reuse, 0x3 ;  /* 0x8000000202357211 */ /* 0x0c0fe200078e18ff */
[----:B------:R2:W5:Y:S01]  /*0710*/  LDG.E R35, desc[UR6][R64.64] ;  /* 0x0000000640237981 */ /* 0x000562000c1e1900 */
[----:B-1----:R-:W1:Y:S08]  /*0720*/  LDC R36, c[0x0][0x388] ;  /* 0x0000e200ff247b82 */ /* 0x002e700000000800 */
[----:B------:R-:W3:Y:S01]  /*0730*/  LDC R37, c[0x0][0x38c] ;  /* 0x0000e300ff257b82 */ /* 0x000ee20000000800 */
[C---:B0-----:R-:W-:Y:S01]  /*0740*/  IMAD R51, R2.reuse, 0x6, RZ ;  /* 0x0000000602337824 */ /* 0x041fe200078e02ff */
[C---:B------:R-:W-:Y:S01]  /*0750*/  SHF.L.U32 R55, R2.reuse, 0x3, RZ ;  /* 0x0000000302377819 */ /* 0x040fe200000006ff */
[C---:B------:R-:W-:Y:S01]  /*0760*/  IMAD R63, R2.reuse, 0xc, RZ ;  /* 0x0000000c023f7824 */ /* 0x040fe200078e02ff */
[CC--:B------:R-:W-:Y:S01]  /*0770*/  LEA R57, R2.reuse, R2.reuse, 0x3 ;  /* 0x0000000202397211 */ /* 0x0c0fe200078e18ff */
[C---:B--2---:R-:W-:Y:S01]  /*0780*/  IMAD R65, R2.reuse, 0xd, RZ ;  /* 0x0000000d02417824 */ /* 0x044fe200078e02ff */
[CC--:B------:R-:W-:Y:S01]  /*0790*/  LEA R69, R2.reuse, -R2.reuse, 0x4 ;  /* 0x8000000202457211 */ /* 0x0c0fe200078e20ff */
[C---:B------:R-:W-:Y:S01]  /*07a0*/  IMAD R67, R2.reuse, 0xe, RZ ;  /* 0x0000000e02437824 */ /* 0x040fe200078e02ff */
[C---:B------:R-:W-:Y:S01]  /*07b0*/  SHF.L.U32 R71, R2.reuse, 0x4, RZ ;  /* 0x0000000402477819 */ /* 0x040fe200000006ff */
[C---:B------:R-:W-:Y:S01]  /*07c0*/  IMAD R75, R2.reuse, 0x12, RZ ;  /* 0x00000012024b7824 */ /* 0x040fe200078e02ff */
[C---:B------:R-:W-:Y:S01]  /*07d0*/  LEA R73, R2.reuse, R2, 0x4 ;  /* 0x0000000202497211 */ /* 0x040fe200078e20ff */
[C---:B------:R-:W-:Y:S01]  /*07e0*/  IMAD R48, R2.reuse, 0x13, RZ ;  /* 0x0000001302307824 */ /* 0x040fe200078e02ff */
[C---:B------:R-:W-:Y:S01]  /*07f0*/  IADD3 R46, PT, PT, -R2.reuse, RZ, RZ ;  /* 0x000000ff022e7210 */ /* 0x040fe20007ffe1ff */
[C---:B------:R-:W-:Y:S01]  /*0800*/  IMAD R50, R2.reuse, 0x14, RZ ;  /* 0x0000001402327824 */ /* 0x040fe200078e02ff */
[----:B------:R-:W-:Y:S01]  /*0810*/  MOV R74, 0x7f7fffff ;  /* 0x7f7fffff004a7802 */ /* 0x000fe20000000f00 */
[C---:B------:R-:W-:Y:S01]  /*0820*/  IMAD R52, R2.reuse, 0x15, RZ ;  /* 0x0000001502347824 */ /* 0x040fe200078e02ff */
[----:B------:R-:W-:Y:S01]  /*0830*/  MOV R72, 0xffffffff ;  /* 0xffffffff00487802 */ /* 0x000fe20000000f00 */
[----:B------:R-:W-:-:S02]  /*0840*/  IMAD R54, R2, 0x16, RZ ;  /* 0x0000001602367824 */ /* 0x000fc400078e02ff */
[C---:B------:R-:W-:Y:S02]  /*0850*/  IMAD R56, R2.reuse, 0x17, RZ ;  /* 0x0000001702387824 */ /* 0x040fe400078e02ff */
[C---:B------:R-:W-:Y:S02]  /*0860*/  IMAD R58, R2.reuse, 0x18, RZ ;  /* 0x00000018023a7824 */ /* 0x040fe400078e02ff */
[C---:B------:R-:W-:Y:S02]  /*0870*/  IMAD R60, R2.reuse, 0x19, RZ ;  /* 0x00000019023c7824 */ /* 0x040fe400078e02ff */
[C---:B------:R-:W-:Y:S02]  /*0880*/  IMAD R62, R2.reuse, 0x1a, RZ ;  /* 0x0000001a023e7824 */ /* 0x040fe400078e02ff */
[C---:B------:R-:W-:Y:S02]  /*0890*/  IMAD R64, R2.reuse, 0x1b, RZ ;  /* 0x0000001b02407824 */ /* 0x040fe400078e02ff */
[----:B------:R-:W-:-:S02]  /*08a0*/  IMAD R66, R2, 0x1c, RZ ;  /* 0x0000001c02427824 */ /* 0x000fc400078e02ff */
[C---:B------:R-:W-:Y:S02]  /*08b0*/  IMAD R68, R2.reuse, 0x1d, RZ ;  /* 0x0000001d02447824 */ /* 0x040fe400078e02ff */
[----:B------:R-:W-:-:S07]  /*08c0*/  IMAD R70, R2, 0x1e, RZ ;  /* 0x0000001e02467824 */ /* 0x000fce00078e02ff */
.L_x_337:
[C-C-:B-1-3--:R-:W-:Y:S01]  /*08d0*/  IMAD.WIDE.U32 R40, R2.reuse, 0x4, R36.reuse ;  /* 0x0000000402287825 */ /* 0x14afe200078e0024 */
[----:B------:R-:W-:Y:S01]  /*08e0*/  SHF.L.U32 R43, R2, 0x1, RZ ;  /* 0x00000001022b7819 */ /* 0x000fe200000006ff */
[----:B------:R-:W2:Y:S01]  /*08f0*/  LDG.E R44, desc[UR6][R36.64] ;  /* 0x00000006242c7981 */ /* 0x000ea2000c1e1900 */
[----:B------:R-:W0:Y:S03]  /*0900*/  LDC.64 R38, c[0x0][0x388] ;  /* 0x0000e200ff267b82 */ /* 0x000e260000000a00 */
[----:B------:R-:W-:Y:S01]  /*0910*/  IMAD.WIDE.U32 R42, R43, 0x4, R36 ;  /* 0x000000042b2a7825 */ /* 0x000fe200078e0024 */
[----:B------:R-:W3:Y:S05]  /*0920*/  LDG.E R41, desc[UR6][R40.64] ;  /* 0x0000000628297981 */ /* 0x000eea000c1e1900 */
[----:B------:R-:W4:Y:S01]  /*0930*/  LDG.E R42, desc[UR6][R42.64] ;  /* 0x000000062a2a7981 */ /* 0x000f22000c1e1900 */
[----:B--2--5:R-:W-:-:S04]  /*0940*/  FADD R44, R5, -R44 ;  /* 0x8000002c052c7221 */ /* 0x024fc80000000000 */
[----:B------:R-:W-:Y:S01]  /*0950*/  FFMA R44, R44, R44, RZ ;  /* 0x0000002c2c2c7223 */ /* 0x000fe200000000ff */
[----:B---3--:R-:W-:Y:S01]  /*0960*/  FADD R45, R6, -R41 ;  /* 0x80000029062d7221 */ /* 0x008fe20000000000 */
[----:B0-----:R-:W-:-:S04]  /*0970*/  IMAD.WIDE.U32 R40, R77, 0x4, R38 ;  /* 0x000000044d287825 */ /* 0x001fc800078e0026 */
[----:B------:R-:W-:Y:S01]  /*0980*/  FFMA R44, R45, R45, R44 ;  /* 0x0000002d2d2c7223 */ /* 0x000fe2000000002c */
[----:B----4-:R-:W-:Y:S01]  /*0990*/  FADD R45, R7, -R42 ;  /* 0x8000002a072d7221 */ /* 0x010fe20000000000 */
[----:B------:R-:W-:Y:S01]  /*09a0*/  IMAD.WIDE.U32 R42, R49, 0x4, R38 ;  /* 0x00000004312a7825 */ /* 0x000fe200078e0026 */
[----:B------:R-:W2:Y:S05]  /*09b0*/  LDG.E R41, desc[UR6][R40.64] ;  /* 0x0000000628297981 */ /* 0x000eaa000c1e1900 */
[----:B------:R-:W3:Y:S01]  /*09c0*/  LDG.E R42, desc[UR6][R42.64] ;  /* 0x000000062a2a7981 */ /* 0x000ee2000c1e1900 */
[----:B------:R-:W-:Y:S01]  /*09d0*/  FFMA R44, R45, R45, R44 ;  /* 0x0000002d2d2c7223 */ /* 0x000fe2000000002c */
[----:B--2---:R-:W-:-:S04]  /*09e0*/  FADD R45, R8, -R41 ;  /* 0x80000029082d7221 */ /* 0x004fc80000000000 */
[----:B------:R-:W-:Y:S01]  /*09f0*/  FFMA R44, R45, R45, R44 ;  /* 0x0000002d2d2c7223 */ /* 0x000fe2000000002c */
[----:B---3--:R-:W-:-:S04]  /*0a00*/  FADD R45, R9, -R42 ;  /* 0x8000002a092d7221 */ /* 0x008fc80000000000 */
[----:B------:R-:W-:Y:S01]  /*0a10*/  FFMA R76, R45, R45, R44 ;  /* 0x0000002d2d4c7223 */ /* 0x000fe2000000002c */
[----:B------:R-:W-:-:S06]  /*0a20*/  IMAD.WIDE.U32 R44, R47, 0x4, R38 ;  /* 0x000000042f2c7825 */ /* 0x000fcc00078e0026 */
[----:B------:R-:W2:Y:S01]  /*0a30*/  LDG.E R45, desc[UR6][R44.64] ;  /* 0x000000062c2d7981 */ /* 0x000ea2000c1e1900 */
[----:B------:R-:W-:-:S04]  /*0a40*/  IMAD.WIDE.U32 R40, R51, 0x4, R38 ;  /* 0x0000000433287825 */ /* 0x000fc800078e0026 */
[----:B------:R-:W-:Y:S02]  /*0a50*/  IMAD.WIDE.U32 R42, R53, 0x4, R38 ;  /* 0x00000004352a7825 */ /* 0x000fe400078e0026 */
[----:B------:R-:W3:Y:S04]  /*0a60*/  LDG.E R40, desc[UR6][R40.64] ;  /* 0x0000000628287981 */ /* 0x000ee8000c1e1900 */
[----:B------:R-:W4:Y:S01]  /*0a70*/  LDG.E R43, desc[UR6][R42.64] ;  /* 0x000000062a2b7981 */ /* 0x000f22000c1e1900 */
[----:B--2---:R-:W-:-:S04]  /*0a80*/  FADD R45, R10, -R45 ;  /* 0x8000002d0a2d7221 */ /* 0x004fc80000000000 */
[----:B------:R-:W-:Y:S01]  /*0a90*/  FFMA R76, R45, R45, R76 ;  /* 0x0000002d2d4c7223 */ /* 0x000fe2000000004c */
[----:B------:R-:W-:-:S06]  /*0aa0*/  IMAD.WIDE.U32 R44, R55, 0x4, R38 ;  /* 0x00000004372c7825 */ /* 0x000fcc00078e0026 */
[----:B------:R-:W2:Y:S01]  /*0ab0*/  LDG.E R44, desc[UR6][R44.64] ;  /* 0x000000062c2c7981 */ /* 0x000ea2000c1e1900 */
[----:B---3--:R-:W-:Y:S01]  /*0ac0*/  FADD R41, R11, -R40 ;  /* 0x800000280b297221 */ /* 0x008fe20000000000 */
[----:B----4-:R-:W-:-:S03]  /*0ad0*/  FADD R43, R12, -R43 ;  /* 0x8000002b0c2b7221 */ /* 0x010fc60000000000 */
[----:B------:R-:W-:-:S04]  /*0ae0*/  FFMA R76, R41, R41, R76 ;  /* 0x00000029294c7223 */ /* 0x000fc8000000004c */
[----:B------:R-:W-:Y:S01]  /*0af0*/  FFMA R76, R43, R43, R76 ;  /* 0x0000002b2b4c7223 */ /* 0x000fe2000000004c */
[----:B------:R-:W-:-:S06]  /*0b00*/  IMAD.WIDE.U32 R42, R59, 0x4, R38 ;  /* 0x000000043b2a7825 */ /* 0x000fcc00078e0026 */
[----:B------:R-:W3:Y:S01]  /*0b10*/  LDG.E R42, desc[UR6][R42.64] ;  /* 0x000000062a2a7981 */ /* 0x000ee2000c1e1900 */
[----:B--2---:R-:W-:-:S04]  /*0b20*/  FADD R41, R13, -R44 ;  /* 0x8000002c0d297221 */ /* 0x004fc80000000000 */
[----:B------:R-:W-:Y:S01]  /*0b30*/  FFMA R76, R41, R41, R76 ;  /* 0x00000029294c7223 */ /* 0x000fe2000000004c */
[----:B------:R-:W-:-:S06]  /*0b40*/  IMAD.WIDE.U32 R40, R57, 0x4, R38 ;  /* 0x0000000439287825 */ /* 0x000fcc00078e0026 */
[----:B------:R-:W2:Y:S01]  /*0b50*/  LDG.E R41, desc[UR6][R40.64] ;  /* 0x0000000628297981 */ /* 0x000ea2000c1e1900 */
[----:B------:R-:W-:-:S06]  /*0b60*/  IMAD.WIDE.U32 R44, R61, 0x4, R38 ;  /* 0x000000043d2c7825 */ /* 0x000fcc00078e0026 */
[----:B------:R-:W4:Y:S01]  /*0b70*/  LDG.E R45, desc[UR6][R44.64] ;  /* 0x000000062c2d7981 */ /* 0x000f22000c1e1900 */
[----:B--2---:R-:W-:-:S04]  /*0b80*/  FADD R41, R14, -R41 ;  /* 0x800000290e297221 */ /* 0x004fc80000000000 */
[----:B------:R-:W-:Y:S01]  /*0b90*/  FFMA R76, R41, R41, R76 ;  /* 0x00000029294c7223 */ /* 0x000fe2000000004c */
[----:B---3--:R-:W-:-:S04]  /*0ba0*/  FADD R41, R15, -R42 ;  /* 0x8000002a0f297221 */ /* 0x008fc80000000000 */
[----:B------:R-:W-:Y:S01]  /*0bb0*/  FFMA R76, R41, R41, R76 ;  /* 0x00000029294c7223 */ /* 0x000fe2000000004c */
[----:B------:R-:W-:-:S04]  /*0bc0*/  IMAD.WIDE.U32 R40, R63, 0x4, R38 ;  /* 0x000000043f287825 */ /* 0x000fc800078e0026 */
[----:B----4-:R-:W-:Y:S01]  /*0bd0*/  FADD R45, R16, -R45 ;  /* 0x8000002d102d7221 */ /* 0x010fe20000000000 */
[----:B------:R-:W-:-:S04]  /*0be0*/  IMAD.WIDE.U32 R42, R65, 0x4, R38 ;  /* 0x00000004412a7825 */ /* 0x000fc800078e0026 */
[----:B------:R-:W-:Y:S01]  /*0bf0*/  FFMA R76, R45, R45, R76 ;  /* 0x0000002d2d4c7223 */ /* 0x000fe2000000004c */
[----:B------:R-:W2:Y:S01]  /*0c00*/  LDG.E R40, desc[UR6][R40.64] ;  /* 0x0000000628287981 */ /* 0x000ea2000c1e1900 */
[----:B------:R-:W-:-:S03]  /*0c10*/  IMAD.WIDE.U32 R44, R67, 0x4, R38 ;  /* 0x00000004432c7825 */ /* 0x000fc600078e0026 */
[----:B------:R-:W3:Y:S04]  /*0c20*/  LDG.E R43, desc[UR6][R42.64] ;  /* 0x000000062a2b7981 */ /* 0x000ee8000c1e1900 */
[----:B------:R-:W4:Y:S01]  /*0c30*/  LDG.E R44, desc[UR6][R44.64] ;  /* 0x000000062c2c7981 */ /* 0x000f22000c1e1900 */
[----:B--2---:R-:W-:-:S04]  /*0c40*/  FADD R41, R17, -R40 ;  /* 0x8000002811297221 */ /* 0x004fc80000000000 */
[----:B------:R-:W-:Y:S01]  /*0c50*/  FFMA R76, R41, R41, R76 ;  /* 0x00000029294c7223 */ /* 0x000fe2000000004c */
[----:B---3--:R-:W-:Y:S01]  /*0c60*/  FADD R43, R18, -R43 ;  /* 0x8000002b122b7221 */ /* 0x008fe20000000000 */
[----:B----4-:R-:W-:-:S03]  /*0c70*/  FADD R41, R19, -R44 ;  /* 0x8000002c13297221 */ /* 0x010fc60000000000 */
[----:B------:R-:W-:-:S04]  /*0c80*/  FFMA R76, R43, R43, R76 ;  /* 0x0000002b2b4c7223 */ /* 0x000fc8000000004c */
[----:B------:R-:W-:Y:S01]  /*0c90*/  FFMA R76, R41, R41, R76 ;  /* 0x00000029294c7223 */ /* 0x000fe2000000004c */
[----:B------:R-:W-:-:S04]  /*0ca0*/  IMAD.WIDE.U32 R40, R69, 0x4, R38 ;  /* 0x0000000445287825 */ /* 0x000fc800078e0026 */
[--C-:B------:R-:W-:Y:S02]  /*0cb0*/  IMAD.WIDE.U32 R42, R71, 0x4, R38.reuse ;  /* 0x00000004472a7825 */ /* 0x100fe400078e0026 */
[----:B------:R-:W2:Y:S02]  /*0cc0*/  LDG.E R41, desc[UR6][R40.64] ;  /* 0x0000000628297981 */ /* 0x000ea4000c1e1900 */
[----:B------:R-:W-:Y:S02]  /*0cd0*/  IMAD.WIDE.U32 R44, R73, 0x4, R38 ;  /* 0x00000004492c7825 */ /* 0x000fe400078e0026 */
[----:B------:R-:W3:Y:S04]  /*0ce0*/  LDG.E R42, desc[UR6][R42.64] ;  /* 0x000000062a2a7981 */ /* 0x000ee8000c1e1900 */
        /* <DEDUP_REMOVED lines=46> */
[--C-:B------:R-:W-:Y:S02]  /*0fd0*/  IMAD.WIDE.U32 R44, R68, 0x4, R38.reuse ;  /* 0x00000004442c7825 */ /* 0x100fe400078e0026 */
[----:B------:R-:W3:Y:S02]  /*0fe0*/  LDG.E R42, desc[UR6][R42.64] ;  /* 0x000000062a2a7981 */ /* 0x000ee4000c1e1900 */
[----:B------:R-:W-:Y:S02]  /*0ff0*/  IMAD.WIDE.U32 R38, R70, 0x4, R38 ;  /* 0x0000000446267825 */ /* 0x000fe400078e0026 */
[----:B------:R-:W4:Y:S04]  /*1000*/  LDG.E R45, desc[UR6][R44.64] ;  /* 0x000000062c2d7981 */ /* 0x000f28000c1e1900 */
[----:B------:R-:W4:Y:S01]  /*1010*/  LDG.E R38, desc[UR6][R38.64] ;  /* 0x0000000626267981 */ /* 0x000f22000c1e1900 */
[----:B------:R-:W-:-:S02]  /*1020*/  IADD3 R36, P1, PT, R36, 0x4, RZ ;  /* 0x0000000424247810 */ /* 0x000fc40007f3e0ff */
[----:B------:R-:W-:Y:S02]  /*1030*/  IADD3 R46, PT, PT, R46, 0x1, RZ ;  /* 0x000000012e2e7810 */ /* 0x000fe40007ffe0ff */
[----:B------:R-:W-:Y:S02]  /*1040*/  IADD3.X R37, PT, PT, RZ, R37, RZ, P1, !PT ;  /* 0x00000025ff257210 */ /* 0x000fe40000ffe4ff */
[----:B------:R-:W-:Y:S02]  /*1050*/  ISETP.NE.AND P1, PT, R46, RZ, PT ;  /* 0x000000ff2e00720c */ /* 0x000fe40003f25270 */
[----:B------:R-:W-:Y:S02]  /*1060*/  IADD3 R77, PT, PT, R77, 0x1, RZ ;  /* 0x000000014d4d7810 */ /* 0x000fe40007ffe0ff */
[----:B------:R-:W-:Y:S02]  /*1070*/  IADD3 R49, PT, PT, R49, 0x1, RZ ;  /* 0x0000000131317810 */ /* 0x000fe40007ffe0ff */
[----:B------:R-:W-:-:S02]  /*1080*/  IADD3 R47, PT, PT, R47, 0x1, RZ ;  /* 0x000000012f2f7810 */ /* 0x000fc40007ffe0ff */
[----:B------:R-:W-:Y:S02]  /*1090*/  IADD3 R51, PT, PT, R51, 0x1, RZ ;  /* 0x0000000133337810 */ /* 0x000fe40007ffe0ff */
[----:B------:R-:W-:Y:S02]  /*10a0*/  IADD3 R53, PT, PT, R53, 0x1, RZ ;  /* 0x0000000135357810 */ /* 0x000fe40007ffe0ff */
[----:B------:R-:W-:Y:S02]  /*10b0*/  IADD3 R55, PT, PT, R55, 0x1, RZ ;  /* 0x0000000137377810 */ /* 0x000fe40007ffe0ff */
        /* <DEDUP_REMOVED lines=21> */
[----:B------:R-:W-:Y:S01]  /*1210*/  IADD3 R70, PT, PT, R70, 0x1, RZ ;  /* 0x0000000146467810 */ /* 0x000fe20007ffe0ff */
[----:B--2---:R-:W-:-:S04]  /*1220*/  FADD R41, R32, -R41 ;  /* 0x8000002920297221 */ /* 0x004fc80000000000 */
[----:B------:R-:W-:Y:S01]  /*1230*/  FFMA R76, R41, R41, R76 ;  /* 0x00000029294c7223 */ /* 0x000fe2000000004c */
[----:B---3--:R-:W-:-:S04]  /*1240*/  FADD R41, R33, -R42 ;  /* 0x8000002a21297221 */ /* 0x008fc80000000000 */
[----:B------:R-:W-:Y:S01]  /*1250*/  FFMA R76, R41, R41, R76 ;  /* 0x00000029294c7223 */ /* 0x000fe2000000004c */
[----:B----4-:R-:W-:-:S04]  /*1260*/  FADD R41, R34, -R45 ;  /* 0x8000002d22297221 */ /* 0x010fc80000000000 */
[----:B------:R-:W-:Y:S01]  /*1270*/  FFMA R76, R41, R41, R76 ;  /* 0x00000029294c7223 */ /* 0x000fe2000000004c */
[----:B------:R-:W-:-:S04]  /*1280*/  FADD R41, R35, -R38 ;  /* 0x8000002623297221 */ /* 0x000fc80000000000 */
[----:B------:R-:W-:-:S05]  /*1290*/  FFMA R41, R41, R41, R76 ;  /* 0x0000002929297223 */ /* 0x000fca000000004c */
[----:B------:R-:W-:-:S04]  /*12a0*/  FSETP.GEU.AND P0, PT, R41, R74, PT ;  /* 0x0000004a2900720b */ /* 0x000fc80003f0e000 */
[C---:B------:R-:W-:Y:S02]  /*12b0*/  SEL R72, R4.reuse, R72, !P0 ;  /* 0x0000004804487207 */ /* 0x040fe40004000000 */
[----:B------:R-:W-:Y:S02]  /*12c0*/  FSEL R74, R41, R74, !P0 ;  /* 0x0000004a294a7208 */ /* 0x000fe40004000000 */
[----:B------:R-:W-:Y:S01]  /*12d0*/  IADD3 R4, PT, PT, R4, 0x1, RZ ;  /* 0x0000000104047810 */ /* 0x000fe20007ffe0ff */
[----:B------:R-:W-:Y:S06]  /*12e0*/  @P1 BRA `(.L_x_337) ;  /* 0xfffffff400781947 */ /* 0x000fec000383ffff */
.L_x_336:
[----:B------:R-:W0:Y:S02]  /*12f0*/  LDC.64 R8, c[0x0][0x398] ;  /* 0x0000e600ff087b82 */ /* 0x000e240000000a00 */
[----:B0-----:R-:W-:-:S05]  /*1300*/  IMAD.WIDE.U32 R8, R3, 0x4, R8 ;  /* 0x0000000403087825 */ /* 0x001fca00078e0008 */
[----:B------:R-:W2:Y:S02]  /*1310*/  LDG.E R23, desc[UR6][R8.64] ;  /* 0x0000000608177981 */ /* 0x000ea4000c1e1900 */
[----:B--2---:R-:W-:-:S13]  /*1320*/  ISETP.NE.AND P0, PT, R23, R72, PT ;  /* 0x000000481700720c */ /* 0x004fda0003f05270 */
[----:B------:R-:W-:Y:S05]  /*1330*/  @!P0 BRA `(.L_x_338) ;  /* 0x0000001000508947 */ /* 0x000fea0003800000 */
[----:B------:R-:W0:Y:S01]  /*1340*/  LDC.64 R10, c[0x0][0x3a8] ;  /* 0x0000ea00ff0a7b82 */ /* 0x000e220000000a00 */
[----:B------:R-:W-:Y:S01]  /*1350*/  MOV R29, 0x1 ;  /* 0x00000001001d7802 */ /* 0x000fe20000000f00 */
[----:B------:R1:W-:Y:S01]  /*1360*/  STG.E desc[UR6][R8.64], R72 ;  /* 0x0000004808007986 */ /* 0x0003e2000c101906 */
[----:B------:R-:W-:-:S05]  /*1370*/  MOV R31, 0xffffffff ;  /* 0xffffffff001f7802 */ /* 0x000fca0000000f00 */
[----:B------:R-:W2:Y:S08]  /*1380*/  LDC.64 R14, c[0x0][0x3a0] ;  /* 0x0000e800ff0e7b82 */ /* 0x000eb00000000a00 */
[----:B------:R-:W3:Y:S01]  /*1390*/  LDC.64 R4, c[0x0][0x380] ;  /* 0x0000e000ff047b82 */ /* 0x000ee20000000a00 */
[----:B0-----:R-:W-:Y:S01]  /*13a0*/  IMAD.WIDE.U32 R10, R3, 0x4, R10 ;  /* 0x00000004030a7825 */ /* 0x001fe200078e000a */
[----:B------:R-:W0:Y:S06]  /*13b0*/  S2R R25, SR_TID.X ;  /* 0x0000000000197919 */ /* 0x000e2c0000002100 */
[----:B------:R-:W4:Y:S01]  /*13c0*/  LDC.64 R6, c[0x0][0x390] ;  /* 0x0000e400ff067b82 */ /* 0x000f220000000a00 */
[----:B------:R-:W-:Y:S01]  /*13d0*/  STG.E desc[UR6][R10.64], R29 ;  /* 0x0000001d0a007986 */ /* 0x000fe2000c101906 */
[----:B--2---:R-:W-:-:S04]  /*13e0*/  IMAD.WIDE R12, R72, 0x4, R14 ;  /* 0x00000004480c7825 */ /* 0x004fc800078e020e */
[----:B------:R-:W-:Y:S01]  /*13f0*/  IMAD.WIDE R14, R23, 0x4, R14 ;  /* 0x00000004170e7825 */ /* 0x000fe200078e020e */
[----:B------:R2:W-:Y:S03]  /*1400*/  REDG.E.ADD.STRONG.GPU desc[UR6][R12.64], R29 ;  /* 0x0000001d0c00798e */ /* 0x0005e6000c12e106 */
[----:B---3--:R-:W-:Y:S01]  /*1410*/  IMAD.WIDE.U32 R20, R3, 0x4, R4 ;  /* 0x0000000403147825 */ /* 0x008fe200078e0004 */
[----:B------:R3:W-:Y:S04]  /*1420*/  REDG.E.ADD.STRONG.GPU desc[UR6][R14.64], R31 ;  /* 0x0000001f0e00798e */ /* 0x0007e8000c12e106 */
[----:B------:R-:W5:Y:S01]  /*1430*/  LDG.E R27, desc[UR6][R20.64] ;  /* 0x00000006141b7981 */ /* 0x000f62000c1e1900 */
[----:B----4-:R-:W-:Y:S01]  /*1440*/  IMAD.WIDE R16, R72, 0x4, R6 ;  /* 0x0000000448107825 */ /* 0x010fe200078e0206 */
[----:B0-----:R-:W-:-:S03]  /*1450*/  IADD3 R25, PT, PT, R0, UR4, R25 ;  /* 0x0000000400197c10 */ /* 0x001fc6000fffe019 */
[----:B------:R-:W-:-:S04]  /*1460*/  IMAD.WIDE R18, R23, 0x4, R6 ;  /* 0x0000000417127825 */ /* 0x000fc800078e0206 */
[----:B-1----:R-:W-:-:S04]  /*1470*/  IMAD.WIDE.U32 R8, R25, 0x4, R4 ;  /* 0x0000000419087825 */ /* 0x002fc800078e0004 */
[----:B-----5:R-:W-:Y:S01]  /*1480*/  FADD R33, -R27, -RZ ;  /* 0x800000ff1b217221 */ /* 0x020fe20000000100 */
[----:B------:R0:W-:Y:S04]  /*1490*/  REDG.E.ADD.F32.FTZ.RN.STRONG.GPU desc[UR6][R16.64], R27 ;  /* 0x0000001b100079a6 */ /* 0x0001e8000c12f306 */
[----:B------:R1:W-:Y:S04]  /*14a0*/  REDG.E.ADD.F32.FTZ.RN.STRONG.GPU desc[UR6][R18.64], R33 ;  /* 0x00000021120079a6 */ /* 0x0003e8000c12f306 */
[----:B--2---:R-:W2:Y:S01]  /*14b0*/  LDG.E R29, desc[UR6][R8.64] ;  /* 0x00000006081d7981 */ /* 0x004ea2000c1e1900 */
[----:B------:R-:W-:Y:S01]  /*14c0*/  LEA R21, R0, R3, 0x1 ;  /* 0x0000000300157211 */ /* 0x000fe200078e08ff */
[----:B------:R-:W-:-:S04]  /*14d0*/  IMAD.WIDE R10, R2, 0x4, R16 ;  /* 0x00000004020a7825 */ /* 0x000fc800078e0210 */
[----:B------:R-:W-:-:S04]  /*14e0*/  IMAD.WIDE R12, R2, 0x4, R18 ;  /* 0x00000004020c7825 */ /* 0x000fc800078e0212 */
[----:B---3--:R-:W-:-:S04]  /*14f0*/  IMAD.WIDE.U32 R14, R21, 0x4, R4 ;  /* 0x00000004150e7825 */ /* 0x008fc800078e0004 */
[----:B--2---:R-:W-:Y:S01]  /*1500*/  FADD R35, -R29, -RZ ;  /* 0x800000ff1d237221 */ /* 0x004fe20000000100 */
[----:B------:R2:W-:Y:S04]  /*1510*/  REDG.E.ADD.F32.FTZ.RN.STRONG.GPU desc[UR6][R10.64], R29 ;  /* 0x0000001d0a0079a6 */ /* 0x0005e8000c12f306 */
[----:B------:R3:W-:Y:S04]  /*1520*/  REDG.E.ADD.F32.FTZ.RN.STRONG.GPU desc[UR6][R12.64], R35 ;  /* 0x000000230c0079a6 */ /* 0x0007e8000c12f306 */
[----:B------:R-:W4:Y:S01]  /*1530*/  LDG.E R31, desc[UR6][R14.64] ;  /* 0x000000060e1f7981 */ /* 0x000f22000c1e1900 */
[----:B0-----:R-:W-:-:S02]  /*1540*/  IMAD R27, R0, 0x3, R3 ;  /* 0x00000003001b7824 */ /* 0x001fc400078e0203 */
[----:B------:R-:W-:-:S04]  /*1550*/  IMAD.WIDE R16, R2, 0x4, R10 ;  /* 0x0000000402107825 */ /* 0x000fc800078e020a */
[----:B------:R-:W-:-:S04]  /*1560*/  IMAD.WIDE R8, R2, 0x4, R12 ;  /* 0x0000000402087825 */ /* 0x000fc800078e020c */
[----:B-1----:R-:W-:-:S04]  /*1570*/  IMAD.WIDE.U32 R18, R27, 0x4, R4 ;  /* 0x000000041b127825 */ /* 0x002fc800078e0004 */
[----:B----4-:R-:W-:Y:S01]  /*1580*/  FADD R37, -R31, -RZ ;  /* 0x800000ff1f257221 */ /* 0x010fe20000000100 */
[----:B------:R-:W-:Y:S04]  /*1590*/  REDG.E.ADD.F32.FTZ.RN.STRONG.GPU desc[UR6][R16.64], R31 ;  /* 0x0000001f100079a6 */ /* 0x000fe8000c12f306 */
[----:B------:R0:W-:Y:S04]  /*15a0*/  REDG.E.ADD.F32.FTZ.RN.STRONG.GPU desc[UR6][R8.64], R37 ;  /* 0x00000025080079a6 */ /* 0x0001e8000c12f306 */
[----:B------:R-:W4:Y:S01]  /*15b0*/  LDG.E R33, desc[UR6][R18.64] ;  /* 0x0000000612217981 */ /* 0x000f22000c1e1900 */
[----:B--2---:R-:W-:Y:S01]  /*15c0*/  LEA R29, R0, R3, 0x2 ;  /* 0x00000003001d7211 */ /* 0x004fe200078e10ff */
[----:B------:R-:W-:-:S04]  /*15d0*/  IMAD.WIDE R10, R2, 0x4, R16 ;  /* 0x00000004020a7825 */ /* 0x000fc800078e0210 */
[----:B---3--:R-:W-:-:S04]  /*15e0*/  IMAD.WIDE R12, R2, 0x4, R8 ;  /* 0x00000004020c7825 */ /* 0x008fc800078e0208 */
[----:B------:R-:W-:-:S04]  /*15f0*/  IMAD.WIDE.U32 R14, R29, 0x4, R4 ;  /* 0x000000041d0e7825 */ /* 0x000fc800078e0004 */
[----:B----4-:R-:W-:Y:S01]  /*1600*/  FADD R39, -R33, -RZ ;  /* 0x800000ff21277221 */ /* 0x010fe20000000100 */
[----:B------:R1:W-:Y:S04]  /*1610*/  REDG.E.ADD.F32.FTZ.RN.STRONG.GPU desc[UR6][R10.64], R33 ;  /* 0x000000210a0079a6 */ /* 0x0003e8000c12f306 */
[----:B------:R2:W-:Y:S04]  /*1620*/  REDG.E.ADD.F32.FTZ.RN.STRONG.GPU desc[UR6][R12.64], R39 ;  /* 0x000000270c0079a6 */ /* 0x0005e8000c12f306 */
[----:B------:R-:W3:Y:S01]  /*1630*/  LDG.E R35, desc[UR6][R14.64] ;  /* 0x000000060e237981 */ /* 0x000ee2000c1e1900 */
[----:B------:R-:W-:-:S02]  /*1640*/  LEA R3, R2, R72, 0x2 ;  /* 0x0000004802037211 */ /* 0x000fc400078e10ff */
[----:B------:R-:W-:Y:S02]  /*1650*/  LEA R23, R2, R23, 0x2 ;  /* 0x0000001702177211 */ /* 0x000fe400078e10ff */
[----:B------:R-:W-:Y:S01]  /*1660*/  LEA R25, R0, R25, 0x2 ;  /* 0x0000001900197211 */ /* 0x000fe200078e10ff */
[----:B0-----:R-:W-:-:S04]  /*1670*/  IMAD.WIDE R8, R3, 0x4, R6 ;  /* 0x0000000403087825 */ /* 0x001fc800078e0206 */
[----:B------:R-:W-:-:S04]  /*1680*/  IMAD.WIDE R16, R23, 0x4, R6 ;  /* 0x0000000417107825 */ /* 0x000fc800078e0206 */
[----:B------:R-:W-:-:S04]  /*1690*/  IMAD.WIDE.U32 R18, R25, 0x4, R4 ;  /* 0x0000000419127825 */ /* 0x000fc800078e0004 */
[----:B---3--:R-:W-:Y:S01]  /*16a0*/  FADD R37, -R35, -RZ ;  /* 0x800000ff23257221 */ /* 0x008fe20000000100 */
[----:B------:R0:W-:Y:S04]  /*16b0*/  REDG.E.ADD.F32.FTZ.RN.STRONG.GPU desc[UR6][R8.64], R35 ;  /* 0x00000023080079a6 */ /* 0x0001e8000c12f306 */
[----:B------:R3:W-:Y:S04]  /*16c0*/  REDG.E.ADD.F32.FTZ.RN.STRONG.GPU desc[UR6][R16.64], R37 ;  /* 0x00000025100079a6 */ /* 0x0007e8000c12f306 */
[----:B------:R-:W4:Y:S01]  /*16d0*/  LDG.E R31, desc[UR6][R18.64] ;  /* 0x00000006121f7981 */ /* 0x000f22000c1e1900 */
[----:B------:R-:W-:Y:S01]  /*16e0*/  LEA R21, R0, R21, 0x2 ;  /* 0x0000001500157211 */ /* 0x000fe200078e10ff */
[----:B-1----:R-:W-:-:S04]  /*16f0*/  IMAD.WIDE R10, R2, 0x4, R8 ;  /* 0x00000004020a7825 */ /* 0x002fc800078e0208 */
[----:B--2---:R-:W-:-:S04]  /*1700*/  IMAD.WIDE R12, R2, 0x4, R16 ;  /* 0x00000004020c7825 */ /* 0x004fc800078e0210 */
[----:B------:R-:W-:-:S04]  /*1710*/  IMAD.WIDE.U32 R14, R21, 0x4, R4 ;  /* 0x00000004150e7825 */ /* 0x000fc800078e0004 */
[----:B----4-:R-:W-:Y:S01]  /*1720*/  FADD R39, -R31, -RZ ;  /* 0x800000ff1f277221 */ /* 0x010fe20000000100 */
[----:B------:R1:W-:Y:S04]  /*1730*/  REDG.E.ADD.F32.FTZ.RN.STRONG.GPU desc[UR6][R10.64], R31 ;  /* 0x0000001f0a0079a6 */ /* 0x0003e8000c12f306 */
[----:B------:R2:W-:Y:S04]  /*1740*/  REDG.E.ADD.F32.FTZ.RN.STRONG.GPU desc[UR6][R12.64], R39 ;  /* 0x000000270c0079a6 */ /* 0x0005e8000c12f306 */
[----:B------:R-:W4:Y:S01]  /*1750*/  LDG.E R33, desc[UR6][R14.64] ;  /* 0x000000060e217981 */ /* 0x000f22000c1e1900 */
[----:B------:R-:W-:Y:S01]  /*1760*/  LEA R27, R0, R27, 0x2 ;  /* 0x0000001b001b7211 */ /* 0x000fe200078e10ff */
[----:B0-----:R-:W-:-:S04]  /*1770*/  IMAD.WIDE R8, R2, 0x4, R10 ;  /* 0x0000000402087825 */ /* 0x001fc800078e020a */
[----:B---3--:R-:W-:-:S04]  /*1780*/  IMAD.WIDE R16, R2, 0x4, R12 ;  /* 0x0000000402107825 */ /* 0x008fc800078e020c */
[----:B------:R-:W-:-:S04]  /*1790*/  IMAD.WIDE.U32 R18, R27, 0x4, R4 ;  /* 0x000000041b127825 */ /* 0x000fc800078e0004 */
[----:B----4-:R-:W-:Y:S01]  /*17a0*/  FADD R37, -R33, -RZ ;  /* 0x800000ff21257221 */ /* 0x010fe20000000100 */
        /* <DEDUP_REMOVED lines=11> */
[----:B------:R-:W-:-:S02]  /*1860*/  LEA R3, R2, R3, 0x2 ;  /* 0x0000000302037211 */ /* 0x000fc400078e10ff */
[----:B------:R-:W-:Y:S02]  /*1870*/  LEA R23, R2, R23, 0x2 ;  /* 0x0000001702177211 */ /* 0x000fe400078e10ff */
        /* <DEDUP_REMOVED lines=41> */
[----:B-1----:R-:W4:Y:S01]  /*1b10*/  LDG.E R31, desc[UR6][R18.64] ;  /* 0x00000006121f7981 */ /* 0x002f22000c1e1900 */
[----:B------:R-:W-:Y:S01]  /*1b20*/  LEA R21, R0, R21, 0x2 ;  /* 0x0000001500157211 */ /* 0x000fe200078e10ff */
[----:B------:R-:W-:-:S04]  /*1b30*/  IMAD.WIDE R10, R2, 0x4, R8 ;  /* 0x00000004020a7825 */ /* 0x000fc800078e0208 */
        /* <DEDUP_REMOVED lines=100> */
[----:B--2---:R-:W-:Y:S01]  /*2180*/  LEA R31, R0, R21, 0x2 ;  /* 0x00000015001f7211 */ /* 0x004fe200078e10ff */
[----:B------:R-:W-:-:S04]  /*2190*/  IMAD.WIDE R10, R2, 0x4, R8 ;  /* 0x00000004020a7825 */ /* 0x000fc800078e0208 */
[----:B------:R-:W-:-:S04]  /*21a0*/  IMAD.WIDE R12, R2, 0x4, R16 ;  /* 0x00000004020c7825 */ /* 0x000fc800078e0210 */
[----:B------:R-:W-:-:S04]  /*21b0*/  IMAD.WIDE.U32 R14, R31, 0x4, R4 ;  /* 0x000000041f0e7825 */ /* 0x000fc800078e0004 */
[----:B----4-:R-:W-:Y:S01]  /*21c0*/  FADD R41, -R33, -RZ ;  /* 0x800000ff21297221 */ /* 0x010fe20000000100 */
[----:B------:R1:W-:Y:S04]  /*21d0*/  REDG.E.ADD.F32.FTZ.RN.STRONG.GPU desc[UR6][R10.64], R33 ;  /* 0x000000210a0079a6 */ /* 0x0003e8000c12f306 */
[----:B------:R2:W-:Y:S04]  /*21e0*/  REDG.E.ADD.F32.FTZ.RN.STRONG.GPU desc[UR6][R12.64], R41 ;  /* 0x000000290c0079a6 */ /* 0x0005e8000c12f306 */
[----:B------:R-:W4:Y:S01]  /*21f0*/  LDG.E R35, desc[UR6][R14.64] ;  /* 0x000000060e237981 */ /* 0x000f22000c1e1900 */
[----:B0-----:R-:W-:Y:S01]  /*2200*/  LEA R9, R0, R27, 0x2 ;  /* 0x0000001b00097211 */ /* 0x001fe200078e10ff */
[----:B---3--:R-:W-:-:S04]  /*2210*/  IMAD.WIDE R16, R2, 0x4, R10 ;  /* 0x0000000402107825 */ /* 0x008fc800078e020a */
[----:B------:R-:W-:-:S04]  /*2220*/  IMAD.WIDE R18, R2, 0x4, R12 ;  /* 0x0000000402127825 */ /* 0x000fc800078e020c */
        /* <DEDUP_REMOVED lines=14> */
[----:B0-----:R-:W-:Y:S02]  /*2310*/  LEA R17, R2, R23, 0x2 ;  /* 0x0000001702117211 */ /* 0x001fe400078e10ff */
[----:B---3--:R-:W-:Y:S01]  /*2320*/  LEA R19, R0, R25, 0x2 ;  /* 0x0000001900137211 */ /* 0x008fe200078e10ff */
[----:B------:R-:W-:-:S04]  /*2330*/  IMAD.WIDE R8, R21, 0x4, R6 ;  /* 0x0000000415087825 */ /* 0x000fc800078e0206 */
[----:B------:R-:W-:-:S04]  /*2340*/  IMAD.WIDE R6, R17, 0x4, R6 ;  /* 0x0000000411067825 */ /* 0x000fc800078e0206 */
[----:B------:R-:W-:-:S04]  /*2350*/  IMAD.WIDE.U32 R16, R19, 0x4, R4 ;  /* 0x0000000413107825 */ /* 0x000fc800078e0004 */
[----:B----4-:R-:W-:Y:S01]  /*2360*/  FADD R21, -R15, -RZ ;  /* 0x800000ff0f157221 */ /* 0x010fe20000000100 */
[----:B------:R0:W-:Y:S04]  /*2370*/  REDG.E.ADD.F32.FTZ.RN.STRONG.GPU desc[UR6][R8.64], R15 ;  /* 0x0000000f080079a6 */ /* 0x0001e8000c12f306 */
[----:B------:R3:W-:Y:S04]  /*2380*/  REDG.E.ADD.F32.FTZ.RN.STRONG.GPU desc[UR6][R6.64], R21 ;  /* 0x00000015060079a6 */ /* 0x0007e8000c12f306 */
[----:B------:R-:W4:Y:S01]  /*2390*/  LDG.E R17, desc[UR6][R16.64] ;  /* 0x0000000610117981 */ /* 0x000f22000c1e1900 */
[----:B-1----:R-:W-:Y:S01]  /*23a0*/  LEA R3, R0, R31, 0x2 ;  /* 0x0000001f00037211 */ /* 0x002fe200078e10ff */
[----:B------:R-:W-:-:S04]  /*23b0*/  IMAD.WIDE R10, R2, 0x4, R8 ;  /* 0x00000004020a7825 */ /* 0x000fc800078e0208 */
[----:B--2---:R-:W-:-:S04]  /*23c0*/  IMAD.WIDE R12, R2, 0x4, R6 ;  /* 0x00000004020c7825 */ /* 0x004fc800078e0206 */
[----:B------:R-:W-:-:S04]  /*23d0*/  IMAD.WIDE.U32 R4, R3, 0x4, R4 ;  /* 0x0000000403047825 */ /* 0x000fc800078e0004 */
[----:B----4-:R-:W-:Y:S01]  /*23e0*/  FADD R19, -R17, -RZ ;  /* 0x800000ff11137221 */ /* 0x010fe20000000100 */
[----:B------:R-:W-:Y:S04]  /*23f0*/  REDG.E.ADD.F32.FTZ.RN.STRONG.GPU desc[UR6][R10.64], R17 ;  /* 0x000000110a0079a6 */ /* 0x000fe8000c12f306 */
[----:B------:R-:W-:Y:S04]  /*2400*/  REDG.E.ADD.F32.FTZ.RN.STRONG.GPU desc[UR6][R12.64], R19 ;  /* 0x000000130c0079a6 */ /* 0x000fe8000c12f306 */
[----:B------:R-:W3:Y:S01]  /*2410*/  LDG.E R5, desc[UR6][R4.64] ;  /* 0x0000000604057981 */ /* 0x000ee2000c1e1900 */
[----:B0-----:R-:W-:-:S04]  /*2420*/  IMAD.WIDE R8, R2, 0x4, R10 ;  /* 0x0000000402087825 */ /* 0x001fc800078e020a */
[----:B------:R-:W-:-:S04]  /*2430*/  IMAD.WIDE R2, R2, 0x4, R12 ;  /* 0x0000000402027825 */ /* 0x000fc800078e020c */
[----:B---3--:R-:W-:Y:S01]  /*2440*/  FADD R7, -R5, -RZ ;  /* 0x800000ff05077221 */ /* 0x008fe20000000100 */
[----:B------:R-:W-:Y:S04]  /*2450*/  REDG.E.ADD.F32.FTZ.RN.STRONG.GPU desc[UR6][R8.64], R5 ;  /* 0x00000005080079a6 */ /* 0x000fe8000c12f306 */
[----:B------:R-:W-:Y:S01]  /*2460*/  REDG.E.ADD.F32.FTZ.RN.STRONG.GPU desc[UR6][R2.64], R7 ;  /* 0x00000007020079a6 */ /* 0x000fe2000c12f306 */
[----:B------:R-:W-:Y:S05]  /*2470*/  EXIT ;  /* 0x000000000000794d */ /* 0x000fea0003800000 */
.L_x_338:
[----:B------:R-:W0:Y:S02]  /*2480*/  LDC.64 R4, c[0x0][0x3a8] ;  /* 0x0000ea00ff047b82 */ /* 0x000e240000000a00 */
[----:B0-----:R-:W-:-:S05]  /*2490*/  IMAD.WIDE.U32 R4, R3, 0x4, R4 ;  /* 0x0000000403047825 */ /* 0x001fca00078e0004 */
[----:B------:R-:W-:Y:S01]  /*24a0*/  STG.E desc[UR6][R4.64], RZ ;  /* 0x000000ff04007986 */ /* 0x000fe2000c101906 */
[----:B------:R-:W-:Y:S05]  /*24b0*/  EXIT ;  /* 0x000000000000794d */ /* 0x000fea0003800000 */
.L_x_339:
        /* <DEDUP_REMOVED lines=12> */
.L_x_973:


//--------------------- .text._Z10divNewTab2ILi31EEvPfS0_Pii --------------------------
	.section	.text._Z10divNewTab2ILi31EEvPfS0_Pii,"ax",@progbits
	.align	128
        .global         _Z10divNewTab2ILi31EEvPfS0_Pii
        .type           _Z10divNewTab2ILi31EEvPfS0_Pii,@function
        .size           _Z10divNewTab2ILi31EEvPfS0_Pii,(.L_x_933 - _Z10divNewTab2ILi31EEvPfS0_Pii)
        .other          _Z10divNewTab2ILi31EEvPfS0_Pii,@"STO_CUDA_ENTRY STV_DEFAULT"
_Z10divNewTab2ILi31EEvPfS0_Pii:
.text._Z10divNewTab2ILi31EEvPfS0_Pii:
        /* <DEDUP_REMOVED lines=34> */
[----:B------:R-:W-:Y:S05]  /*0220*/  CALL.REL.NOINC `($__internal_1_$__cuda_sm3x_div_rn_noftz_f32_slowpath) ;  /* 0x0000000000187944 */ /* 0x000fea0003c00000 */
[----:B------:R-:W-:-:S07]  /*0230*/  IMAD.MOV.U32 R7, RZ, RZ, R0 ;  /* 0x000000ffff077224 */ /* 0x000fce00078e0000 */
.L_x_341:
[----:B------:R-:W-:Y:S05]  /*0240*/  BSYNC.RECONVERGENT B0 ;  /* 0x0000000000007941 */ /* 0x000fea0003800200 */
.L_x_340:
[----:B------:R-:W0:Y:S02]  /*0250*/  LDC.64 R4, c[0x0][0x380] ;  /* 0x0000e000ff047b82 */ /* 0x000e240000000a00 */
[----:B0-----:R-:W-:-:S05]  /*0260*/  IMAD.WIDE.U32 R2, R2, 0x4, R4 ;  /* 0x0000000402027825 */ /* 0x001fca00078e0004 */
[----:B------:R-:W-:Y:S01]  /*0270*/  STG.E desc[UR4][R2.64], R7 ;  /* 0x0000000702007986 */ /* 0x000fe2000c101904 */
[----:B------:R-:W-:Y:S05]  /*0280*/  EXIT ;  /* 0x000000000000794d */ /* 0x000fea0003800000 */
        .weak           $__internal_1_$__cuda_sm3x_div_rn_noftz_f32_slowpath
        .type           $__internal_1_$__cuda_sm3x_div_rn_noftz_f32_slowpath,@function
        .size           $__internal_1_$__cuda_sm3x_div_rn_noftz_f32_slowpath,(.L_x_933 - $__internal_1_$__cuda_sm3x_div_rn_noftz_f32_slowpath)
$__internal_1_$__cuda_sm3x_div_rn_noftz_f32_slowpath:
        /* <DEDUP_REMOVED lines=36> */
.L_x_343:
        /* <DEDUP_REMOVED lines=51> */
.L_x_350:
[----:B------:R-:W-:-:S04]  /*0800*/  LOP3.LUT R0, R0, 0x80000000, RZ, 0xc0, !PT ;  /* 0x8000000000007812 */ /* 0x000fc800078ec0ff */
[----:B------:R-:W-:Y:S01]  /*0810*/  LOP3.LUT R0, R0, 0x7f800000, RZ, 0xfc, !PT ;  /* 0x7f80000000007812 */ /* 0x000fe200078efcff */
[----:B------:R-:W-:Y:S06]  /*0820*/  BRA `(.L_x_351) ;  /* 0x0000000000047947 */ /* 0x000fec0003800000 */
.L_x_349:
[----:B------:R-:W-:-:S07]  /*0830*/  IMAD R0, R6, 0x800000, R0 ;  /* 0x0080000006007824 */ /* 0x000fce00078e0200 */
.L_x_351:
[----:B------:R-:W-:Y:S05]  /*0840*/  BSYNC.RECONVERGENT B2 ;  /* 0x0000000000027941 */ /* 0x000fea0003800200 */
.L_x_348:
[----:B------:R-:W-:Y:S05]  /*0850*/  BRA `(.L_x_352) ;  /* 0x0000000000207947 */ /* 0x000fea0003800000 */
.L_x_347:
[----:B------:R-:W-:-:S04]  /*0860*/  LOP3.LUT R0, R8, 0x80000000, R7, 0x48, !PT ;  /* 0x8000000008007812 */ /* 0x000fc800078e4807 */
[----:B------:R-:W-:Y:S01]  /*0870*/  LOP3.LUT R0, R0, 0x7f800000, RZ, 0xfc, !PT ;  /* 0x7f80000000007812 */ /* 0x000fe200078efcff */
[----:B------:R-:W-:Y:S06]  /*0880*/  BRA `(.L_x_352) ;  /* 0x0000000000147947 */ /* 0x000fec0003800000 */
.L_x_346:
[----:B------:R-:W-:Y:S01]  /*0890*/  LOP3.LUT R0, R8, 0x80000000, R7, 0x48, !PT ;  /* 0x8000000008007812 */ /* 0x000fe200078e4807 */
[----:B------:R-:W-:Y:S06]  /*08a0*/  BRA `(.L_x_352) ;  /* 0x00000000000c7947 */ /* 0x000fec0003800000 */
.L_x_345:
[----:B------:R-:W0:Y:S01]  /*08b0*/  MUFU.RSQ R0, -QNAN ;  /* 0xffc0000000007908 */ /* 0x000e220000001400 */
[----:B------:R-:W-:Y:S05]  /*08c0*/  BRA `(.L_x_352) ;  /* 0x0000000000047947 */ /* 0x000fea0003800000 */
.L_x_344:
[----:B------:R-:W-:-:S07]  /*08d0*/  FADD.FTZ R0, R0, R3 ;  /* 0x0000000300007221 */ /* 0x000fce0000010000 */
.L_x_352:
[----:B------:R-:W-:Y:S05]  /*08e0*/  BSYNC.RECONVERGENT B1 ;  /* 0x0000000000017941 */ /* 0x000fea0003800200 */
.L_x_342:
[----:B------:R-:W-:-:S04]  /*08f0*/  IMAD.MOV.U32 R5, RZ, RZ, 0x0 ;  /* 0x00000000ff057424 */ /* 0x000fc800078e00ff */
[----:B0-----:R-:W-:Y:S05]  /*0900*/  RET.REL.NODEC R4 `(_Z10divNewTab2ILi31EEvPfS0_Pii) ;  /* 0xfffffff404bc7950 */ /* 0x001fea0003c3ffff */
.L_x_353:
        /* <DEDUP_REMOVED lines=15> */
.L_x_933:


//--------------------- .text._Z22calculateBestDistance2ILi30EEvPfS0_S0_PiS1_S1_ii --------------------------
	.section	.text._Z22calculateBestDistance2ILi30EEvPfS0_S0_PiS1_S1_ii,"ax",@progbits
	.align	128
        .global         _Z22calculateBestDistance2ILi30EEvPfS0_S0_PiS1_S1_ii
        .type           _Z22calculateBestDistance2ILi30EEvPfS0_S0_PiS1_S1_ii,@function
        .size           _Z22calculateBestDistance2ILi30EEvPfS0_S0_PiS1_S1_ii,(.L_x_975 - _Z22calculateBestDistance2ILi30EEvPfS0_S0_PiS1_S1_ii)
        .other          _Z22calculateBestDistance2ILi30EEvPfS0_S0_PiS1_S1_ii,@"STO_CUDA_ENTRY STV_DEFAULT"
_Z22calculateBestDistance2ILi30EEvPfS0_S0_PiS1_S1_ii:
.text._Z22calculateBestDistance2ILi30EEvPfS0_S0_PiS1_S1_ii:
        /* <DEDUP_REMOVED lines=9> */
[----:B------:R-:W0:Y:S01]  /*0090*/  LDCU UR16, c[0x0][0x3b4] ;  /* 0x00007680ff1077ac */ /* 0x000e220008000800 */
[----:B------:R-:W-:Y:S01]  /*00a0*/  MOV R40, 0xffffffff ;  /* 0xffffffff00287802 */ /* 0x000fe20000000f00 */
[----:B------:R-:W1:Y:S01]  /*00b0*/  LDCU.64 UR12, c[0x0][0x358] ;  /* 0x00006b00ff0c77ac */ /* 0x000e620008000a00 */
[----:B0-----:R-:W-:-:S09]  /*00c0*/  UISETP.GE.AND UP0, UPT, UR16, 0x1, UPT ;  /* 0x000000011000788c */ /* 0x001fd2000bf06270 */
[----:B-1----:R-:W-:Y:S05]  /*00d0*/  BRA.U !UP0, `(.L_x_354) ;  /* 0x0000001108a07547 */ /* 0x002fea000b800000 */
[----:B------:R-:W0:Y:S01]  /*00e0*/  LDC.64 R38, c[0x0][0x380] ;  /* 0x0000e000ff267b82 */ /* 0x000e220000000a00 */
[C---:B------:R-:W-:Y:S01]  /*00f0*/  IADD3 R5, PT, PT, R0.reuse, UR5, R5 ;  /* 0x0000000500057c10 */ /* 0x040fe2000fffe005 */
[----:B------:R-:W1:Y:S01]  /*0100*/  LDCU.64 UR14, c[0x0][0x388] ;  /* 0x00007100ff0e77ac */ /* 0x000e620008000a00 */
[----:B------:R-:W-:-:S03]  /*0110*/  LEA R7, R0, R3, 0x1 ;  /* 0x0000000300077211 */ /* 0x000fc600078e08ff */
[----:B0-----:R-:W-:Y:S01]  /*0120*/  IMAD.WIDE.U32 R8, R5, 0x4, R38 ;  /* 0x0000000405087825 */ /* 0x001fe200078e0026 */
[----:B------:R-:W-:-:S03]  /*0130*/  LEA R5, R0, R5, 0x1 ;  /* 0x0000000500057211 */ /* 0x000fc600078e08ff */
[--C-:B------:R-:W-:Y:S01]  /*0140*/  IMAD.WIDE.U32 R12, R7, 0x4, R38.reuse ;  /* 0x00000004070c7825 */ /* 0x100fe200078e0026 */
[C---:B------:R-:W-:Y:S01]  /*0150*/  LEA R7, R0.reuse, R7, 0x1 ;  /* 0x0000000700077211 */ /* 0x040fe200078e08ff */
[----:B------:R-:W5:Y:S01]  /*0160*/  LDG.E R2, desc[UR12][R8.64] ;  /* 0x0000000c08027981 */ /* 0x000f62000c1e1900 */
[C---:B------:R-:W-:Y:S01]  /*0170*/  LEA R21, R0.reuse, R5, 0x1 ;  /* 0x0000000500157211 */ /* 0x040fe200078e08ff */
[--C-:B------:R-:W-:Y:S01]  /*0180*/  IMAD.WIDE.U32 R10, R3, 0x4, R38.reuse ;  /* 0x00000004030a7825 */ /* 0x100fe200078e0026 */
[C---:B------:R-:W-:Y:S01]  /*0190*/  LEA R25, R0.reuse, R7, 0x1 ;  /* 0x0000000700197211 */ /* 0x040fe200078e08ff */
[----:B------:R0:W5:Y:S01]  /*01a0*/  LDG.E R4, desc[UR12][R12.64] ;  /* 0x0000000c0c047981 */ /* 0x000162000c1e1900 */
[----:B------:R-:W-:Y:S01]  /*01b0*/  LEA R23, R0, R21, 0x1 ;  /* 0x0000001500177211 */ /* 0x000fe200078e08ff */
[----:B------:R-:W-:-:S04]  /*01c0*/  IMAD.WIDE.U32 R18, R21, 0x4, R38 ;  /* 0x0000000415127825 */ /* 0x000fc800078e0026 */
[--C-:B------:R-:W-:Y:S01]  /*01d0*/  IMAD.WIDE.U32 R20, R25, 0x4, R38.reuse ;  /* 0x0000000419147825 */ /* 0x100fe200078e0026 */
[C---:B------:R-:W-:Y:S01]  /*01e0*/  LEA R25, R0.reuse, R25, 0x1 ;  /* 0x0000001900197211 */ /* 0x040fe200078e08ff */
[----:B------:R-:W5:Y:S02]  /*01f0*/  LDG.E R8, desc[UR12][R18.64] ;  /* 0x0000000c12087981 */ /* 0x000f64000c1e1900 */
[--C-:B------:R-:W-:Y:S01]  /*0200*/  IMAD.WIDE.U32 R14, R5, 0x4, R38.reuse ;  /* 0x00000004050e7825 */ /* 0x100fe200078e0026 */
[C---:B0-----:R-:W-:Y:S01]  /*0210*/  LEA R13, R0.reuse, R23, 0x1 ;  /* 0x00000017000d7211 */ /* 0x041fe200078e08ff */
[----:B------:R-:W5:Y:S01]  /*0220*/  LDG.E R5, desc[UR12][R10.64] ;  /* 0x0000000c0a057981 */ /* 0x000f62000c1e1900 */
[C---:B------:R-:W-:Y:S01]  /*0230*/  LEA R31, R0.reuse, R25, 0x1 ;  /* 0x00000019001f7211 */ /* 0x040fe200078e08ff */
[--C-:B------:R-:W-:Y:S02]  /*0240*/  IMAD.WIDE.U32 R16, R7, 0x4, R38.reuse ;  /* 0x0000000407107825 */ /* 0x100fe400078e0026 */
[----:B------:R0:W5:Y:S04]  /*0250*/  LDG.E R6, desc[UR12][R14.64] ;  /* 0x0000000c0e067981 */ /* 0x000168000c1e1900 */
[----:B------:R2:W5:Y:S04]  /*0260*/  LDG.E R7, desc[UR12][R16.64] ;  /* 0x0000000c10077981 */ /* 0x000568000c1e1900 */
[----:B------:R-:W5:Y:S01]  /*0270*/  LDG.E R9, desc[UR12][R20.64] ;  /* 0x0000000c14097981 */ /* 0x000f62000c1e1900 */
[----:B0-----:R-:W-:Y:S01]  /*0280*/  LEA R15, R0, R13, 0x1 ;  /* 0x0000000d000f7211 */ /* 0x001fe200078e08ff */
[----:B------:R-:W-:-:S04]  /*0290*/  IMAD.WIDE.U32 R26, R25, 0x4, R38 ;  /* 0x00000004191a7825 */ /* 0x000fc800078e0026 */
[--C-:B--2---:R-:W-:Y:S01]  /*02a0*/  IMAD.WIDE.U32 R16, R31, 0x4, R38.reuse ;  /* 0x000000041f107825 */ /* 0x104fe200078e0026 */
[C---:B------:R-:W-:Y:S01]  /*02b0*/  LEA R31, R0.reuse, R31, 0x1 ;  /* 0x0000001f001f7211 */ /* 0x040fe200078e08ff */
[----:B------:R0:W5:Y:S02]  /*02c0*/  LDG.E R11, desc[UR12][R26.64] ;  /* 0x0000000c1a0b7981 */ /* 0x000164000c1e1900 */
[--C-:B------:R-:W-:Y:S01]  /*02d0*/  IMAD.WIDE.U32 R18, R15, 0x4, R38.reuse ;  /* 0x000000040f127825 */ /* 0x100fe200078e0026 */
[C---:B------:R-:W-:Y:S02]  /*02e0*/  LEA R15, R0.reuse, R15, 0x1 ;  /* 0x0000000f000f7211 */ /* 0x040fe400078e08ff */
[C---:B------:R-:W-:Y:S01]  /*02f0*/  LEA R35, R0.reuse, R31, 0x1 ;  /* 0x0000001f00237211 */ /* 0x040fe200078e08ff */
[--C-:B------:R-:W-:Y:S01]  /*0300*/  IMAD.WIDE.U32 R22, R23, 0x4, R38.reuse ;  /* 0x0000000417167825 */ /* 0x100fe200078e0026 */
[----:B------:R-:W5:Y:S03]  /*0310*/  LDG.E R14, desc[UR12][R18.64] ;  /* 0x0000000c120e7981 */ /* 0x000f66000c1e1900 */
[--C-:B------:R-:W-:Y:S01]  /*0320*/  IMAD.WIDE.U32 R32, R31, 0x4, R38.reuse ;  /* 0x000000041f207825 */ /* 0x100fe200078e0026 */
[C---:B------:R-:W-:Y:S01]  /*0330*/  LEA R31, R0.reuse, R15, 0x1 ;  /* 0x0000000f001f7211 */ /* 0x040fe200078e08ff */
[----:B------:R2:W5:Y:S01]  /*0340*/  LDG.E R10, desc[UR12][R22.64] ;  /* 0x0000000c160a7981 */ /* 0x000562000c1e1900 */
[----:B0-----:R-:W-:Y:S01]  /*0350*/  LEA R27, R0, R35, 0x1 ;  /* 0x00000023001b7211 */ /* 0x001fe200078e08ff */
[----:B------:R-:W-:-:S02]  /*0360*/  IMAD.WIDE.U32 R28, R13, 0x4, R38 ;  /* 0x000000040d1c7825 */ /* 0x000fc400078e0026 */
[----:B------:R-:W5:Y:S02]  /*0370*/  LDG.E R13, desc[UR12][R16.64] ;  /* 0x0000000c100d7981 */ /* 0x000f64000c1e1900 */
[--C-:B------:R-:W-:Y:S02]  /*0380*/  IMAD.WIDE.U32 R20, R35, 0x4, R38.reuse ;  /* 0x0000000423147825 */ /* 0x100fe400078e0026 */
[----:B------:R0:W5:Y:S02]  /*0390*/  LDG.E R12, desc[UR12][R28.64] ;  /* 0x0000000c1c0c7981 */ /* 0x000164000c1e1900 */
[----:B--2---:R-:W-:Y:S01]  /*03a0*/  IMAD.WIDE.U32 R22, R31, 0x4, R38 ;  /* 0x000000041f167825 */ /* 0x004fe200078e0026 */
[----:B------:R-:W-:-:S03]  /*03b0*/  LEA R31, R0, R31, 0x1 ;  /* 0x0000001f001f7211 */ /* 0x000fc600078e08ff */
[--C-:B------:R-:W-:Y:S01]  /*03c0*/  IMAD.WIDE.U32 R34, R27, 0x4, R38.reuse ;  /* 0x000000041b227825 */ /* 0x100fe200078e0026 */
[C---:B------:R-:W-:Y:S01]  /*03d0*/  LEA R27, R0.reuse, R27, 0x1 ;  /* 0x0000001b001b7211 */ /* 0x040fe200078e08ff */
[----:B------:R2:W5:Y:S01]  /*03e0*/  LDG.E R18, desc[UR12][R22.64] ;  /* 0x0000000c16127981 */ /* 0x000562000c1e1900 */
[C---:B0-----:R-:W-:Y:S01]  /*03f0*/  LEA R29, R0.reuse, R31, 0x1 ;  /* 0x0000001f001d7211 */ /* 0x041fe200078e08ff */
[----:B------:R-:W-:Y:S01]  /*0400*/  IMAD.WIDE.U32 R24, R15, 0x4, R38 ;  /* 0x000000040f187825 */ /* 0x000fe200078e0026 */
[C---:B------:R-:W-:Y:S01]  /*0410*/  LEA R41, R0.reuse, R27, 0x1 ;  /* 0x0000001b00297211 */ /* 0x040fe200078e08ff */
[----:B------:R0:W5:Y:S01]  /*0420*/  LDG.E R15, desc[UR12][R32.64] ;  /* 0x0000000c200f7981 */ /* 0x000162000c1e1900 */
[----:B------:R-:W-:-:S03]  /*0430*/  LEA R37, R0, R29, 0x1 ;  /* 0x0000001d00257211 */ /* 0x000fc600078e08ff */
[----:B------:R3:W5:Y:S02]  /*0440*/  LDG.E R16, desc[UR12][R24.64] ;  /* 0x0000000c18107981 */ /* 0x000764000c1e1900 */
[--C-:B--2---:R-:W-:Y:S01]  /*0450*/  IMAD.WIDE.U32 R22, R37, 0x4, R38.reuse ;  /* 0x0000000425167825 */ /* 0x104fe200078e0026 */
[C---:B------:R-:W-:Y:S01]  /*0460*/  LEA R37, R0.reuse, R37, 0x1 ;  /* 0x0000002500257211 */ /* 0x040fe200078e08ff */
[----:B------:R2:W5:Y:S02]  /*0470*/  LDG.E R19, desc[UR12][R34.64] ;  /* 0x0000000c22137981 */ /* 0x000564000c1e1900 */
[--C-:B0-----:R-:W-:Y:S02]  /*0480*/  IMAD.WIDE.U32 R32, R27, 0x4, R38.reuse ;  /* 0x000000041b207825 */ /* 0x101fe400078e0026 */
[----:B------:R-:W5:Y:S02]  /*0490*/  LDG.E R17, desc[UR12][R20.64] ;  /* 0x0000000c14117981 */ /* 0x000f64000c1e1900 */
[----:B---3--:R-:W-:Y:S01]  /*04a0*/  IMAD.WIDE.U32 R24, R41, 0x4, R38 ;  /* 0x0000000429187825 */ /* 0x008fe200078e0026 */
[----:B------:R-:W-:-:S03]  /*04b0*/  LEA R41, R0, R41, 0x1 ;  /* 0x0000002900297211 */ /* 0x000fc600078e08ff */
[--C-:B------:R-:W-:Y:S01]  /*04c0*/  IMAD.WIDE.U32 R26, R29, 0x4, R38.reuse ;  /* 0x000000041d1a7825 */ /* 0x100fe200078e0026 */
[C---:B------:R-:W-:Y:S01]  /*04d0*/  LEA R45, R0.reuse, R41, 0x1 ;  /* 0x00000029002d7211 */ /* 0x040fe200078e08ff */
[----:B------:R-:W5:Y:S01]  /*04e0*/  LDG.E R29, desc[UR12][R24.64] ;  /* 0x0000000c181d7981 */ /* 0x000f62000c1e1900 */
[C---:B------:R-:W-:Y:S01]  /*04f0*/  LEA R43, R0.reuse, R37, 0x1 ;  /* 0x00000025002b7211 */ /* 0x040fe200078e08ff */
[--C-:B--2---:R-:W-:Y:S02]  /*0500*/  IMAD.WIDE.U32 R34, R41, 0x4, R38.reuse ;  /* 0x0000000429227825 */ /* 0x104fe400078e0026 */
[----:B------:R0:W5:Y:S02]  /*0510*/  LDG.E R28, desc[UR12][R26.64] ;  /* 0x0000000c1a1c7981 */ /* 0x000164000c1e1900 */
[--C-:B------:R-:W-:Y:S02]  /*0520*/  IMAD.WIDE.U32 R40, R45, 0x4, R38.reuse ;  /* 0x000000042d287825 */ /* 0x100fe400078e0026 */
[----:B------:R-:W5:Y:S02]  /*0530*/  LDG.E R21, desc[UR12][R32.64] ;  /* 0x0000000c20157981 */ /* 0x000f64000c1e1900 */
[----:B------:R-:W-:Y:S01]  /*0540*/  IMAD.WIDE.U32 R30, R31, 0x4, R38 ;  /* 0x000000041f1e7825 */ /* 0x000fe200078e0026 */
[----:B0-----:R-:W-:-:S04]  /*0550*/  LEA R27, R0, R45, 0x1 ;  /* 0x0000002d001b7211 */ /* 0x001fc800078e08ff */
[----:B------:R-:W5:Y:S01]  /*0560*/  LDG.E R20, desc[UR12][R30.64] ;  /* 0x0000000c1e147981 */ /* 0x000f62000c1e1900 */
[C---:B------:R-:W-:Y:S02]  /*0570*/  LEA R45, R0.reuse, R43, 0x1 ;  /* 0x0000002b002d7211 */ /* 0x040fe400078e08ff */
[C---:B------:R-:W-:Y:S01]  /*0580*/  LEA R44, R0.reuse, R27, 0x1 ;  /* 0x0000001b002c7211 */ /* 0x040fe200078e08ff */
[--C-:B------:R-:W-:Y:S01]  /*0590*/  IMAD.WIDE.U32 R36, R37, 0x4, R38.reuse ;  /* 0x0000000425247825 */ /* 0x100fe200078e0026 */
[----:B------:R-:W-:Y:S01]  /*05a0*/  LEA R0, R0, R45, 0x1 ;  /* 0x0000002d00007211 */ /* 0x000fe200078e08ff */
[----:B------:R-:W5:Y:S02]  /*05b0*/  LDG.E R33, desc[UR12][R40.64] ;  /* 0x0000000c28217981 */ /* 0x000f64000c1e1900 */
[--C-:B------:R-:W-:Y:S02]  /*05c0*/  IMAD.WIDE.U32 R42, R43, 0x4, R38.reuse ;  /* 0x000000042b2a7825 */ /* 0x100fe400078e0026 */
[----:B------:R0:W5:Y:S02]  /*05d0*/  LDG.E R30, desc[UR12][R22.64] ;  /* 0x0000000c161e7981 */ /* 0x000164000c1e1900 */
[----:B------:R-:W-:-:S02]  /*05e0*/  IMAD.WIDE.U32 R26, R27, 0x4, R38 ;  /* 0x000000041b1a7825 */ /* 0x000fc400078e0026 */
[----:B------:R2:W5:Y:S02]  /*05f0*/  LDG.E R31, desc[UR12][R34.64] ;  /* 0x0000000c221f7981 */ /* 0x000564000c1e1900 */
[--C-:B------:R-:W-:Y:S02]  /*0600*/  IMAD.WIDE.U32 R24, R45, 0x4, R38.reuse ;  /* 0x000000042d187825 */ /* 0x100fe400078e0026 */
[----:B------:R2:W5:Y:S02]  /*0610*/  LDG.E R32, desc[UR12][R36.64] ;  /* 0x0000000c24207981 */ /* 0x000564000c1e1900 */
[----:B0-----:R-:W-:-:S04]  /*0620*/  IMAD.WIDE.U32 R22, R44, 0x4, R38 ;  /* 0x000000042c167825 */ /* 0x001fc800078e0026 */
[----:B------:R-:W-:Y:S01]  /*0630*/  IMAD.WIDE.U32 R38, R0, 0x4, R38 ;  /* 0x0000000400267825 */ /* 0x000fe200078e0026 */
[----:B------:R2:W5:Y:S04]  /*0640*/  LDG.E R34, desc[UR12][R42.64] ;  /* 0x0000000c2a227981 */ /* 0x000568000c1e1900 */
[----:B------:R2:W5:Y:S04]  /*0650*/  LDG.E R35, desc[UR12][R26.64] ;  /* 0x0000000c1a237981 */ /* 0x000568000c1e1900 */
[----:B------:R2:W5:Y:S04]  /*0660*/  LDG.E R36, desc[UR12][R24.64] ;  /* 0x0000000c18247981 */ /* 0x000568000c1e1900 */
[----:B------:R2:W5:Y:S04]  /*0670*/  LDG.E R37, desc[UR12][R22.64] ;  /* 0x0000000c16257981 */ /* 0x000568000c1e1900 */
[----:B------:R2:W5:Y:S01]  /*0680*/  LDG.E R38, desc[UR12][R38.64] ;  /* 0x0000000c26267981 */ /* 0x000562000c1e1900 */
[----:B------:R-:W-:-:S02]  /*0690*/  MOV R0, 0x7f7fffff ;  /* 0x7f7fffff00007802 */ /* 0x000fc40000000f00 */
[----:B------:R-:W-:Y:S01]  /*06a0*/  MOV R40, 0xffffffff ;  /* 0xffffffff00287802 */ /* 0x000fe20000000f00 */
[----:B-1----:R-:W-:-:S06]  /*06b0*/  UMOV UR4, URZ ;  /* 0x000000ff00047c82 */ /* 0x002fcc0008000000 */
.L_x_355:
[----:B------:R-:W-:Y:S02]  /*06c0*/  UIMAD.WIDE.U32 UR8, UR4, 0x4, UR14 ;  /* 0x00000004040878a5 */ /* 0x000fe4000f8e000e */
[----:B------:R-:W-:-:S04]  /*06d0*/  UIADD3 UR7, UPT, UPT, UR4, UR16, URZ ;  /* 0x0000001004077290 */ /* 0x000fc8000fffe0ff */
[----:B------:R-:W-:Y:S01]  /*06e0*/  UIMAD.WIDE.U32 UR10, UR7, 0x4, UR14 ;  /* 0x00000004070a78a5 */ /* 0x000fe2000f8e000e */
[----:B--2---:R-:W-:Y:S02]  /*06f0*/  MOV R42, UR8 ;  /* 0x00000008002a7c02 */ /* 0x004fe40008000f00 */
[----:B------:R-:W-:-:S03]  /*0700*/  MOV R43, UR9 ;  /* 0x00000009002b7c02 */ /* 0x000fc60008000f00 */
[----:B------:R-:W-:Y:S02]  /*0710*/  MOV R24, UR10 ;  /* 0x0000000a00187c02 */ /* 0x000fe40008000f00 */
[----:B------:R0:W2:Y:S01]  /*0720*/  LDG.E R44, desc[UR12][R42.64] ;  /* 0x0000000c2a2c7981 */ /* 0x0000a2000c1e1900 */
[----:B------:R-:W-:-:S05]  /*0730*/  MOV R25, UR11 ;  /* 0x0000000b00197c02 */ /* 0x000fca0008000f00 */
[----:B------:R-:W3:Y:S01]  /*0740*/  LDG.E R45, desc[UR12][R24.64] ;  /* 0x0000000c182d7981 */ /* 0x000ee2000c1e1900 */
[----:B------:R-:W-:-:S04]  /*0750*/  USHF.L.U32 UR6, UR16, 0x1, URZ ;  /* 0x0000000110067899 */ /* 0x000fc800080006ff */
[----:B------:R-:W-:Y:S02]  /*0760*/  UIADD3 UR7, UPT, UPT, UR6, UR7, URZ ;  /* 0x0000000706077290 */ /* 0x000fe4000fffe0ff */
[----:B------:R-:W-:Y:S02]  /*0770*/  UIMAD.WIDE.U32 UR8, UR6, 0x4, UR8 ;  /* 0x00000004060878a5 */ /* 0x000fe4000f8e0008 */
[----:B------:R-:W-:Y:S02]  /*0780*/  UIMAD.WIDE.U32 UR10, UR7, 0x4, UR14 ;  /* 0x00000004070a78a5 */ /* 0x000fe4000f8e000e */
[----:B------:R-:W-:Y:S02]  /*0790*/  UIADD3 UR7, UPT, UPT, UR6, UR7, URZ ;  /* 0x0000000706077290 */ /* 0x000fe4000fffe0ff */
[----:B------:R-:W-:Y:S02]  /*07a0*/  MOV R22, UR8 ;  /* 0x0000000800167c02 */ /* 0x000fe40008000f00 */
[----:B------:R-:W-:Y:S01]  /*07b0*/  MOV R23, UR9 ;  /* 0x0000000900177c02 */ /* 0x000fe20008000f00 */
[----:B------:R-:W-:Y:S01]  /*07c0*/  UIMAD.WIDE.U32 UR8, UR6, 0x4, UR8 ;  /* 0x00000004060878a5 */ /* 0x000fe2000f8e0008 */
[----:B------:R-:W-:-:S02]  /*07d0*/  MOV R26, UR10 ;  /* 0x0000000a001a7c02 */ /* 0x000fc40008000f00 */
[----:B------:R-:W-:Y:S01]  /*07e0*/  MOV R27, UR11 ;  /* 0x0000000b001b7c02 */ /* 0x000fe20008000f00 */
[----:B------:R1:W4:Y:S01]  /*07f0*/  LDG.E R39, desc[UR12][R22.64] ;  /* 0x0000000c16277981 */ /* 0x000322000c1e1900 */
[----:B------:R-:W-:Y:S01]  /*0800*/  UIMAD.WIDE.U32 UR10, UR7, 0x4, UR14 ;  /* 0x00000004070a78a5 */ /* 0x000fe2000f8e000e */
[----:B0-----:R-:W-:Y:S02]  /*0810*/  MOV R42, UR8 ;  /* 0x00000008002a7c02 */ /* 0x001fe40008000f00 */
[----:B------:R-:W-:Y:S01]  /*0820*/  MOV R43, UR9 ;  /* 0x00000009002b7c02 */ /* 0x000fe20008000f00 */
[----:B------:R0:W4:Y:S01]  /*0830*/  LDG.E R41, desc[UR12][R26.64] ;  /* 0x0000000c1a297981 */ /* 0x000122000c1e1900 */
[----:B------:R-:W-:-:S03]  /*0840*/  UIMAD.WIDE.U32 UR8, UR6, 0x4, UR8 ;  /* 0x00000004060878a5 */ /* 0x000fc6000f8e0008 */
[----:B------:R-:W4:Y:S01]  /*0850*/  LDG.E R42, desc[UR12][R42.64] ;  /* 0x0000000c2a2a7981 */ /* 0x000f22000c1e1900 */
[----:B-1----:R-:W-:Y:S02]  /*0860*/  MOV R22, UR10 ;  /* 0x0000000a00167c02 */ /* 0x002fe40008000f00 */
[----:B------:R-:W-:Y:S02]  /*0870*/  MOV R23, UR11 ;  /* 0x0000000b00177c02 */ /* 0x000fe40008000f00 */
[----:B------:R-:W-:Y:S02]  /*0880*/  MOV R24, UR8 ;  /* 0x0000000800187c02 */ /* 0x000fe40008000f00 */
[----:B------:R-:W-:Y:S01]  /*0890*/  MOV R25, UR9 ;  /* 0x0000000900197c02 */ /* 0x000fe20008000f00 */
[----:B------:R1:W4:Y:S01]  /*08a0*/  LDG.E R43, desc[UR12][R22.64] ;  /* 0x0000000c162b7981 */ /* 0x000322000c1e1900 */
[----:B------:R-:W-:-:S03]  /*08b0*/  UIADD3 UR7, UPT, UPT, UR6, UR7, URZ ;  /* 0x0000000706077290 */ /* 0x000fc6000fffe0ff */
[----:B------:R-:W4:Y:S01]  /*08c0*/  LDG.E R24, desc[UR12][R24.64] ;  /* 0x0000000c18187981 */ /* 0x000f22000c1e1900 */
[----:B------:R-:W-:-:S06]  /*08d0*/  UIMAD.WIDE.U32 UR10, UR7, 0x4, UR14 ;  /* 0x00000004070a78a5 */ /* 0x000fcc000f8e000e */
[----:B0-----:R-:W-:Y:S02]  /*08e0*/  MOV R27, UR11 ;  /* 0x0000000b001b7c02 */ /* 0x001fe40008000f00 */
[----:B------:R-:W-:-:S05]  /*08f0*/  MOV R26, UR10 ;  /* 0x0000000a001a7c02 */ /* 0x000fca0008000f00 */
[----:B------:R-:W4:Y:S01]  /*0900*/  LDG.E R27, desc[UR12][R26.64] ;  /* 0x0000000c1a1b7981 */ /* 0x000f22000c1e1900 */
[----:B------:R-:W-:-:S06]  /*0910*/  UIMAD.WIDE.U32 UR8, UR6, 0x4, UR8 ;  /* 0x00000004060878a5 */ /* 0x000fcc000f8e0008 */
[----:B-1----:R-:W-:Y:S01]  /*0920*/  MOV R22, UR8 ;  /* 0x0000000800167c02 */ /* 0x002fe20008000f00 */
[----:B------:R-:W-:Y:S02]  /*0930*/  IMAD.U32 R23, RZ, RZ, UR9 ;  /* 0x00000009ff177e24 */ /* 0x000fe4000f8e00ff */
[----:B--2--5:R-:W-:-:S04]  /*0940*/  FADD R44, R5, -R44 ;  /* 0x8000002c052c7221 */ /* 0x024fc80000000000 */
[----:B------:R-:W-:Y:S01]  /*0950*/  FFMA R44, R44, R44, RZ ;  /* 0x0000002c2c2c7223 */ /* 0x000fe200000000ff */
[----:B---3--:R-:W-:-:S04]  /*0960*/  FADD R45, R2, -R45 ;  /* 0x8000002d022d7221 */ /* 0x008fc80000000000 */
[----:B------:R-:W-:Y:S02]  /*0970*/  FFMA R45, R45, R45, R44 ;  /* 0x0000002d2d2d7223 */ /* 0x000fe4000000002c */
[----:B------:R0:W2:Y:S01]  /*0980*/  LDG.E R44, desc[UR12][R22.64] ;  /* 0x0000000c162c7981 */ /* 0x0000a2000c1e1900 */
[----:B------:R-:W-:Y:S02]  /*0990*/  UIADD3 UR7, UPT, UPT, UR6, UR7, URZ ;  /* 0x0000000706077290 */ /* 0x000fe4000fffe0ff */
[----:B------:R-:W-:Y:S02]  /*09a0*/  UIMAD.WIDE.U32 UR8, UR6, 0x4, UR8 ;  /* 0x00000004060878a5 */ /* 0x000fe4000f8e0008 */
[----:B------:R-:W-:Y:S02]  /*09b0*/  UIMAD.WIDE.U32 UR10, UR7, 0x4, UR14 ;  /* 0x00000004070a78a5 */ /* 0x000fe4000f8e000e */
[----:B------:R-:W-:-:S04]  /*09c0*/  UIADD3 UR7, UPT, UPT, UR6, UR7, URZ ;  /* 0x0000000706077290 */ /* 0x000fc8000fffe0ff */
[----:B0-----:R-:W-:Y:S01]  /*09d0*/  MOV R22, UR10 ;  /* 0x0000000a00167c02 */ /* 0x001fe20008000f00 */
[----:B------:R-:W-:Y:S01]  /*09e0*/  UIMAD.WIDE.U32 UR18, UR7, 0x4, UR14 ;  /* 0x00000004071278a5 */ /* 0x000fe2000f8e000e */
[----:B------:R-:W-:Y:S01]  /*09f0*/  MOV R23, UR11 ;  /* 0x0000000b00177c02 */ /* 0x000fe20008000f00 */
[----:B----4-:R-:W-:-:S04]  /*0a00*/  FADD R39, R4, -R39 ;  /* 0x8000002704277221 */ /* 0x010fc80000000000 */
[----:B------:R-:W-:Y:S01]  /*0a10*/  FFMA R45, R39, R39, R45 ;  /* 0x00000027272d7223 */ /* 0x000fe2000000002d */
[----:B------:R-:W-:Y:S01]  /*0a20*/  FADD R41, R6, -R41 ;  /* 0x8000002906297221 */ /* 0x000fe20000000000 */
[----:B------:R0:W3:Y:S03]  /*0a30*/  LDG.E R39, desc[UR12][R22.64] ;  /* 0x0000000c16277981 */ /* 0x0000e6000c1e1900 */
[----:B------:R-:W-:Y:S01]  /*0a40*/  FFMA R45, R41, R41, R45 ;  /* 0x00000029292d7223 */ /* 0x000fe2000000002d */
[----:B------:R-:W-:-:S04]  /*0a50*/  FADD R42, R7, -R42 ;  /* 0x8000002a072a7221 */ /* 0x000fc80000000000 */
[----:B------:R-:W-:Y:S01]  /*0a60*/  FFMA R45, R42, R42, R45 ;  /* 0x0000002a2a2d7223 */ /* 0x000fe2000000002d */
[----:B------:R-:W-:Y:S01]  /*0a70*/  MOV R42, UR8 ;  /* 0x00000008002a7c02 */ /* 0x000fe20008000f00 */
[----:B------:R-:W-:Y:S01]  /*0a80*/  FADD R26, R8, -R43 ;  /* 0x8000002b081a7221 */ /* 0x000fe20000000000 */
[----:B------:R-:W-:-:S03]  /*0a90*/  MOV R43, UR9 ;  /* 0x00000009002b7c02 */ /* 0x000fc60008000f00 */
[----:B------:R-:W-:Y:S01]  /*0aa0*/  FFMA R26, R26, R26, R45 ;  /* 0x0000001a1a1a7223 */ /* 0x000fe2000000002d */
[----:B------:R-:W-:Y:S01]  /*0ab0*/  FADD R25, R9, -R24 ;  /* 0x8000001809197221 */ /* 0x000fe20000000000 */
[----:B------:R-:W-:Y:S01]  /*0ac0*/  UIMAD.WIDE.U32 UR8, UR6, 0x4, UR8 ;  /* 0x00000004060878a5 */ /* 0x000fe2000f8e0008 */
[----:B------:R1:W4:Y:S01]  /*0ad0*/  LDG.E R41, desc[UR12][R42.64] ;  /* 0x0000000c2a297981 */ /* 0x000322000c1e1900 */
[----:B------:R-:W-:Y:S01]  /*0ae0*/  UIADD3 UR7, UPT, UPT, UR6, UR7, URZ ;  /* 0x0000000706077290 */ /* 0x000fe2000fffe0ff */
[----:B------:R-:W-:Y:S01]  /*0af0*/  FFMA R26, R25, R25, R26 ;  /* 0x00000019191a7223 */ /* 0x000fe2000000001a */
[----:B------:R-:W-:Y:S02]  /*0b00*/  MOV R25, UR19 ;  /* 0x0000001300197c02 */ /* 0x000fe40008000f00 */
[----:B------:R-:W-:Y:S01]  /*0b10*/  MOV R24, UR18 ;  /* 0x0000001200187c02 */ /* 0x000fe20008000f00 */
[----:B------:R-:W-:Y:S01]  /*0b20*/  UIMAD.WIDE.U32 UR10, UR7, 0x4, UR14 ;  /* 0x00000004070a78a5 */ /* 0x000fe2000f8e000e */
[----:B0-----:R-:W-:-:S02]  /*0b30*/  MOV R22, UR8 ;  /* 0x0000000800167c02 */ /* 0x001fc40008000f00 */
[----:B------:R-:W-:Y:S01]  /*0b40*/  MOV R23, UR9 ;  /* 0x0000000900177c02 */ /* 0x000fe20008000f00 */
[----:B------:R-:W4:Y:S02]  /*0b50*/  LDG.E R25, desc[UR12][R24.64] ;  /* 0x0000000c18197981 */ /* 0x000f24000c1e1900 */
[----:B-1----:R-:W-:Y:S02]  /*0b60*/  MOV R43, UR11 ;  /* 0x0000000b002b7c02 */ /* 0x002fe40008000f00 */
[----:B------:R-:W-:Y:S01]  /*0b70*/  MOV R42, UR10 ;  /* 0x0000000a002a7c02 */ /* 0x000fe20008000f00 */
[----:B------:R0:W4:Y:S01]  /*0b80*/  LDG.E R22, desc[UR12][R22.64] ;  /* 0x0000000c16167981 */ /* 0x000122000c1e1900 */
[----:B------:R-:W-:Y:S01]  /*0b90*/  UIMAD.WIDE.U32 UR8, UR6, 0x4, UR8 ;  /* 0x00000004060878a5 */ /* 0x000fe2000f8e0008 */
[----:B------:R-:W-:Y:S02]  /*0ba0*/  FADD R27, R10, -R27 ;  /* 0x8000001b0a1b7221 */ /* 0x000fe40000000000 */
[----:B------:R-:W4:Y:S02]  /*0bb0*/  LDG.E R43, desc[UR12][R42.64] ;  /* 0x0000000c2a2b7981 */ /* 0x000f24000c1e1900 */
[----:B------:R-:W-:Y:S01]  /*0bc0*/  FFMA R45, R27, R27, R26 ;  /* 0x0000001b1b2d7223 */ /* 0x000fe2000000001a */
[----:B------:R-:W-:-:S02]  /*0bd0*/  MOV R26, UR8 ;  /* 0x00000008001a7c02 */ /* 0x000fc40008000f00 */
[----:B------:R-:W-:Y:S01]  /*0be0*/  MOV R27, UR9 ;  /* 0x00000009001b7c02 */ /* 0x000fe20008000f00 */
[----:B------:R-:W-:-:S04]  /*0bf0*/  UIADD3 UR7, UPT, UPT, UR6, UR7, URZ ;  /* 0x0000000706077290 */ /* 0x000fc8000fffe0ff */
[----:B------:R-:W4:Y:S01]  /*0c00*/  LDG.E R26, desc[UR12][R26.64] ;  /* 0x0000000c1a1a7981 */ /* 0x000f22000c1e1900 */
[----:B------:R-:W-:Y:S01]  /*0c10*/  UIMAD.WIDE.U32 UR10, UR7, 0x4, UR14 ;  /* 0x00000004070a78a5 */ /* 0x000fe2000f8e000e */
[----:B--2---:R-:W-:-:S04]  /*0c20*/  FADD R44, R11, -R44 ;  /* 0x8000002c0b2c7221 */ /* 0x004fc80000000000 */
[----:B0-----:R-:W-:Y:S01]  /*0c30*/  FFMA R23, R44, R44, R45 ;  /* 0x0000002c2c177223 */ /* 0x001fe2000000002d */
[----:B------:R-:W-:Y:S02]  /*0c40*/  MOV R45, UR11 ;  /* 0x0000000b002d7c02 */ /* 0x000fe40008000f00 */
[----:B------:R-:W-:-:S05]  /*0c50*/  MOV R44, UR10 ;  /* 0x0000000a002c7c02 */ /* 0x000fca0008000f00 */
[----:B------:R-:W2:Y:S01]  /*0c60*/  LDG.E R45, desc[UR12][R44.64] ;  /* 0x0000000c2c2d7981 */ /* 0x000ea2000c1e1900 */
[----:B---3--:R-:W-:-:S04]  /*0c70*/  FADD R24, R12, -R39 ;  /* 0x800000270c187221 */ /* 0x008fc80000000000 */
[----:B------:R-:W-:Y:S01]  /*0c80*/  FFMA R23, R24, R24, R23 ;  /* 0x0000001818177223 */ /* 0x000fe20000000017 */
[----:B------:R-:W-:Y:S02]  /*0c90*/  UIMAD.WIDE.U32 UR8, UR6, 0x4, UR8 ;  /* 0x00000004060878a5 */ /* 0x000fe4000f8e0008 */
[----:B------:R-:W-:Y:S01]  /*0ca0*/  UIADD3 UR7, UPT, UPT, UR6, UR7, URZ ;  /* 0x0000000706077290 */ /* 0x000fe2000fffe0ff */
[----:B----4-:R-:W-:-:S04]  /*0cb0*/  FADD R24, R13, -R41 ;  /* 0x800000290d187221 */ /* 0x010fc80000000000 */
[----:B------:R-:W-:Y:S01]  /*0cc0*/  FFMA R23, R24, R24, R23 ;  /* 0x0000001818177223 */ /* 0x000fe20000000017 */
[----:B------:R-:W-:Y:S01]  /*0cd0*/  FADD R24, R14, -R25 ;  /* 0x800000190e187221 */ /* 0x000fe20000000000 */
[----:B------:R-:W-:-:S03]  /*0ce0*/  UIMAD.WIDE.U32 UR10, UR7, 0x4, UR14 ;  /* 0x00000004070a78a5 */ /* 0x000fc6000f8e000e */
[----:B------:R-:W-:Y:S01]  /*0cf0*/  FFMA R23, R24, R24, R23 ;  /* 0x0000001818177223 */ /* 0x000fe20000000017 */
[----:B------:R-:W-:Y:S01]  /*0d00*/  FADD R22, R15, -R22 ;  /* 0x800000160f167221 */ /* 0x000fe20000000000 */
[----:B------:R-:W-:-:S03]  /*0d10*/  UIADD3 UR7, UPT, UPT, UR6, UR7, URZ ;  /* 0x0000000706077290 */ /* 0x000fc6000fffe0ff */
[----:B------:R-:W-:Y:S01]  /*0d20*/  FFMA R24, R22, R22, R23 ;  /* 0x0000001616187223 */ /* 0x000fe20000000017 */
[----:B------:R-:W-:Y:S01]  /*0d30*/  FADD R43, R16, -R43 ;  /* 0x8000002b102b7221 */ /* 0x000fe20000000000 */
[----:B------:R-:W-:Y:S02]  /*0d40*/  MOV R22, UR8 ;  /* 0x0000000800167c02 */ /* 0x000fe40008000f00 */
[----:B------:R-:W-:Y:S01]  /*0d50*/  MOV R23, UR9 ;  /* 0x0000000900177c02 */ /* 0x000fe20008000f00 */
[----:B------:R-:W-:Y:S01]  /*0d60*/  UIMAD.WIDE.U32 UR8, UR6, 0x4, UR8 ;  /* 0x00000004060878a5 */ /* 0x000fe2000f8e0008 */
[----:B------:R-:W-:Y:S01]  /*0d70*/  FFMA R43, R43, R43, R24 ;  /* 0x0000002b2b2b7223 */ /* 0x000fe20000000018 */
[----:B------:R-:W-:Y:S02]  /*0d80*/  MOV R24, UR10 ;  /* 0x0000000a00187c02 */ /* 0x000fe40008000f00 */
[----:B------:R-:W-:Y:S01]  /*0d90*/  MOV R25, UR11 ;  /* 0x0000000b00197c02 */ /* 0x000fe20008000f00 */
[----:B------:R-:W3:Y:S01]  /*0da0*/  LDG.E R44, desc[UR12][R22.64] ;  /* 0x0000000c162c7981 */ /* 0x000ee2000c1e1900 */
[----:B------:R-:W-:Y:S01]  /*0db0*/  UIMAD.WIDE.U32 UR18, UR7, 0x4, UR14 ;  /* 0x00000004071278a5 */ /* 0x000fe2000f8e000e */
[----:B------:R-:W-:Y:S01]  /*0dc0*/  FADD R42, R17, -R26 ;  /* 0x8000001a112a7221 */ /* 0x000fe20000000000 */
[----:B------:R-:W-:Y:S01]  /*0dd0*/  MOV R26, UR8 ;  /* 0x00000008001a7c02 */ /* 0x000fe20008000f00 */
[----:B------:R0:W4:Y:S01]  /*0de0*/  LDG.E R39, desc[UR12][R24.64] ;  /* 0x0000000c18277981 */ /* 0x000122000c1e1900 */
[----:B------:R-:W-:Y:S01]  /*0df0*/  MOV R27, UR9 ;  /* 0x00000009001b7c02 */ /* 0x000fe20008000f00 */
[----:B------:R-:W-:-:S02]  /*0e00*/  UIMAD.WIDE.U32 UR8, UR6, 0x4, UR8 ;  /* 0x00000004060878a5 */ /* 0x000fc4000f8e0008 */
[----:B------:R-:W-:Y:S02]  /*0e10*/  UIADD3 UR7, UPT, UPT, UR6, UR7, URZ ;  /* 0x0000000706077290 */ /* 0x000fe4000fffe0ff */
[----:B------:R1:W4:Y:S01]  /*0e20*/  LDG.E R41, desc[UR12][R26.64] ;  /* 0x0000000c1a297981 */ /* 0x000322000c1e1900 */
[----:B0-----:R-:W-:Y:S02]  /*0e30*/  MOV R25, UR19 ;  /* 0x0000001300197c02 */ /* 0x001fe40008000f00 */
[----:B------:R-:W-:Y:S01]  /*0e40*/  MOV R24, UR18 ;  /* 0x0000001200187c02 */ /* 0x000fe20008000f00 */
[----:B------:R-:W-:Y:S01]  /*0e50*/  UIMAD.WIDE.U32 UR10, UR7, 0x4, UR14 ;  /* 0x00000004070a78a5 */ /* 0x000fe2000f8e000e */
[----:B-1----:R-:W-:Y:S01]  /*0e60*/  FFMA R26, R42, R42, R43 ;  /* 0x0000002a2a1a7223 */ /* 0x002fe2000000002b */
[----:B------:R-:W-:Y:S02]  /*0e70*/  MOV R42, UR8 ;  /* 0x00000008002a7c02 */ /* 0x000fe40008000f00 */
[----:B------:R-:W4:Y:S01]  /*0e80*/  LDG.E R25, desc[UR12][R24.64] ;  /* 0x0000000c18197981 */ /* 0x000f22000c1e1900 */
[----:B------:R-:W-:Y:S01]  /*0e90*/  MOV R43, UR9 ;  /* 0x00000009002b7c02 */ /* 0x000fe20008000f00 */
[----:B------:R-:W-:Y:S01]  /*0ea0*/  IMAD.U32 R22, RZ, RZ, UR10 ;  /* 0x0000000aff167e24 */ /* 0x000fe2000f8e00ff */
[----:B------:R-:W-:-:S03]  /*0eb0*/  MOV R23, UR11 ;  /* 0x0000000b00177c02 */ /* 0x000fc60008000f00 */
[----:B------:R0:W4:Y:S01]  /*0ec0*/  LDG.E R42, desc[UR12][R42.64] ;  /* 0x0000000c2a2a7981 */ /* 0x000122000c1e1900 */
[----:B------:R-:W-:-:S03]  /*0ed0*/  UIMAD.WIDE.U32 UR8, UR6, 0x4, UR8 ;  /* 0x00000004060878a5 */ /* 0x000fc6000f8e0008 */
[----:B------:R1:W4:Y:S03]  /*0ee0*/  LDG.E R23, desc[UR12][R22.64] ;  /* 0x0000000c16177981 */ /* 0x000326000c1e1900 */
[----:B------:R-:W-:Y:S01]  /*0ef0*/  MOV R27, UR9 ;  /* 0x00000009001b7c02 */ /* 0x000fe20008000f00 */
[----:B--2---:R-:W-:-:S04]  /*0f00*/  FADD R45, R18, -R45 ;  /* 0x8000002d122d7221 */ /* 0x004fc80000000000 */
[----:B------:R-:W-:Y:S01]  /*0f10*/  FFMA R45, R45, R45, R26 ;  /* 0x0000002d2d2d7223 */ /* 0x000fe2000000001a */
[----:B------:R-:W-:-:S06]  /*0f20*/  MOV R26, UR8 ;  /* 0x00000008001a7c02 */ /* 0x000fcc0008000f00 */
[----:B------:R-:W2:Y:S01]  /*0f30*/  LDG.E R26, desc[UR12][R26.64] ;  /* 0x0000000c1a1a7981 */ /* 0x000ea2000c1e1900 */
[----:B------:R-:W-:-:S04]  /*0f40*/  UIADD3 UR7, UPT, UPT, UR6, UR7, URZ ;  /* 0x0000000706077290 */ /* 0x000fc8000fffe0ff */
[----:B------:R-:W-:Y:S02]  /*0f50*/  UIMAD.WIDE.U32 UR10, UR7, 0x4, UR14 ;  /* 0x00000004070a78a5 */ /* 0x000fe4000f8e000e */
[----:B------:R-:W-:Y:S02]  /*0f60*/  UIADD3 UR7, UPT, UPT, UR6, UR7, URZ ;  /* 0x0000000706077290 */ /* 0x000fe4000fffe0ff */
[----:B------:R-:W-:Y:S02]  /*0f70*/  UIMAD.WIDE.U32 UR8, UR6, 0x4, UR8 ;  /* 0x00000004060878a5 */ /* 0x000fe4000f8e0008 */
[----:B0-----:R-:W-:Y:S01]  /*0f80*/  MOV R43, UR11 ;  /* 0x0000000b002b7c02 */ /* 0x001fe20008000f00 */
[----:B------:R-:W-:Y:S02]  /*0f90*/  UIMAD.WIDE.U32 UR18, UR7, 0x4, UR14 ;  /* 0x00000004071278a5 */ /* 0x000fe4000f8e000e */
[----:B------:R-:W-:Y:S01]  /*0fa0*/  UIADD3 UR7, UPT, UPT, UR6, UR7, URZ ;  /* 0x0000000706077290 */ /* 0x000fe2000fffe0ff */
[----:B---3--:R-:W-:-:S04]  /*0fb0*/  FADD R44, R19, -R44 ;  /* 0x8000002c132c7221 */ /* 0x008fc80000000000 */
[----:B------:R-:W-:Y:S01]  /*0fc0*/  FFMA R45, R44, R44, R45 ;  /* 0x0000002c2c2d7223 */ /* 0x000fe2000000002d */
[----:B----4-:R-:W-:-:S04]  /*0fd0*/  FADD R24, R20, -R39 ;  /* 0x8000002714187221 */ /* 0x010fc80000000000 */
[----:B------:R-:W-:Y:S01]  /*0fe0*/  FFMA R45, R24, R24, R45 ;  /* 0x00000018182d7223 */ /* 0x000fe2000000002d */
[----:B------:R-:W-:-:S04]  /*0ff0*/  FADD R24, R21, -R41 ;  /* 0x8000002915187221 */ /* 0x000fc80000000000 */
[----:B------:R-:W-:Y:S01]  /*1000*/  FFMA R45, R24, R24, R45 ;  /* 0x00000018182d7223 */ /* 0x000fe2000000002d */
[----:B-1----:R-:W-:-:S04]  /*1010*/  FADD R22, R28, -R25 ;  /* 0x800000191c167221 */ /* 0x002fc80000000000 */
[----:B------:R-:W-:Y:S01]  /*1020*/  FFMA R45, R22, R22, R45 ;  /* 0x00000016162d7223 */ /* 0x000fe2000000002d */
[----:B------:R-:W-:-:S04]  /*1030*/  FADD R42, R29, -R42 ;  /* 0x8000002a1d2a7221 */ /* 0x000fc80000000000 */
[----:B------:R-:W-:Y:S01]  /*1040*/  FFMA R45, R42, R42, R45 ;  /* 0x0000002a2a2d7223 */ /* 0x000fe2000000002d */
[----:B------:R-:W-:Y:S01]  /*1050*/  MOV R42, UR10 ;  /* 0x0000000a002a7c02 */ /* 0x000fe20008000f00 */
[----:B------:R-:W-:Y:S01]  /*1060*/  FADD R22, R30, -R23 ;  /* 0x800000171e167221 */ /* 0x000fe20000000000 */
[----:B------:R-:W-:Y:S02]  /*1070*/  MOV R24, UR8 ;  /* 0x0000000800187c02 */ /* 0x000fe40008000f00 */
[----:B------:R-:W-:Y:S01]  /*1080*/  MOV R25, UR9 ;  /* 0x0000000900197c02 */ /* 0x000fe20008000f00 */
[----:B------:R0:W3:Y:S01]  /*1090*/  LDG.E R39, desc[UR12][R42.64] ;  /* 0x0000000c2a277981 */ /* 0x0000e2000c1e1900 */
[----:B------:R-:W-:Y:S01]  /*10a0*/  UIMAD.WIDE.U32 UR10, UR6, 0x4, UR8 ;  /* 0x00000004060a78a5 */ /* 0x000fe2000f8e0008 */
[----:B------:R-:W-:Y:S01]  /*10b0*/  FFMA R45, R22, R22, R45 ;  /* 0x00000016162d7223 */ /* 0x000fe2000000002d */
[----:B------:R-:W-:Y:S01]  /*10c0*/  MOV R23, UR19 ;  /* 0x0000001300177c02 */ /* 0x000fe20008000f00 */
[----:B------:R1:W4:Y:S01]  /*10d0*/  LDG.E R41, desc[UR12][R24.64] ;  /* 0x0000000c18297981 */ /* 0x000322000c1e1900 */
[----:B------:R-:W-:Y:S01]  /*10e0*/  MOV R22, UR18 ;  /* 0x0000001200167c02 */ /* 0x000fe20008000f00 */
[----:B------:R-:W-:-:S02]  /*10f0*/  UIMAD.WIDE.U32 UR18, UR7, 0x4, UR14 ;  /* 0x00000004071278a5 */ /* 0x000fc4000f8e000e */
[----:B------:R-:W-:Y:S01]  /*1100*/  UIADD3 UR8, UPT, UPT, UR6, UR7, URZ ;  /* 0x0000000706087290 */ /* 0x000fe2000fffe0ff */
[----:B0-----:R-:W-:Y:S01]  /*1110*/  MOV R42, UR10 ;  /* 0x0000000a002a7c02 */ /* 0x001fe20008000f00 */
[----:B------:R0:W4:Y:S01]  /*1120*/  LDG.E R23, desc[UR12][R22.64] ;  /* 0x0000000c16177981 */ /* 0x000122000c1e1900 */
[----:B------:R-:W-:Y:S01]  /*1130*/  MOV R43, UR11 ;  /* 0x0000000b002b7c02 */ /* 0x000fe20008000f00 */
[----:B------:R-:W-:Y:S01]  /*1140*/  UIMAD.WIDE.U32 UR6, UR6, 0x4, UR10 ;  /* 0x00000004060678a5 */ /* 0x000fe2000f8e000a */
[----:B------:R-:W-:Y:S01]  /*1150*/  MOV R27, UR19 ;  /* 0x00000013001b7c02 */ /* 0x000fe20008000f00 */
[----:B------:R-:W-:Y:S02]  /*1160*/  UIMAD.WIDE.U32 UR8, UR8, 0x4, UR14 ;  /* 0x00000004080878a5 */ /* 0x000fe4000f8e000e */
[----:B------:R-:W4:Y:S02]  /*1170*/  LDG.E R42, desc[UR12][R42.64] ;  /* 0x0000000c2a2a7981 */ /* 0x000f24000c1e1900 */
[----:B-1----:R-:W-:-:S02]  /*1180*/  MOV R24, UR6 ;  /* 0x0000000600187c02 */ /* 0x002fc40008000f00 */
[----:B------:R-:W-:Y:S02]  /*1190*/  MOV R25, UR7 ;  /* 0x0000000700197c02 */ /* 0x000fe40008000f00 */
[----:B------:R-:W-:-:S03]  /*11a0*/  MOV R44, UR8 ;  /* 0x00000008002c7c02 */ /* 0x000fc60008000f00 */
[----:B------:R-:W4:Y:S01]  /*11b0*/  LDG.E R24, desc[UR12][R24.64] ;  /* 0x0000000c18187981 */ /* 0x000f22000c1e1900 */
[----:B--2---:R-:W-:-:S04]  /*11c0*/  FADD R26, R31, -R26 ;  /* 0x8000001a1f1a7221 */ /* 0x004fc80000000000 */
[----:B0-----:R-:W-:Y:S01]  /*11d0*/  FFMA R22, R26, R26, R45 ;  /* 0x0000001a1a167223 */ /* 0x001fe2000000002d */
[----:B------:R-:W-:Y:S02]  /*11e0*/  MOV R26, UR18 ;  /* 0x00000012001a7c02 */ /* 0x000fe40008000f00 */
[----:B------:R-:W-:-:S03]  /*11f0*/  MOV R45, UR9 ;  /* 0x00000009002d7c02 */ /* 0x000fc60008000f00 */
[----:B------:R-:W2:Y:S04]  /*1200*/  LDG.E R27, desc[UR12][R26.64] ;  /* 0x0000000c1a1b7981 */ /* 0x000ea8000c1e1900 */
[----:B------:R-:W2:Y:S01]  /*1210*/  LDG.E R45, desc[UR12][R44.64] ;  /* 0x0000000c2c2d7981 */ /* 0x000ea2000c1e1900 */
[----:B---3--:R-:W-:-:S04]  /*1220*/  FADD R39, R32, -R39 ;  /* 0x8000002720277221 */ /* 0x008fc80000000000 */
[----:B------:R-:W-:Y:S01]  /*1230*/  FFMA R22, R39, R39, R22 ;  /* 0x0000002727167223 */ /* 0x000fe20000000016 */
[----:B----4-:R-:W-:-:S04]  /*1240*/  FADD R41, R33, -R41 ;  /* 0x8000002921297221 */ /* 0x010fc80000000000 */
[----:B------:R-:W-:Y:S01]  /*1250*/  FFMA R22, R41, R41, R22 ;  /* 0x0000002929167223 */ /* 0x000fe20000000016 */
[----:B------:R-:W-:-:S04]  /*1260*/  FADD R23, R34, -R23 ;  /* 0x8000001722177221 */ /* 0x000fc80000000000 */
[----:B------:R-:W-:Y:S01]  /*1270*/  FFMA R22, R23, R23, R22 ;  /* 0x0000001717167223 */ /* 0x000fe20000000016 */
[----:B------:R-:W-:-:S04]  /*1280*/  FADD R23, R35, -R42 ;  /* 0x8000002a23177221 */ /* 0x000fc80000000000 */
[----:B------:R-:W-:Y:S01]  /*1290*/  FFMA R23, R23, R23, R22 ;  /* 0x0000001717177223 */ /* 0x000fe20000000016 */
[----:B------:R-:W-:Y:S01]  /*12a0*/  FADD R22, R37, -R24 ;  /* 0x8000001825167221 */ /* 0x000fe20000000000 */
[----:B--2---:R-:W-:-:S04]  /*12b0*/  FADD R26, R36, -R27 ;  /* 0x8000001b241a7221 */ /* 0x004fc80000000000 */
[----:B------:R-:W-:Y:S01]  /*12c0*/  FFMA R23, R26, R26, R23 ;  /* 0x0000001a1a177223 */ /* 0x000fe20000000017 */
[----:B------:R-:W-:-:S03]  /*12d0*/  FADD R45, R38, -R45 ;  /* 0x8000002d262d7221 */ /* 0x000fc60000000000 */
[----:B------:R-:W-:-:S04]  /*12e0*/  FFMA R22, R22, R22, R23 ;  /* 0x0000001616167223 */ /* 0x000fc80000000017 */
[----:B------:R-:W-:-:S05]  /*12f0*/  FFMA R45, R45, R45, R22 ;  /* 0x0000002d2d2d7223 */ /* 0x000fca0000000016 */
[----:B------:R-:W-:-:S04]  /*1300*/  FSETP.GEU.AND P0, PT, R45, R0, PT ;  /* 0x000000002d00720b */ /* 0x000fc80003f0e000 */
[----:B------:R-:W-:Y:S01]  /*1310*/  SEL R40, R40, UR4, P0 ;  /* 0x0000000428287c07 */ /* 0x000fe20008000000 */
[----:B------:R-:W-:-:S04]  /*1320*/  UIADD3 UR4, UPT, UPT, UR4, 0x1, URZ ;  /* 0x0000000104047890 */ /* 0x000fc8000fffe0ff */
[----:B------:R-:W-:Y:S01]  /*1330*/  UISETP.NE.AND UP0, UPT, UR4, UR16, UPT ;  /* 0x000000100400728c */ /* 0x000fe2000bf05270 */
[----:B------:R-:W-:-:S08]  /*1340*/  FSEL R0, R45, R0, !P0 ;  /* 0x000000002d007208 */ /* 0x000fd00004000000 */
[----:B------:R-:W-:Y:S05]  /*1350*/  BRA.U UP0, `(.L_x_355) ;  /* 0xfffffff100d87547 */ /* 0x000fea000b83ffff */
.L_x_354:
[----:B------:R-:W0:Y:S02]  /*1360*/  LDC.64 R4, c[0x0][0x398] ;  /* 0x0000e600ff047b82 */ /* 0x000e240000000a00 */
[----:B0-----:R-:W-:-:S05]  /*1370*/  IMAD.WIDE.U32 R16, R3, 0x4, R4 ;  /* 0x0000000403107825 */ /* 0x001fca00078e0004 */
[----:B------:R-:W2:Y:S02]  /*1380*/  LDG.E R0, desc[UR12][R16.64] ;  /* 0x0000000c10007981 */ /* 0x000ea4000c1e1900 */
[----:B--2---:R-:W-:-:S13]  /*1390*/  ISETP.NE.AND P0, PT, R0, R40, PT ;  /* 0x000000280000720c */ /* 0x004fda0003f05270 */
[----:B------:R-:W-:Y:S05]  /*13a0*/  @!P0 BRA `(.L_x_356) ;  /* 0x0000000000a08947 */ /* 0x000fea0003800000 */
[----:B------:R-:W0:Y:S01]  /*13b0*/  LDC.64 R10, c[0x0][0x3a8] ;  /* 0x0000ea00ff0a7b82 */ /* 0x000e220000000a00 */
[----:B------:R-:W-:Y:S01]  /*13c0*/  HFMA2 R19, -RZ, RZ, 0, 5.9604644775390625e-08 ;  /* 0x00000001ff137431 */ /* 0x000fe200000001ff */
[----:B------:R-:W-:Y:S01]  /*13d0*/  MOV R21, 0xffffffff ;  /* 0xffffffff00157802 */ /* 0x000fe20000000f00 */
[----:B------:R1:W-:Y:S05]  /*13e0*/  STG.E desc[UR12][R16.64], R40 ;  /* 0x0000002810007986 */ /* 0x0003ea000c10190c */
[----:B------:R-:W2:Y:S01]  /*13f0*/  LDC.64 R14, c[0x0][0x3a0] ;  /* 0x0000e800ff0e7b82 */ /* 0x000ea20000000a00 */
[----:B------:R-:W3:Y:S07]  /*1400*/  S2R R23, SR_TID.X ;  /* 0x0000000000177919 */ /* 0x000eee0000002100 */
[----:B------:R-:W3:Y:S01]  /*1410*/  LDC R2, c[0x0][0x3b0] ;  /* 0x0000ec00ff027b82 */ /* 0x000ee20000000800 */
[----:B0-----:R-:W-:-:S07]  /*1420*/  IMAD.WIDE.U32 R10, R3, 0x4, R10 ;  /* 0x00000004030a7825 */ /* 0x001fce00078e000a */
[----:B------:R-:W0:Y:S01]  /*1430*/  LDC.64 R4, c[0x0][0x380] ;  /* 0x0000e000ff047b82 */ /* 0x000e220000000a00 */
[----:B------:R1:W-:Y:S01]  /*1440*/  STG.E desc[UR12][R10.64], R19 ;  /* 0x000000130a007986 */ /* 0x0003e2000c10190c */
[----:B--2---:R-:W-:-:S06]  /*1450*/  IMAD.WIDE R12, R40, 0x4, R14 ;  /* 0x00000004280c7825 */ /* 0x004fcc00078e020e */
[----:B------:R-:W2:Y:S01]  /*1460*/  LDC.64 R6, c[0x0][0x390] ;  /* 0x0000e400ff067b82 */ /* 0x000ea20000000a00 */
[----:B------:R-:W-:Y:S01]  /*1470*/  IMAD.WIDE R14, R0, 0x4, R14 ;  /* 0x00000004000e7825 */ /* 0x000fe200078e020e */
[----:B------:R1:W-:Y:S04]  /*1480*/  REDG.E.ADD.STRONG.GPU desc[UR12][R12.64], R19 ;  /* 0x000000130c00798e */ /* 0x0003e8000c12e10c */
[----:B------:R1:W-:Y:S02]  /*1490*/  REDG.E.ADD.STRONG.GPU desc[UR12][R14.64], R21 ;  /* 0x000000150e00798e */ /* 0x0003e4000c12e10c */
[----:B------:R-:W4:Y:S01]  /*14a0*/  LDC.64 R8, c[0x0][0x3b0] ;  /* 0x0000ec00ff087b82 */ /* 0x000f220000000a00 */
[----:B---3--:R-:W-:Y:S01]  /*14b0*/  IADD3 R23, PT, PT, R2, UR5, R23 ;  /* 0x0000000502177c10 */ /* 0x008fe2000fffe017 */
[----:B------:R-:W-:-:S07]  /*14c0*/  HFMA2 R2, -RZ, RZ, 0, 0 ;  /* 0x00000000ff027431 */ /* 0x000fce00000001ff */
.L_x_357:
[----:B01----:R-:W-:-:S06]  /*14d0*/  IMAD.WIDE.U32 R10, R3, 0x4, R4 ;  /* 0x00000004030a7825 */ /* 0x003fcc00078e0004 */
[----:B------:R-:W3:Y:S01]  /*14e0*/  LDG.E R11, desc[UR12][R10.64] ;  /* 0x0000000c0a0b7981 */ /* 0x000ee2000c1e1900 */
[----:B--2---:R-:W-:-:S04]  /*14f0*/  IMAD.WIDE R12, R40, 0x4, R6 ;  /* 0x00000004280c7825 */ /* 0x004fc800078e0206 */
[----:B------:R-:W-:-:S04]  /*1500*/  IMAD.WIDE R14, R0, 0x4, R6 ;  /* 0x00000004000e7825 */ /* 0x000fc800078e0206 */
[----:B------:R-:W-:-:S04]  /*1510*/  IMAD.WIDE.U32 R16, R23, 0x4, R4 ;  /* 0x0000000417107825 */ /* 0x000fc800078e0004 */
[----:B---3--:R-:W-:Y:S01]  /*1520*/  FADD R25, -R11, -RZ ;  /* 0x800000ff0b197221 */ /* 0x008fe20000000100 */
[----:B------:R0:W-:Y:S04]  /*1530*/  REDG.E.ADD.F32.FTZ.RN.STRONG.GPU desc[UR12][R12.64], R11 ;  /* 0x0000000b0c0079a6 */ /* 0x0001e8000c12f30c */
[----:B------:R0:W-:Y:S04]  /*1540*/  REDG.E.ADD.F32.FTZ.RN.STRONG.GPU desc[UR12][R14.64], R25 ;  /* 0x000000190e0079a6 */ /* 0x0001e8000c12f30c */
[----:B------:R-:W2:Y:S01]  /*1550*/  LDG.E R17, desc[UR12][R16.64] ;  /* 0x0000000c10117981 */ /* 0x000ea2000c1e1900 */
[----:B------:R-:W-:Y:S01]  /*1560*/  IADD3 R2, PT, PT, R2, 0x2, RZ ;  /* 0x0000000202027810 */ /* 0x000fe20007ffe0ff */
[----:B----4-:R-:W-:-:S03]  /*1570*/  IMAD.WIDE R18, R9, 0x4, R12 ;  /* 0x0000000409127825 */ /* 0x010fc600078e020c */
[----:B------:R-:W-:Y:S01]  /*1580*/  ISETP.NE.AND P0, PT, R2, 0x1e, PT ;  /* 0x0000001e0200780c */ /* 0x000fe20003f05270 */
[C---:B------:R-:W-:Y:S01]  /*1590*/  IMAD.WIDE R20, R9.reuse, 0x4, R14 ;  /* 0x0000000409147825 */ /* 0x040fe200078e020e */
[C---:B------:R-:W-:Y:S02]  /*15a0*/  LEA R3, R8.reuse, R3, 0x1 ;  /* 0x0000000308037211 */ /* 0x040fe400078e08ff */
[C---:B------:R-:W-:Y:S02]  /*15b0*/  LEA R40, R9.reuse, R40, 0x1 ;  /* 0x0000002809287211 */ /* 0x040fe400078e08ff */
[----:B------:R-:W-:Y:S02]  /*15c0*/  LEA R0, R9, R0, 0x1 ;  /* 0x0000000009007211 */ /* 0x000fe400078e08ff */
[----:B------:R-:W-:Y:S01]  /*15d0*/  LEA R23, R8, R23, 0x1 ;  /* 0x0000001708177211 */ /* 0x000fe200078e08ff */
[----:B--2---:R-:W-:Y:S01]  /*15e0*/  FADD R27, -R17, -RZ ;  /* 0x800000ff111b7221 */ /* 0x004fe20000000100 */
[----:B------:R0:W-:Y:S04]  /*15f0*/  REDG.E.ADD.F32.FTZ.RN.STRONG.GPU desc[UR12][R18.64], R17 ;  /* 0x00000011120079a6 */ /* 0x0001e8000c12f30c */
[----:B------:R0:W-:Y:S01]  /*1600*/  REDG.E.ADD.F32.FTZ.RN.STRONG.GPU desc[UR12][R20.64], R27 ;  /* 0x0000001b140079a6 */ /* 0x0001e2000c12f30c */
[----:B------:R-:W-:Y:S05]  /*1610*/  @!P0 EXIT ;  /* 0x000000000000894d */ /* 0x000fea0003800000 */
[----:B------:R-:W-:Y:S05]  /*1620*/  BRA `(.L_x_357) ;  /* 0xfffffffc00a87947 */ /* 0x000fea000383ffff */
.L_x_356:
[----:B------:R-:W0:Y:S02]  /*1630*/  LDC.64 R4, c[0x0][0x3a8] ;  /* 0x0000ea00ff047b82 */ /* 0x000e240000000a00 */
[----:B0-----:R-:W-:-:S05]  /*1640*/  IMAD.WIDE.U32 R2, R3, 0x4, R4 ;  /* 0x0000000403027825 */ /* 0x001fca00078e0004 */
[----:B------:R-:W-:Y:S01]  /*1650*/  STG.E desc[UR12][R2.64], RZ ;  /* 0x000000ff02007986 */ /* 0x000fe2000c10190c */
[----:B------:R-:W-:Y:S05]  /*1660*/  EXIT ;  /* 0x000000000000794d */ /* 0x000fea0003800000 */
.L_x_358:
        /* <DEDUP_REMOVED lines=9> */
.L_x_975:


//--------------------- .text._Z10divNewTab2ILi30EEvPfS0_Pii --------------------------
	.section	.text._Z10divNewTab2ILi30EEvPfS0_Pii,"ax",@progbits
	.align	128
        .global         _Z10divNewTab2ILi30EEvPfS0_Pii
        .type           _Z10divNewTab2ILi30EEvPfS0_Pii,@function
        .size           _Z10divNewTab2ILi30EEvPfS0_Pii,(.L_x_934 - _Z10divNewTab2ILi30EEvPfS0_Pii)
        .other          _Z10divNewTab2ILi30EEvPfS0_Pii,@"STO_CUDA_ENTRY STV_DEFAULT"
_Z10divNewTab2ILi30EEvPfS0_Pii:
.text._Z10divNewTab2ILi30EEvPfS0_Pii:
        /* <DEDUP_REMOVED lines=34> */
[----:B------:R-:W-:Y:S05]  /*0220*/  CALL.REL.NOINC `($__internal_2_$__cuda_sm3x_div_rn_noftz_f32_slowpath) ;  /* 0x0000000000187944 */ /* 0x000fea0003c00000 */
[----:B------:R-:W-:-:S07]  /*0230*/  IMAD.MOV.U32 R7, RZ, RZ, R0 ;  /* 0x000000ffff077224 */ /* 0x000fce00078e0000 */
.L_x_360:
[----:B------:R-:W-:Y:S05]  /*0240*/  BSYNC.RECONVERGENT B0 ;  /* 0x0000000000007941 */ /* 0x000fea0003800200 */
.L_x_359:
[----:B------:R-:W0:Y:S02]  /*0250*/  LDC.64 R4, c[0x0][0x380] ;  /* 0x0000e000ff047b82 */ /* 0x000e240000000a00 */
[----:B0-----:R-:W-:-:S05]  /*0260*/  IMAD.WIDE.U32 R2, R2, 0x4, R4 ;  /* 0x0000000402027825 */ /* 0x001fca00078e0004 */
[----:B------:R-:W-:Y:S01]  /*0270*/  STG.E desc[UR4][R2.64], R7 ;  /* 0x0000000702007986 */ /* 0x000fe2000c101904 */
[----:B------:R-:W-:Y:S05]  /*0280*/  EXIT ;  /* 0x000000000000794d */ /* 0x000fea0003800000 */
        .weak           $__internal_2_$__cuda_sm3x_div_rn_noftz_f32_slowpath
        .type           $__internal_2_$__cuda_sm3x_div_rn_noftz_f32_slowpath,@function
        .size           $__internal_2_$__cuda_sm3x_div_rn_noftz_f32_slowpath,(.L_x_934 - $__internal_2_$__cuda_sm3x_div_rn_noftz_f32_slowpath)
$__internal_2_$__cuda_sm3x_div_rn_noftz_f32_slowpath:
        /* <DEDUP_REMOVED lines=36> */
.L_x_362:
        /* <DEDUP_REMOVED lines=51> */
.L_x_369:
[----:B------:R-:W-:-:S04]  /*0800*/  LOP3.LUT R0, R0, 0x80000000, RZ, 0xc0, !PT ;  /* 0x8000000000007812 */ /* 0x000fc800078ec0ff */
[----:B------:R-:W-:Y:S01]  /*0810*/  LOP3.LUT R0, R0, 0x7f800000, RZ, 0xfc, !PT ;  /* 0x7f80000000007812 */ /* 0x000fe200078efcff */
[----:B------:R-:W-:Y:S06]  /*0820*/  BRA `(.L_x_370) ;  /* 0x0000000000047947 */ /* 0x000fec0003800000 */
.L_x_368:
[----:B------:R-:W-:-:S07]  /*0830*/  IMAD R0, R6, 0x800000, R0 ;  /* 0x0080000006007824 */ /* 0x000fce00078e0200 */
.L_x_370:
[----:B------:R-:W-:Y:S05]  /*0840*/  BSYNC.RECONVERGENT B2 ;  /* 0x0000000000027941 */ /* 0x000fea0003800200 */
.L_x_367:
[----:B------:R-:W-:Y:S05]  /*0850*/  BRA `(.L_x_371) ;  /* 0x0000000000207947 */ /* 0x000fea0003800000 */
.L_x_366:
[----:B------:R-:W-:-:S04]  /*0860*/  LOP3.LUT R0, R8, 0x80000000, R7, 0x48, !PT ;  /* 0x8000000008007812 */ /* 0x000fc800078e4807 */
[----:B------:R-:W-:Y:S01]  /*0870*/  LOP3.LUT R0, R0, 0x7f800000, RZ, 0xfc, !PT ;  /* 0x7f80000000007812 */ /* 0x000fe200078efcff */
[----:B------:R-:W-:Y:S06]  /*0880*/  BRA `(.L_x_371) ;  /* 0x0000000000147947 */ /* 0x000fec0003800000 */
.L_x_365:
[----:B------:R-:W-:Y:S01]  /*0890*/  LOP3.LUT R0, R8, 0x80000000, R7, 0x48, !PT ;  /* 0x8000000008007812 */ /* 0x000fe200078e4807 */
[----:B------:R-:W-:Y:S06]  /*08a0*/  BRA `(.L_x_371) ;  /* 0x00000000000c7947 */ /* 0x000fec0003800000 */
.L_x_364:
[----:B------:R-:W0:Y:S01]  /*08b0*/  MUFU.RSQ R0, -QNAN ;  /* 0xffc0000000007908 */ /* 0x000e220000001400 */
[----:B------:R-:W-:Y:S05]  /*08c0*/  BRA `(.L_x_371) ;  /* 0x0000000000047947 */ /* 0x000fea0003800000 */
.L_x_363:
[----:B------:R-:W-:-:S07]  /*08d0*/  FADD.FTZ R0, R0, R3 ;  /* 0x0000000300007221 */ /* 0x000fce0000010000 */
.L_x_371:
[----:B------:R-:W-:Y:S05]  /*08e0*/  BSYNC.RECONVERGENT B1 ;  /* 0x0000000000017941 */ /* 0x000fea0003800200 */
.L_x_361:
[----:B------:R-:W-:-:S04]  /*08f0*/  IMAD.MOV.U32 R5, RZ, RZ, 0x0 ;  /* 0x00000000ff057424 */ /* 0x000fc800078e00ff */
[----:B0-----:R-:W-:Y:S05]  /*0900*/  RET.REL.NODEC R4 `(_Z10divNewTab2ILi30EEvPfS0_Pii) ;  /* 0xfffffff404bc7950 */ /* 0x001fea0003c3ffff */
.L_x_372:
        /* <DEDUP_REMOVED lines=15> */
.L_x_934:


//--------------------- .text._Z22calculateBestDistance2ILi29EEvPfS0_S0_PiS1_S1_ii --------------------------
	.section	.text._Z22calculateBestDistance2ILi29EEvPfS0_S0_PiS1_S1_ii,"ax",@progbits
	.align	128
        .global         _Z22calculateBestDistance2ILi29EEvPfS0_S0_PiS1_S1_ii
        .type           _Z22calculateBestDistance2ILi29EEvPfS0_S0_PiS1_S1_ii,@function
        .size           _Z22calculateBestDistance2ILi29EEvPfS0_S0_PiS1_S1_ii,(.L_x_977 - _Z22calculateBestDistance2ILi29EEvPfS0_S0_PiS1_S1_ii)
        .other          _Z22calculateBestDistance2ILi29EEvPfS0_S0_PiS1_S1_ii,@"STO_CUDA_ENTRY STV_DEFAULT"
_Z22calculateBestDistance2ILi29EEvPfS0_S0_PiS1_S1_ii:
.text._Z22calculateBestDistance2ILi29EEvPfS0_S0_PiS1_S1_ii:
[----:B------:R-:W-:Y:S01]  /*0000*/  LDC R1, c[0x0][0x37c] ;  /* 0x0000df00ff017b82 */ /* 0x000fe20000000800 */
[----:B------:R-:W0:Y:S07]  /*0010*/  S2R R0, SR_TID.X ;  /* 0x0000000000007919 */ /* 0x000e2e0000002100 */
[----:B------:R-:W0:Y:S01]  /*0020*/  S2UR UR4, SR_CTAID.X ;  /* 0x00000000000479c3 */ /* 0x000e220000002500 */
[----:B------:R-:W1:Y:S07]  /*0030*/  LDCU UR6, c[0x0][0x3b0] ;  /* 0x00007600ff0677ac */ /* 0x000e6e0008000800 */
[----:B------:R-:W0:Y:S02]  /*0040*/  LDC R3, c[0x0][0x360] ;  /* 0x0000d800ff037b82 */ /* 0x000e240000000800 */
[----:B0-----:R-:W-:-:S05]  /*0050*/  IMAD R0, R3, UR4, R0 ;  /* 0x0000000403007c24 */ /* 0x001fca000f8e0200 */
[----:B-1----:R-:W-:-:S13]  /*0060*/  ISETP.GE.U32.AND P0, PT, R0, UR6, PT ;  /* 0x0000000600007c0c */ /* 0x002fda000bf06070 */
[----:B------:R-:W-:Y:S05]  /*0070*/  @P0 EXIT ;  /* 0x000000000000094d */ /* 0x000fea0003800000 */
[----:B------:R-:W0:Y:S01]  /*0080*/  LDC.64 R106, c[0x0][0x398] ;  /* 0x0000e600ff6a7b82 */ /* 0x000e220000000a00 */
[----:B------:R-:W1:Y:S01]  /*0090*/  LDCU.64 UR4, c[0x0][0x358] ;  /* 0x00006b00ff0477ac */ /* 0x000e620008000a00 */
[----:B------:R-:W-:-:S06]  /*00a0*/  IADD3 R105, PT, PT, R0, UR6, RZ ;  /* 0x0000000600697c10 */ /* 0x000fcc000fffe0ff */
[----:B------:R-:W2:Y:S08]  /*00b0*/  LDC R3, c[0x0][0x3b4] ;  /* 0x0000ed00ff037b82 */ /* 0x000eb00000000800 */
[----:B------:R-:W3:Y:S01]  /*00c0*/  LDC.64 R48, c[0x0][0x380] ;  /* 0x0000e000ff307b82 */ /* 0x000ee20000000a00 */
[----:B0-----:R-:W-:-:S05]  /*00d0*/  IMAD.WIDE.U32 R106, R0, 0x4, R106 ;  /* 0x00000004006a7825 */ /* 0x001fca00078e006a */
[----:B-1----:R0:W5:Y:S01]  /*00e0*/  LDG.E R2, desc[UR4][R106.64] ;  /* 0x000000046a027981 */ /* 0x002162000c1e1900 */
[----:B------:R-:W-:Y:S02]  /*00f0*/  IADD3 R103, PT, PT, R105, UR6, RZ ;  /* 0x0000000669677c10 */ /* 0x000fe4000fffe0ff */
[----:B--2---:R-:W-:Y:S02]  /*0100*/  ISETP.GE.AND P0, PT, R3, 0x1, PT ;  /* 0x000000010300780c */ /* 0x004fe40003f06270 */
[----:B------:R-:W-:Y:S02]  /*0110*/  IADD3 R101, PT, PT, R103, UR6, RZ ;  /* 0x0000000667657c10 */ /* 0x000fe4000fffe0ff */
[----:B------:R-:W-:Y:S02]  /*0120*/  MOV R151, 0xffffffff ;  /* 0xffffffff00977802 */ /* 0x000fe40000000f00 */
[----:B------:R-:W-:Y:S01]  /*0130*/  IADD3 R99, PT, PT, R101, UR6, RZ ;  /* 0x0000000665637c10 */ /* 0x000fe2000fffe0ff */
[----:B---3--:R-:W-:-:S03]  /*0140*/  IMAD.WIDE.U32 R104, R105, 0x4, R48 ;  /* 0x0000000469687825 */ /* 0x008fc600078e0030 */
[----:B------:R-:W-:Y:S01]  /*0150*/  IADD3 R97, PT, PT, R99, UR6, RZ ;  /* 0x0000000663617c10 */ /* 0x000fe2000fffe0ff */
[----:B------:R-:W-:-:S03]  /*0160*/  IMAD.WIDE.U32 R102, R103, 0x4, R48 ;  /* 0x0000000467667825 */ /* 0x000fc600078e0030 */
        /* <DEDUP_REMOVED lines=45> */
[----:B------:R-:W-:-:S04]  /*0440*/  IMAD.WIDE.U32 R56, R57, 0x4, R48 ;  /* 0x0000000439387825 */ /* 0x000fc800078e0030 */
[----:B------:R-:W-:-:S04]  /*0450*/  IMAD.WIDE.U32 R54, R55, 0x4, R48 ;  /* 0x0000000437367825 */ /* 0x000fc800078e0030 */
[----:B------:R-:W-:-:S04]  /*0460*/  IMAD.WIDE.U32 R52, R53, 0x4, R48 ;  /* 0x0000000435347825 */ /* 0x000fc800078e0030 */
[----:B------:R-:W-:-:S04]  /*0470*/  IMAD.WIDE.U32 R50, R51, 0x4, R48 ;  /* 0x0000000433327825 */ /* 0x000fc800078e0030 */
[----:B------:R-:W-:Y:S01]  /*0480*/  IMAD.WIDE.U32 R48, R0, 0x4, R48 ;  /* 0x0000000400307825 */ /* 0x000fe200078e0030 */
[----:B0-----:R-:W-:Y:S06]  /*0490*/  @!P0 BRA `(.L_x_373) ;  /* 0x0000000c00548947 */ /* 0x001fec0003800000 */
[----:B------:R0:W5:Y:S04]  /*04a0*/  LDG.E R5, desc[UR4][R48.64] ;  /* 0x0000000430057981 */ /* 0x000168000c1e1900 */
        /* <DEDUP_REMOVED lines=27> */
[----:B------:R0:W5:Y:S01]  /*0660*/  LDG.E R33, desc[UR4][R50.64] ;  /* 0x0000000432217981 */ /* 0x000162000c1e1900 */
[----:B------:R-:W1:Y:S01]  /*0670*/  LDC R110, c[0x0][0x388] ;  /* 0x0000e200ff6e7b82 */ /* 0x000e620000000800 */
[----:B------:R-:W-:Y:S01]  /*0680*/  HFMA2 R4, -RZ, RZ, 0, 0 ;  /* 0x00000000ff047431 */ /* 0x000fe200000001ff */
[CC--:B------:R-:W-:Y:S01]  /*0690*/  LEA R153, R3.reuse, R3.reuse, 0x1 ;  /* 0x0000000303997211 */ /* 0x0c0fe200078e08ff */
[C---:B------:R-:W-:Y:S01]  /*06a0*/  IMAD R36, R3.reuse, 0x6, RZ ;  /* 0x0000000603247824 */ /* 0x040fe200078e02ff */
[C---:B------:R-:W-:Y:S01]  /*06b0*/  SHF.L.U32 R34, R3.reuse, 0x2, RZ ;  /* 0x0000000203227819 */ /* 0x040fe200000006ff */
[C---:B------:R-:W-:Y:S01]  /*06c0*/  IMAD R40, R3.reuse, 0xa, RZ ;  /* 0x0000000a03287824 */ /* 0x040fe200078e02ff */
[CC--:B------:R-:W-:Y:S01]  /*06d0*/  LEA R35, R3.reuse, R3.reuse, 0x2 ;  /* 0x0000000303237211 */ /* 0x0c0fe200078e10ff */
[C---:B------:R-:W-:Y:S01]  /*06e0*/  IMAD R41, R3.reuse, 0xb, RZ ;  /* 0x0000000b03297824 */ /* 0x040fe200078e02ff */
[----:B------:R-:W2:Y:S01]  /*06f0*/  LDC R111, c[0x0][0x38c] ;  /* 0x0000e300ff6f7b82 */ /* 0x000ea20000000800 */
[CC--:B------:R-:W-:Y:S01]  /*0700*/  LEA R37, R3.reuse, -R3.reuse, 0x3 ;  /* 0x8000000303257211 */ /* 0x0c0fe200078e18ff */
[C---:B------:R-:W-:Y:S01]  /*0710*/  IMAD R42, R3.reuse, 0xc, RZ ;  /* 0x0000000c032a7824 */ /* 0x040fe200078e02ff */
[C---:B------:R-:W-:Y:S01]  /*0720*/  SHF.L.U32 R38, R3.reuse, 0x3, RZ ;  /* 0x0000000303267819 */ /* 0x040fe200000006ff */
[C---:B------:R-:W-:Y:S01]  /*0730*/  IMAD R43, R3.reuse, 0xd, RZ ;  /* 0x0000000d032b7824 */ /* 0x040fe200078e02ff */
[CC--:B------:R-:W-:Y:S01]  /*0740*/  LEA R39, R3.reuse, R3.reuse, 0x3 ;  /* 0x0000000303277211 */ /* 0x0c0fe200078e18ff */
[C---:B------:R-:W-:Y:S01]  /*0750*/  IMAD R44, R3.reuse, 0xe, RZ ;  /* 0x0000000e032c7824 */ /* 0x040fe200078e02ff */
        /* <DEDUP_REMOVED lines=16> */
[----:B0-----:R-:W-:-:S07]  /*0860*/  IMAD R149, R3, 0x1c, RZ ;  /* 0x0000001c03957824 */ /* 0x001fce00078e02ff */
.L_x_374:
[----:B------:R-:W0:Y:S01]  /*0870*/  LDC.64 R108, c[0x0][0x388] ;  /* 0x0000e200ff6c7b82 */ /* 0x000e220000000a00 */
[C-C-:B-12---:R-:W-:Y:S01]  /*0880*/  IMAD.WIDE.U32 R120, R3.reuse, 0x4, R110.reuse ;  /* 0x0000000403787825 */ /* 0x146fe200078e006e */
[----:B------:R-:W-:Y:S01]  /*0890*/  SHF.L.U32 R129, R3, 0x1, RZ ;  /* 0x0000000103817819 */ /* 0x000fe200000006ff */
[----:B------:R-:W2:Y:S04]  /*08a0*/  LDG.E R124, desc[UR4][R110.64] ;  /* 0x000000046e7c7981 */ /* 0x000ea8000c1e1900 */
[----:B------:R1:W3:Y:S01]  /*08b0*/  LDG.E R150, desc[UR4][R120.64] ;  /* 0x0000000478967981 */ /* 0x0002e2000c1e1900 */
[----:B------:R-:W-:-:S05]  /*08c0*/  IMAD.WIDE.U32 R128, R129, 0x4, R110 ;  /* 0x0000000481807825 */ /* 0x000fca00078e006e */
[----:B------:R4:W3:Y:S01]  /*08d0*/  LDG.E R148, desc[UR4][R128.64] ;  /* 0x0000000480947981 */ /* 0x0008e2000c1e1900 */
[----:B0-----:R-:W-:-:S04]  /*08e0*/  IMAD.WIDE.U32 R126, R153, 0x4, R108 ;  /* 0x00000004997e7825 */ /* 0x001fc800078e006c */
[--C-:B------:R-:W-:Y:S01]  /*08f0*/  IMAD.WIDE.U32 R112, R34, 0x4, R108.reuse ;  /* 0x0000000422707825 */ /* 0x100fe200078e006c */
[----:B------:R0:W3:Y:S03]  /*0900*/  LDG.E R146, desc[UR4][R126.64] ;  /* 0x000000047e927981 */ /* 0x0000e6000c1e1900 */
[--C-:B------:R-:W-:Y:S01]  /*0910*/  IMAD.WIDE.U32 R114, R35, 0x4, R108.reuse ;  /* 0x0000000423727825 */ /* 0x100fe200078e006c */
[----:B------:R0:W3:Y:S03]  /*0920*/  LDG.E R144, desc[UR4][R112.64] ;  /* 0x0000000470907981 */ /* 0x0000e6000c1e1900 */
[--C-:B------:R-:W-:Y:S01]  /*0930*/  IMAD.WIDE.U32 R116, R36, 0x4, R108.reuse ;  /* 0x0000000424747825 */ /* 0x100fe200078e006c */
[----:B------:R0:W3:Y:S03]  /*0940*/  LDG.E R142, desc[UR4][R114.64] ;  /* 0x00000004728e7981 */ /* 0x0000e6000c1e1900 */
[--C-:B------:R-:W-:Y:S01]  /*0950*/  IMAD.WIDE.U32 R122, R37, 0x4, R108.reuse ;  /* 0x00000004257a7825 */ /* 0x100fe200078e006c */
[----:B------:R0:W3:Y:S03]  /*0960*/  LDG.E R140, desc[UR4][R116.64] ;  /* 0x00000004748c7981 */ /* 0x0000e6000c1e1900 */
[--C-:B-1----:R-:W-:Y:S01]  /*0970*/  IMAD.WIDE.U32 R120, R38, 0x4, R108.reuse ;  /* 0x0000000426787825 */ /* 0x102fe200078e006c */
[----:B------:R1:W3:Y:S03]  /*0980*/  LDG.E R165, desc[UR4][R122.64] ;  /* 0x000000047aa57981 */ /* 0x0002e6000c1e1900 */
[--C-:B----4-:R-:W-:Y:S01]  /*0990*/  IMAD.WIDE.U32 R128, R39, 0x4, R108.reuse ;  /* 0x0000000427807825 */ /* 0x110fe200078e006c */
[----:B------:R4:W3:Y:S03]  /*09a0*/  LDG.E R138, desc[UR4][R120.64] ;  /* 0x00000004788a7981 */ /* 0x0008e6000c1e1900 */
[--C-:B0-----:R-:W-:Y:S01]  /*09b0*/  IMAD.WIDE.U32 R126, R40, 0x4, R108.reuse ;  /* 0x00000004287e7825 */ /* 0x101fe200078e006c */
        /* <DEDUP_REMOVED lines=10> */
[----:B------:R-:W4:Y:S03]  /*0a60*/  LDG.E R132, desc[UR4][R122.64] ;  /* 0x000000047a847981 */ /* 0x000f26000c1e1900 */
[--C-:B0-----:R-:W-:Y:S01]  /*0a70*/  IMAD.WIDE.U32 R128, R46, 0x4, R108.reuse ;  /* 0x000000042e807825 */ /* 0x101fe200078e006c */
[----:B------:R0:W4:Y:S03]  /*0a80*/  LDG.E R157, desc[UR4][R120.64] ;  /* 0x00000004789d7981 */ /* 0x000126000c1e1900 */
[--C-:B------:R-:W-:Y:S01]  /*0a90*/  IMAD.WIDE.U32 R126, R119, 0x4, R108.reuse ;  /* 0x00000004777e7825 */ /* 0x100fe200078e006c */
[----:B------:R-:W4:Y:S03]  /*0aa0*/  LDG.E R130, desc[UR4][R128.64] ;  /* 0x0000000480827981 */ /* 0x000f26000c1e1900 */
[--C-:B------:R-:W-:Y:S01]  /*0ab0*/  IMAD.WIDE.U32 R112, R125, 0x4, R108.reuse ;  /* 0x000000047d707825 */ /* 0x100fe200078e006c */
[----:B------:R0:W4:Y:S03]  /*0ac0*/  LDG.E R155, desc[UR4][R126.64] ;  /* 0x000000047e9b7981 */ /* 0x000126000c1e1900 */
[--C-:B------:R-:W-:Y:S01]  /*0ad0*/  IMAD.WIDE.U32 R114, R131, 0x4, R108.reuse ;  /* 0x0000000483727825 */ /* 0x100fe200078e006c */
[----:B------:R0:W4:Y:S03]  /*0ae0*/  LDG.E R152, desc[UR4][R112.64] ;  /* 0x0000000470987981 */ /* 0x000126000c1e1900 */
[--C-:B-1----:R-:W-:Y:S01]  /*0af0*/  IMAD.WIDE.U32 R116, R133, 0x4, R108.reuse ;  /* 0x0000000485747825 */ /* 0x102fe200078e006c */
[----:B------:R1:W4:Y:S03]  /*0b00*/  LDG.E R154, desc[UR4][R114.64] ;  /* 0x00000004729a7981 */ /* 0x000326000c1e1900 */
[--C-:B0-----:R-:W-:Y:S01]  /*0b10*/  IMAD.WIDE.U32 R120, R135, 0x4, R108.reuse ;  /* 0x0000000487787825 */ /* 0x101fe200078e006c */
[----:B------:R0:W4:Y:S03]  /*0b20*/  LDG.E R156, desc[UR4][R116.64] ;  /* 0x00000004749c7981 */ /* 0x000126000c1e1900 */
[----:B------:R-:W-:-:S02]  /*0b30*/  IMAD.WIDE.U32 R122, R137, 0x4, R108 ;  /* 0x00000004897a7825 */ /* 0x000fc400078e006c */
[----:B------:R-:W4:Y:S02]  /*0b40*/  LDG.E R121, desc[UR4][R120.64] ;  /* 0x0000000478797981 */ /* 0x000f24000c1e1900 */
[--C-:B------:R-:W-:Y:S02]  /*0b50*/  IMAD.WIDE.U32 R126, R139, 0x4, R108.reuse ;  /* 0x000000048b7e7825 */ /* 0x100fe400078e006c */
[----:B------:R3:W4:Y:S02]  /*0b60*/  LDG.E R122, desc[UR4][R122.64] ;  /* 0x000000047a7a7981 */ /* 0x000724000c1e1900 */
[--C-:B------:R-:W-:Y:S02]  /*0b70*/  IMAD.WIDE.U32 R128, R141, 0x4, R108.reuse ;  /* 0x000000048d807825 */ /* 0x100fe400078e006c */
[----:B------:R-:W4:Y:S02]  /*0b80*/  LDG.E R127, desc[UR4][R126.64] ;  /* 0x000000047e7f7981 */ /* 0x000f24000c1e1900 */
[----:B------:R-:W-:-:S02]  /*0b90*/  IMAD.WIDE.U32 R112, R143, 0x4, R108 ;  /* 0x000000048f707825 */ /* 0x000fc400078e006c */
[----:B------:R-:W4:Y:S02]  /*0ba0*/  LDG.E R128, desc[UR4][R128.64] ;  /* 0x0000000480807981 */ /* 0x000f24000c1e1900 */
[--C-:B-1----:R-:W-:Y:S02]  /*0bb0*/  IMAD.WIDE.U32 R114, R145, 0x4, R108.reuse ;  /* 0x0000000491727825 */ /* 0x102fe400078e006c */
[----:B------:R-:W4:Y:S02]  /*0bc0*/  LDG.E R113, desc[UR4][R112.64] ;  /* 0x0000000470717981 */ /* 0x000f24000c1e1900 */
[--C-:B0-----:R-:W-:Y:S02]  /*0bd0*/  IMAD.WIDE.U32 R116, R147, 0x4, R108.reuse ;  /* 0x0000000493747825 */ /* 0x101fe400078e006c */
[----:B------:R0:W4:Y:S02]  /*0be0*/  LDG.E R114, desc[UR4][R114.64] ;  /* 0x0000000472727981 */ /* 0x000124000c1e1900 */
[----:B------:R-:W-:-:S02]  /*0bf0*/  IMAD.WIDE.U32 R108, R149, 0x4, R108 ;  /* 0x00000004956c7825 */ /* 0x000fc400078e006c */
[----:B------:R-:W4:Y:S04]  /*0c00*/  LDG.E R117, desc[UR4][R116.64] ;  /* 0x0000000474757981 */ /* 0x000f28000c1e1900 */
[----:B------:R1:W4:Y:S01]  /*0c10*/  LDG.E R108, desc[UR4][R108.64] ;  /* 0x000000046c6c7981 */ /* 0x000322000c1e1900 */
[----:B------:R-:W-:-:S04]  /*0c20*/  IADD3 R118, PT, PT, R118, 0x1, RZ ;  /* 0x0000000176767810 */ /* 0x000fc80007ffe0ff */
[----:B------:R-:W-:Y:S02]  /*0c30*/  ISETP.NE.AND P1, PT, R118, RZ, PT ;  /* 0x000000ff7600720c */ /* 0x000fe40003f25270 */
[----:B------:R-:W-:Y:S02]  /*0c40*/  IADD3 R110, P2, PT, R110, 0x4, RZ ;  /* 0x000000046e6e7810 */ /* 0x000fe40007f5e0ff */
[----:B------:R-:W-:Y:S02]  /*0c50*/  IADD3 R153, PT, PT, R153, 0x1, RZ ;  /* 0x0000000199997810 */ /* 0x000fe40007ffe0ff */
[----:B------:R-:W-:Y:S02]  /*0c60*/  IADD3.X R111, PT, PT, RZ, R111, RZ, P2, !PT ;  /* 0x0000006fff6f7210 */ /* 0x000fe400017fe4ff */
        /* <DEDUP_REMOVED lines=15> */
[----:B--2--5:R-:W-:Y:S01]  /*0d60*/  FADD R124, R5, -R124 ;  /* 0x8000007c057c7221 */ /* 0x024fe20000000000 */
[----:B---3--:R-:W-:-:S03]  /*0d70*/  FADD R123, R6, -R150 ;  /* 0x80000096067b7221 */ /* 0x008fc60000000000 */
[----:B------:R-:W-:-:S04]  /*0d80*/  FFMA R124, R124, R124, RZ ;  /* 0x0000007c7c7c7223 */ /* 0x000fc800000000ff */
[----:B------:R-:W-:Y:S01]  /*0d90*/  FFMA R124, R123, R123, R124 ;  /* 0x0000007b7b7c7223 */ /* 0x000fe2000000007c */
[----:B------:R-:W-:-:S04]  /*0da0*/  FADD R123, R7, -R148 ;  /* 0x80000094077b7221 */ /* 0x000fc80000000000 */
[----:B------:R-:W-:Y:S01]  /*0db0*/  FFMA R124, R123, R123, R124 ;  /* 0x0000007b7b7c7223 */ /* 0x000fe2000000007c */
[----:B0-----:R-:W-:-:S04]  /*0dc0*/  FADD R115, R8, -R146 ;  /* 0x8000009208737221 */ /* 0x001fc80000000000 */
[----:B------:R-:W-:Y:S01]  /*0dd0*/  FFMA R124, R115, R115, R124 ;  /* 0x00000073737c7223 */ /* 0x000fe2000000007c */
[----:B------:R-:W-:Y:S01]  /*0de0*/  FADD R115, R9, -R144 ;  /* 0x8000009009737221 */ /* 0x000fe20000000000 */
[----:B-1----:R-:W-:-:S03]  /*0df0*/  FADD R109, R10, -R142 ;  /* 0x8000008e0a6d7221 */ /* 0x002fc60000000000 */
[----:B------:R-:W-:-:S04]  /*0e00*/  FFMA R124, R115, R115, R124 ;  /* 0x00000073737c7223 */ /* 0x000fc8000000007c */
[----:B------:R-:W-:Y:S01]  /*0e10*/  FFMA R124, R109, R109, R124 ;  /* 0x0000006d6d7c7223 */ /* 0x000fe2000000007c */
[----:B------:R-:W-:Y:S01]  /*0e20*/  FADD R109, R11, -R140 ;  /* 0x8000008c0b6d7221 */ /* 0x000fe20000000000 */
[----:B------:R-:W-:-:S03]  /*0e30*/  FADD R165, R12, -R165 ;  /* 0x800000a50ca57221 */ /* 0x000fc60000000000 */
[----:B------:R-:W-:Y:S01]  /*0e40*/  FFMA R124, R109, R109, R124 ;  /* 0x0000006d6d7c7223 */ /* 0x000fe2000000007c */
        /* <DEDUP_REMOVED lines=12> */
[----:B----4-:R-:W-:-:S03]  /*0f10*/  FADD R109, R19, -R132 ;  /* 0x80000084136d7221 */ /* 0x010fc60000000000 */
        /* <DEDUP_REMOVED lines=8> */
[----:B------:R-:W-:-:S04]  /*0fa0*/  FFMA R124, R155, R155, R124 ;  /* 0x0000009b9b7c7223 */ /* 0x000fc8000000007c */
[----:B------:R-:W-:Y:S01]  /*0fb0*/  FFMA R124, R109, R109, R124 ;  /* 0x0000006d6d7c7223 */ /* 0x000fe2000000007c */
[----:B------:R-:W-:-:S04]  /*0fc0*/  FADD R109, R24, -R154 ;  /* 0x8000009a186d7221 */ /* 0x000fc80000000000 */
        /* <DEDUP_REMOVED lines=18> */
[----:B------:R-:W-:-:S05]  /*10f0*/  FFMA R124, R109, R109, R124 ;  /* 0x0000006d6d7c7223 */ /* 0x000fca000000007c */
[----:B------:R-:W-:Y:S02]  /*1100*/  FSETP.GEU.AND P0, PT, R124, R47, PT ;  /* 0x0000002f7c00720b */ /* 0x000fe40003f0e000 */
[----:B------:R-:W-:Y:S02]  /*1110*/  IADD3 R131, PT, PT, R131, 0x1, RZ ;  /* 0x0000000183837810 */ /* 0x000fe40007ffe0ff */
[----:B------:R-:W-:Y:S02]  /*1120*/  SEL R151, R4, R151, !P0 ;  /* 0x0000009704977207 */ /* 0x000fe40004000000 */
[----:B------:R-:W-:Y:S02]  /*1130*/  FSEL R47, R124, R47, !P0 ;  /* 0x0000002f7c2f7208 */ /* 0x000fe40004000000 */
        /* <DEDUP_REMOVED lines=9> */
[----:B------:R-:W-:Y:S01]  /*11d0*/  IADD3 R4, PT, PT, R4, 0x1, RZ ;  /* 0x0000000104047810 */ /* 0x000fe20007ffe0ff */
[----:B------:R-:W-:Y:S06]  /*11e0*/  @P1 BRA `(.L_x_374) ;  /* 0xfffffff400a01947 */ /* 0x000fec000383ffff */
.L_x_373:
[----:B-----5:R-:W-:-:S13]  /*11f0*/  ISETP.NE.AND P0, PT, R2, R151, PT ;  /* 0x000000970200720c */ /* 0x020fda0003f05270 */
[----:B------:R-:W-:Y:S05]  /*1200*/  @!P0 BRA `(.L_x_375) ;  /* 0x0000000800ec8947 */ /* 0x000fea0003800000 */
[----:B------:R-:W0:Y:S01]  /*1210*/  LDC.64 R4, c[0x0][0x3a8] ;  /* 0x0000ea00ff047b82 */ /* 0x000e220000000a00 */
[----:B------:R-:W-:Y:S01]  /*1220*/  MOV R15, 0x1 ;  /* 0x00000001000f7802 */ /* 0x000fe20000000f00 */
[----:B------:R-:W-:Y:S01]  /*1230*/  STG.E desc[UR4][R106.64], R151 ;  /* 0x000000976a007986 */ /* 0x000fe2000c101904 */
[----:B------:R-:W-:-:S05]  /*1240*/  MOV R17, 0xffffffff ;  /* 0xffffffff00117802 */ /* 0x000fca0000000f00 */
[----:B------:R-:W1:Y:S08]  /*1250*/  LDC.64 R8, c[0x0][0x3a0] ;  /* 0x0000e800ff087b82 */ /* 0x000e700000000a00 */
[----:B------:R-:W2:Y:S01]  /*1260*/  LDC.64 R12, c[0x0][0x390] ;  /* 0x0000e400ff0c7b82 */ /* 0x000ea20000000a00 */
[----:B0-----:R-:W-:-:S05]  /*1270*/  IMAD.WIDE.U32 R4, R0, 0x4, R4 ;  /* 0x0000000400047825 */ /* 0x001fca00078e0004 */
[----:B------:R0:W-:Y:S01]  /*1280*/  STG.E desc[UR4][R4.64], R15 ;  /* 0x0000000f04007986 */ /* 0x0001e2000c101904 */
[----:B-1----:R-:W-:-:S04]  /*1290*/  IMAD.WIDE R6, R151, 0x4, R8 ;  /* 0x0000000497067825 */ /* 0x002fc800078e0208 */
[----:B------:R-:W-:Y:S01]  /*12a0*/  IMAD.WIDE R8, R2, 0x4, R8 ;  /* 0x0000000402087825 */ /* 0x000fe200078e0208 */
[----:B------:R1:W-:Y:S04]  /*12b0*/  REDG.E.ADD.STRONG.GPU desc[UR4][R6.64], R15 ;  /* 0x0000000f0600798e */ /* 0x0003e8000c12e104 */
[----:B------:R3:W-:Y:S04]  /*12c0*/  REDG.E.ADD.STRONG.GPU desc[UR4][R8.64], R17 ;  /* 0x000000110800798e */ /* 0x0007e8000c12e104 */
[----:B------:R-:W4:Y:S01]  /*12d0*/  LDG.E R49, desc[UR4][R48.64] ;  /* 0x0000000430317981 */ /* 0x000f22000c1e1900 */
[----:B--2---:R-:W-:-:S04]  /*12e0*/  IMAD.WIDE R10, R151, 0x4, R12 ;  /* 0x00000004970a7825 */ /* 0x004fc800078e020c */
[----:B------:R-:W-:-:S04]  /*12f0*/  IMAD.WIDE R12, R2, 0x4, R12 ;  /* 0x00000004020c7825 */ /* 0x000fc800078e020c */
[----:B----4-:R-:W-:Y:S01]  /*1300*/  FADD R19, -R49, -RZ ;  /* 0x800000ff31137221 */ /* 0x010fe20000000100 */
[----:B------:R2:W-:Y:S04]  /*1310*/  REDG.E.ADD.F32.FTZ.RN.STRONG.GPU desc[UR4][R10.64], R49 ;  /* 0x000000310a0079a6 */ /* 0x0005e8000c12f304 */
[----:B------:R4:W-:Y:S04]  /*1320*/  REDG.E.ADD.F32.FTZ.RN.STRONG.GPU desc[UR4][R12.64], R19 ;  /* 0x000000130c0079a6 */ /* 0x0009e8000c12f304 */
[----:B------:R-:W3:Y:S01]  /*1330*/  LDG.E R105, desc[UR4][R104.64] ;  /* 0x0000000468697981 */ /* 0x000ee2000c1e1900 */
[----:B0-----:R-:W-:-:S04]  /*1340*/  IMAD.WIDE R4, R3, 0x4, R10 ;  /* 0x0000000403047825 */ /* 0x001fc800078e020a */
[----:B-1----:R-:W-:-:S04]  /*1350*/  IMAD.WIDE R6, R3, 0x4, R12 ;  /* 0x0000000403067825 */ /* 0x002fc800078e020c */
[----:B---3--:R-:W-:Y:S01]  /*1360*/  FADD R17, -R105, -RZ ;  /* 0x800000ff69117221 */ /* 0x008fe20000000100 */
[----:B------:R0:W-:Y:S04]  /*1370*/  REDG.E.ADD.F32.FTZ.RN.STRONG.GPU desc[UR4][R4.64], R105 ;  /* 0x00000069040079a6 */ /* 0x0001e8000c12f304 */
[----:B------:R1:W-:Y:S04]  /*1380*/  REDG.E.ADD.F32.FTZ.RN.STRONG.GPU desc[UR4][R6.64], R17 ;  /* 0x00000011060079a6 */ /* 0x0003e8000c12f304 */
[----:B------:R-:W3:Y:S01]  /*1390*/  LDG.E R103, desc[UR4][R102.64] ;  /* 0x0000000466677981 */ /* 0x000ee2000c1e1900 */
[----:B------:R-:W-:-:S04]  /*13a0*/  IMAD.WIDE R8, R3, 0x4, R4 ;  /* 0x0000000403087825 */ /* 0x000fc800078e0204 */
[----:B------:R-:W-:-:S04]  /*13b0*/  IMAD.WIDE R14, R3, 0x4, R6 ;  /* 0x00000004030e7825 */ /* 0x000fc800078e0206 */
[----:B---3--:R-:W-:Y:S01]  /*13c0*/  FADD R21, -R103, -RZ ;  /* 0x800000ff67157221 */ /* 0x008fe20000000100 */
[----:B------:R3:W-:Y:S04]  /*13d0*/  REDG.E.ADD.F32.FTZ.RN.STRONG.GPU desc[UR4][R8.64], R103 ;  /* 0x00000067080079a6 */ /* 0x0007e8000c12f304 */
[----:B------:R5:W-:Y:S04]  /*13e0*/  REDG.E.ADD.F32.FTZ.RN.STRONG.GPU desc[UR4][R14.64], R21 ;  /* 0x000000150e0079a6 */ /* 0x000be8000c12f304 */
[----:B------:R-:W3:Y:S01]  /*13f0*/  LDG.E R101, desc[UR4][R100.64] ;  /* 0x0000000464657981 */ /* 0x000ee2000c1e1900 */
[----:B--2---:R-:W-:-:S04]  /*1400*/  IMAD.WIDE R10, R3, 0x4, R8 ;  /* 0x00000004030a7825 */ /* 0x004fc800078e0208 */
[----:B----4-:R-:W-:-:S04]  /*1410*/  IMAD.WIDE R12, R3, 0x4, R14 ;  /* 0x00000004030c7825 */ /* 0x010fc800078e020e */
[----:B---3--:R-:W-:Y:S01]  /*1420*/  FADD R19, -R101, -RZ ;  /* 0x800000ff65137221 */ /* 0x008fe20000000100 */
[----:B------:R2:W-:Y:S04]  /*1430*/  REDG.E.ADD.F32.FTZ.RN.STRONG.GPU desc[UR4][R10.64], R101 ;  /* 0x000000650a0079a6 */ /* 0x0005e8000c12f304 */
[----:B------:R3:W-:Y:S04]  /*1440*/  REDG.E.ADD.F32.FTZ.RN.STRONG.GPU desc[UR4][R12.64], R19 ;  /* 0x000000130c0079a6 */ /* 0x0007e8000c12f304 */
[----:B------:R-:W4:Y:S01]  /*1450*/  LDG.E R99, desc[UR4][R98.64] ;  /* 0x0000000462637981 */ /* 0x000f22000c1e1900 */
[----:B0-----:R-:W-:-:S04]  /*1460*/  IMAD.WIDE R4, R3, 0x4, R10 ;  /* 0x0000000403047825 */ /* 0x001fc800078e020a */
[----:B-1----:R-:W-:-:S04]  /*1470*/  IMAD.WIDE R6, R3, 0x4, R12 ;  /* 0x0000000403067825 */ /* 0x002fc800078e020c */
[----:B----4-:R-:W-:Y:S01]  /*1480*/  FADD R17, -R99, -RZ ;  /* 0x800000ff63117221 */ /* 0x010fe20000000100 */
[----:B------:R0:W-:Y:S04]  /*1490*/  REDG.E.ADD.F32.FTZ.RN.STRONG.GPU desc[UR4][R4.64], R99 ;  /* 0x00000063040079a6 */ /* 0x0001e8000c12f304 */
[----:B------:R1:W-:Y:S04]  /*14a0*/  REDG.E.ADD.F32.FTZ.RN.STRONG.GPU desc[UR4][R6.64], R17 ;  /* 0x00000011060079a6 */ /* 0x0003e8000c12f304 */
[----:B------:R-:W4:Y:S01]  /*14b0*/  LDG.E R97, desc[UR4][R96.64] ;  /* 0x0000000460617981 */ /* 0x000f22000c1e1900 */
[----:B------:R-:W-:-:S04]  /*14c0*/  IMAD.WIDE R8, R3, 0x4, R4 ;  /* 0x0000000403087825 */ /* 0x000fc800078e0204 */
[----:B-----5:R-:W-:-:S04]  /*14d0*/  IMAD.WIDE R14, R3, 0x4, R6 ;  /* 0x00000004030e7825 */ /* 0x020fc800078e0206 */
[----:B----4-:R-:W-:Y:S01]  /*14e0*/  FADD R21, -R97, -RZ ;  /* 0x800000ff61157221 */ /* 0x010fe20000000100 */
[----:B------:R4:W-:Y:S04]  /*14f0*/  REDG.E.ADD.F32.FTZ.RN.STRONG.GPU desc[UR4][R8.64], R97 ;  /* 0x00000061080079a6 */ /* 0x0009e8000c12f304 */
[----:B------:R5:W-:Y:S04]  /*1500*/  REDG.E.ADD.F32.FTZ.RN.STRONG.GPU desc[UR4][R14.64], R21 ;  /* 0x000000150e0079a6 */ /* 0x000be8000c12f304 */
[----:B------:R-:W4:Y:S01]  /*1510*/  LDG.E R95, desc[UR4][R94.64] ;  /* 0x000000045e5f7981 */ /* 0x000f22000c1e1900 */
[----:B--2---:R-:W-:-:S04]  /*1520*/  IMAD.WIDE R10, R3, 0x4, R8 ;  /* 0x00000004030a7825 */ /* 0x004fc800078e0208 */
[----:B---3--:R-:W-:-:S04]  /*1530*/  IMAD.WIDE R12, R3, 0x4, R14 ;  /* 0x00000004030c7825 */ /* 0x008fc800078e020e */
[----:B----4-:R-:W-:Y:S01]  /*1540*/  FADD R19, -R95, -RZ ;  /* 0x800000ff5f137221 */ /* 0x010fe20000000100 */
        /* <DEDUP_REMOVED lines=120> */
[----:B------:R-:W-:Y:S04]  /*1cd0*/  REDG.E.ADD.F32.FTZ.RN.STRONG.GPU desc[UR4][R8.64], R55 ;  /* 0x00000037080079a6 */ /* 0x000fe8000c12f304 */
[----:B------:R-:W-:Y:S04]  /*1ce0*/  REDG.E.ADD.F32.FTZ.RN.STRONG.GPU desc[UR4][R14.64], R21 ;  /* 0x000000150e0079a6 */ /* 0x000fe8000c12f304 */
[----:B------:R-:W4:Y:S01]  /*1cf0*/  LDG.E R53, desc[UR4][R52.64] ;  /* 0x0000000434357981 */ /* 0x000f22000c1e1900 */
[----:B--2---:R-:W-:-:S04]  /*1d00*/  IMAD.WIDE R10, R3, 0x4, R8 ;  /* 0x00000004030a7825 */ /* 0x004fc800078e0208 */
[----:B---3--:R-:W-:-:S04]  /*1d10*/  IMAD.WIDE R12, R3, 0x4, R14 ;  /* 0x00000004030c7825 */ /* 0x008fc800078e020e */
[----:B----4-:R-:W-:Y:S01]  /*1d20*/  FADD R19, -R53, -RZ ;  /* 0x800000ff35137221 */ /* 0x010fe20000000100 */
[----:B------:R-:W-:Y:S04]  /*1d30*/  REDG.E.ADD.F32.FTZ.RN.STRONG.GPU desc[UR4][R10.64], R53 ;  /* 0x000000350a0079a6 */ /* 0x000fe8000c12f304 */
[----:B------:R-:W-:Y:S04]  /*1d40*/  REDG.E.ADD.F32.FTZ.RN.STRONG.GPU desc[UR4][R12.64], R19 ;  /* 0x000000130c0079a6 */ /* 0x000fe8000c12f304 */
[----:B------:R-:W1:Y:S01]  /*1d50*/  LDG.E R51, desc[UR4][R50.64] ;  /* 0x0000000432337981 */ /* 0x000e62000c1e1900 */
[----:B0-----:R-:W-:-:S04]  /*1d60*/  IMAD.WIDE R4, R3, 0x4, R10 ;  /* 0x0000000403047825 */ /* 0x001fc800078e020a */
[----:B------:R-:W-:-:S04]  /*1d70*/  IMAD.WIDE R2, R3, 0x4, R12 ;  /* 0x0000000403027825 */ /* 0x000fc800078e020c */
[----:B-1----:R-:W-:Y:S01]  /*1d80*/  FADD R7, -R51, -RZ ;  /* 0x800000ff33077221 */ /* 0x002fe20000000100 */
[----:B------:R-:W-:Y:S04]  /*1d90*/  REDG.E.ADD.F32.FTZ.RN.STRONG.GPU desc[UR4][R4.64], R51 ;  /* 0x00000033040079a6 */ /* 0x000fe8000c12f304 */
[----:B------:R-:W-:Y:S01]  /*1da0*/  REDG.E.ADD.F32.FTZ.RN.STRONG.GPU desc[UR4][R2.64], R7 ;  /* 0x00000007020079a6 */ /* 0x000fe2000c12f304 */
[----:B------:R-:W-:Y:S05]  /*1db0*/  EXIT ;  /* 0x000000000000794d */ /* 0x000fea0003800000 */
.L_x_375:
[----:B------:R-:W0:Y:S02]  /*1dc0*/  LDC.64 R2, c[0x0][0x3a8] ;  /* 0x0000ea00ff027b82 */ /* 0x000e240000000a00 */
[----:B0-----:R-:W-:-:S05]  /*1dd0*/  IMAD.WIDE.U32 R2, R0, 0x4, R2 ;  /* 0x0000000400027825 */ /* 0x001fca00078e0002 */
[----:B------:R-:W-:Y:S01]  /*1de0*/  STG.E desc[UR4][R2.64], RZ ;  /* 0x000000ff02007986 */ /* 0x000fe2000c101904 */
[----:B------:R-:W-:Y:S05]  /*1df0*/  EXIT ;  /* 0x000000000000794d */ /* 0x000fea0003800000 */
.L_x_376:
        /* <DEDUP_REMOVED lines=16> */
.L_x_977:


//--------------------- .text._Z10divNewTab2ILi29EEvPfS0_Pii --------------------------
	.section	.text._Z10divNewTab2ILi29EEvPfS0_Pii,"ax",@progbits
	.align	128
        .global         _Z10divNewTab2ILi29EEvPfS0_Pii
        .type           _Z10divNewTab2ILi29EEvPfS0_Pii,@function
        .size           _Z10divNewTab2ILi29EEvPfS0_Pii,(.L_x_935 - _Z10divNewTab2ILi29EEvPfS0_Pii)
        .other          _Z10divNewTab2ILi29EEvPfS0_Pii,@"STO_CUDA_ENTRY STV_DEFAULT"
_Z10divNewTab2ILi29EEvPfS0_Pii:
.text._Z10divNewTab2ILi29EEvPfS0_Pii:
        /* <DEDUP_REMOVED lines=34> */
[----:B------:R-:W-:Y:S05]  /*0220*/  CALL.REL.NOINC `($__internal_3_$__cuda_sm3x_div_rn_noftz_f32_slowpath) ;  /* 0x0000000000187944 */ /* 0x000fea0003c00000 */
[----:B------:R-:W-:-:S07]  /*0230*/  IMAD.MOV.U32 R7, RZ, RZ, R0 ;  /* 0x000000ffff077224 */ /* 0x000fce00078e0000 */
.L_x_378:
[----:B------:R-:W-:Y:S05]  /*0240*/  BSYNC.RECONVERGENT B0 ;  /* 0x0000000000007941 */ /* 0x000fea0003800200 */
.L_x_377:
[----:B------:R-:W0:Y:S02]  /*0250*/  LDC.64 R4, c[0x0][0x380] ;  /* 0x0000e000ff047b82 */ /* 0x000e240000000a00 */
[----:B0-----:R-:W-:-:S05]  /*0260*/  IMAD.WIDE.U32 R2, R2, 0x4, R4 ;  /* 0x0000000402027825 */ /* 0x001fca00078e0004 */
[----:B------:R-:W-:Y:S01]  /*0270*/  STG.E desc[UR4][R2.64], R7 ;  /* 0x0000000702007986 */ /* 0x000fe2000c101904 */
[----:B------:R-:W-:Y:S05]  /*0280*/  EXIT ;  /* 0x000000000000794d */ /* 0x000fea0003800000 */
        .weak           $__internal_3_$__cuda_sm3x_div_rn_noftz_f32_slowpath
        .type           $__internal_3_$__cuda_sm3x_div_rn_noftz_f32_slowpath,@function
        .size           $__internal_3_$__cuda_sm3x_div_rn_noftz_f32_slowpath,(.L_x_935 - $__internal_3_$__cuda_sm3x_div_rn_noftz_f32_slowpath)
$__internal_3_$__cuda_sm3x_div_rn_noftz_f32_slowpath:
        /* <DEDUP_REMOVED lines=36> */
.L_x_380:
        /* <DEDUP_REMOVED lines=51> */
.L_x_387:
[----:B------:R-:W-:-:S04]  /*0800*/  LOP3.LUT R0, R0, 0x80000000, RZ, 0xc0, !PT ;  /* 0x8000000000007812 */ /* 0x000fc800078ec0ff */
[----:B------:R-:W-:Y:S01]  /*0810*/  LOP3.LUT R0, R0, 0x7f800000, RZ, 0xfc, !PT ;  /* 0x7f80000000007812 */ /* 0x000fe200078efcff */
[----:B------:R-:W-:Y:S06]  /*0820*/  BRA `(.L_x_388) ;  /* 0x0000000000047947 */ /* 0x000fec0003800000 */
.L_x_386:
[----:B------:R-:W-:-:S07]  /*0830*/  IMAD R0, R6, 0x800000, R0 ;  /* 0x0080000006007824 */ /* 0x000fce00078e0200 */
.L_x_388:
[----:B------:R-:W-:Y:S05]  /*0840*/  BSYNC.RECONVERGENT B2 ;  /* 0x0000000000027941 */ /* 0x000fea0003800200 */
.L_x_385:
[----:B------:R-:W-:Y:S05]  /*0850*/  BRA `(.L_x_389) ;  /* 0x0000000000207947 */ /* 0x000fea0003800000 */
.L_x_384:
[----:B------:R-:W-:-:S04]  /*0860*/  LOP3.LUT R0, R8, 0x80000000, R7, 0x48, !PT ;  /* 0x8000000008007812 */ /* 0x000fc800078e4807 */
[----:B------:R-:W-:Y:S01]  /*0870*/  LOP3.LUT R0, R0, 0x7f800000, RZ, 0xfc, !PT ;  /* 0x7f80000000007812 */ /* 0x000fe200078efcff */
[----:B------:R-:W-:Y:S06]  /*0880*/  BRA `(.L_x_389) ;  /* 0x0000000000147947 */ /* 0x000fec0003800000 */
.L_x_383:
[----:B------:R-:W-:Y:S01]  /*0890*/  LOP3.LUT R0, R8, 0x80000000, R7, 0x48, !PT ;  /* 0x8000000008007812 */ /* 0x000fe200078e4807 */
[----:B------:R-:W-:Y:S06]  /*08a0*/  BRA `(.L_x_389) ;  /* 0x00000000000c7947 */ /* 0x000fec0003800000 */
.L_x_382:
[----:B------:R-:W0:Y:S01]  /*08b0*/  MUFU.RSQ R0, -QNAN ;  /* 0xffc0000000007908 */ /* 0x000e220000001400 */
[----:B------:R-:W-:Y:S05]  /*08c0*/  BRA `(.L_x_389) ;  /* 0x0000000000047947 */ /* 0x000fea0003800000 */
.L_x_381:
[----:B------:R-:W-:-:S07]  /*08d0*/  FADD.FTZ R0, R0, R3 ;  /* 0x0000000300007221 */ /* 0x000fce0000010000 */
.L_x_389:
[----:B------:R-:W-:Y:S05]  /*08e0*/  BSYNC.RECONVERGENT B1 ;  /* 0x0000000000017941 */ /* 0x000fea0003800200 */
.L_x_379:
[----:B------:R-:W-:-:S04]  /*08f0*/  IMAD.MOV.U32 R5, RZ, RZ, 0x0 ;  /* 0x00000000ff057424 */ /* 0x000fc800078e00ff */
[----:B0-----:R-:W-:Y:S05]  /*0900*/  RET.REL.NODEC R4 `(_Z10divNewTab2ILi29EEvPfS0_Pii) ;  /* 0xfffffff404bc7950 */ /* 0x001fea0003c3ffff */
.L_x_390:
        /* <DEDUP_REMOVED lines=15> */
.L_x_935:


//--------------------- .text._Z22calculateBestDistance2ILi28EEvPfS0_S0_PiS1_S1_ii --------------------------
	.section	.text._Z22calculateBestDistance2ILi28EEvPfS0_S0_PiS1_S1_ii,"ax",@progbits
	.align	128
        .global         _Z22calculateBestDistance2ILi28EEvPfS0_S0_PiS1_S1_ii
        .type           _Z22calculateBestDistance2ILi28EEvPfS0_S0_PiS1_S1_ii,@function
        .size           _Z22calculateBestDistance2ILi28EEvPfS0_S0_PiS1_S1_ii,(.L_x_979 - _Z22calculateBestDistance2ILi28EEvPfS0_S0_PiS1_S1_ii)
        .other          _Z22calculateBestDistance2ILi28EEvPfS0_S0_PiS1_S1_ii,@"STO_CUDA_ENTRY STV_DEFAULT"
_Z22calculateBestDistance2ILi28EEvPfS0_S0_PiS1_S1_ii:
.text._Z22calculateBestDistance2ILi28EEvPfS0_S0_PiS1_S1_ii:
        /* <DEDUP_REMOVED lines=8> */
[----:B------:R-:W-:Y:S01]  /*0080*/  IADD3 R33, PT, PT, R0, UR6, RZ ;  /* 0x0000000600217c10 */ /* 0x000fe2000fffe0ff */
[----:B------:R-:W0:Y:S01]  /*0090*/  LDC R2, c[0x0][0x3b4] ;  /* 0x0000ed00ff027b82 */ /* 0x000e220000000800 */
[----:B------:R-:W1:Y:S01]  /*00a0*/  LDCU.64 UR4, c[0x0][0x358] ;  /* 0x00006b00ff0477ac */ /* 0x000e620008000a00 */
[----:B------:R-:W-:Y:S02]  /*00b0*/  MOV R118, 0xffffffff ;  /* 0xffffffff00767802 */ /* 0x000fe40000000f00 */
[----:B------:R-:W-:-:S04]  /*00c0*/  IADD3 R35, PT, PT, R33, UR6, RZ ;  /* 0x0000000621237c10 */ /* 0x000fc8000fffe0ff */
[----:B------:R-:W-:Y:S01]  /*00d0*/  IADD3 R37, PT, PT, R35, UR6, RZ ;  /* 0x0000000623257c10 */ /* 0x000fe2000fffe0ff */
[----:B------:R-:W2:Y:S03]  /*00e0*/  LDC.64 R86, c[0x0][0x380] ;  /* 0x0000e000ff567b82 */ /* 0x000ea60000000a00 */
[----:B------:R-:W-:-:S04]  /*00f0*/  IADD3 R39, PT, PT, R37, UR6, RZ ;  /* 0x0000000625277c10 */ /* 0x000fc8000fffe0ff */
[----:B------:R-:W-:-:S04]  /*0100*/  IADD3 R41, PT, PT, R39, UR6, RZ ;  /* 0x0000000627297c10 */ /* 0x000fc8000fffe0ff */
[----:B------:R-:W-:-:S04]  /*0110*/  IADD3 R43, PT, PT, R41, UR6, RZ ;  /* 0x00000006292b7c10 */ /* 0x000fc8000fffe0ff */
[----:B------:R-:W-:Y:S02]  /*0120*/  IADD3 R45, PT, PT, R43, UR6, RZ ;  /* 0x000000062b2d7c10 */ /* 0x000fe4000fffe0ff */
[----:B0-----:R-:W-:Y:S02]  /*0130*/  ISETP.GE.AND P0, PT, R2, 0x1, PT ;  /* 0x000000010200780c */ /* 0x001fe40003f06270 */
[----:B------:R-:W-:-:S04]  /*0140*/  IADD3 R47, PT, PT, R45, UR6, RZ ;  /* 0x000000062d2f7c10 */ /* 0x000fc8000fffe0ff */
[----:B------:R-:W-:Y:S01]  /*0150*/  IADD3 R49, PT, PT, R47, UR6, RZ ;  /* 0x000000062f317c10 */ /* 0x000fe2000fffe0ff */
[----:B--2---:R-:W-:-:S03]  /*0160*/  IMAD.WIDE.U32 R32, R33, 0x4, R86 ;  /* 0x0000000421207825 */ /* 0x004fc600078e0056 */
        /* <DEDUP_REMOVED lines=44> */
[----:B------:R-:W-:Y:S01]  /*0430*/  IMAD.WIDE.U32 R86, R0, 0x4, R86 ;  /* 0x0000000400567825 */ /* 0x000fe200078e0056 */
[----:B-1----:R-:W-:Y:S06]  /*0440*/  @!P0 BRA `(.L_x_391) ;  /* 0x0000000c00388947 */ /* 0x002fec0003800000 */
        /* <DEDUP_REMOVED lines=30> */
[C---:B------:R-:W-:Y:S01]  /*0630*/  SHF.L.U32 R97, R2.reuse, 0x1, RZ ;  /* 0x0000000102617819 */ /* 0x040fe200000006ff */
[C---:B------:R-:W-:Y:S01]  /*0640*/  IMAD R103, R2.reuse, 0x6, RZ ;  /* 0x0000000602677824 */ /* 0x040fe200078e02ff */
[CC--:B------:R-:W-:Y:S01]  /*0650*/  LEA R123, R2.reuse, R2.reuse, 0x1 ;  /* 0x00000002027b7211 */ /* 0x0c0fe200078e08ff */
[C---:B------:R-:W-:Y:S01]  /*0660*/  IMAD R111, R2.reuse, 0xa, RZ ;  /* 0x0000000a026f7824 */ /* 0x040fe200078e02ff */
[C---:B------:R-:W-:Y:S01]  /*0670*/  SHF.L.U32 R99, R2.reuse, 0x2, RZ ;  /* 0x0000000202637819 */ /* 0x040fe200000006ff */
[C---:B------:R-:W-:Y:S01]  /*0680*/  IMAD R113, R2.reuse, 0xb, RZ ;  /* 0x0000000b02717824 */ /* 0x040fe200078e02ff */
[----:B------:R-:W2:Y:S01]  /*0690*/  LDC R89, c[0x0][0x38c] ;  /* 0x0000e300ff597b82 */ /* 0x000ea20000000800 */
[CC--:B------:R-:W-:Y:S01]  /*06a0*/  LEA R101, R2.reuse, R2.reuse, 0x2 ;  /* 0x0000000202657211 */ /* 0x0c0fe200078e10ff */
[C---:B------:R-:W-:Y:S01]  /*06b0*/  IMAD R115, R2.reuse, 0xc, RZ ;  /* 0x0000000c02737824 */ /* 0x040fe200078e02ff */
        /* <DEDUP_REMOVED lines=20> */
[----:B0-----:R-:W-:-:S07]  /*0800*/  IMAD R116, R2, 0x1b, RZ ;  /* 0x0000001b02747824 */ /* 0x001fce00078e02ff */
.L_x_392:
[--C-:B-12---:R-:W-:Y:S01]  /*0810*/  IMAD.WIDE.U32 R92, R2, 0x4, R88.reuse ;  /* 0x00000004025c7825 */ /* 0x106fe200078e0058 */
[----:B------:R-:W2:Y:S03]  /*0820*/  LDG.E R91, desc[UR4][R88.64] ;  /* 0x00000004585b7981 */ /* 0x000ea6000c1e1900 */
[----:B------:R-:W-:Y:S02]  /*0830*/  IMAD.WIDE.U32 R94, R97, 0x4, R88 ;  /* 0x00000004615e7825 */ /* 0x000fe400078e0058 */
[----:B------:R-:W3:Y:S04]  /*0840*/  LDG.E R92, desc[UR4][R92.64] ;  /* 0x000000045c5c7981 */ /* 0x000ee8000c1e1900 */
[----:B------:R-:W4:Y:S01]  /*0850*/  LDG.E R95, desc[UR4][R94.64] ;  /* 0x000000045e5f7981 */ /* 0x000f22000c1e1900 */
[----:B--2--5:R-:W-:-:S04]  /*0860*/  FADD R90, R4, -R91 ;  /* 0x8000005b045a7221 */ /* 0x024fc80000000000 */
[----:B------:R-:W-:Y:S01]  /*0870*/  FFMA R90, R90, R90, RZ ;  /* 0x0000005a5a5a7223 */ /* 0x000fe200000000ff */
[----:B---3--:R-:W-:-:S04]  /*0880*/  FADD R91, R5, -R92 ;  /* 0x8000005c055b7221 */ /* 0x008fc80000000000 */
[----:B------:R-:W-:Y:S01]  /*0890*/  FFMA R90, R91, R91, R90 ;  /* 0x0000005b5b5a7223 */ /* 0x000fe2000000005a */
[----:B----4-:R-:W-:-:S04]  /*08a0*/  FADD R91, R6, -R95 ;  /* 0x8000005f065b7221 */ /* 0x010fc80000000000 */
[----:B------:R-:W-:Y:S02]  /*08b0*/  FFMA R124, R91, R91, R90 ;  /* 0x0000005b5b7c7223 */ /* 0x000fe4000000005a */
[----:B------:R-:W0:Y:S02]  /*08c0*/  LDC.64 R90, c[0x0][0x388] ;  /* 0x0000e200ff5a7b82 */ /* 0x000e240000000a00 */
[----:B0-----:R-:W-:-:S06]  /*08d0*/  IMAD.WIDE.U32 R92, R123, 0x4, R90 ;  /* 0x000000047b5c7825 */ /* 0x001fcc00078e005a */
[----:B------:R-:W2:Y:S02]  /*08e0*/  LDG.E R92, desc[UR4][R92.64] ;  /* 0x000000045c5c7981 */ /* 0x000ea4000c1e1900 */
[----:B--2---:R-:W-:-:S04]  /*08f0*/  FADD R93, R7, -R92 ;  /* 0x8000005c075d7221 */ /* 0x004fc80000000000 */
[----:B------:R-:W-:Y:S01]  /*0900*/  FFMA R124, R93, R93, R124 ;  /* 0x0000005d5d7c7223 */ /* 0x000fe2000000007c */
[----:B------:R-:W-:-:S06]  /*0910*/  IMAD.WIDE.U32 R92, R99, 0x4, R90 ;  /* 0x00000004635c7825 */ /* 0x000fcc00078e005a */
[----:B------:R-:W2:Y:S02]  /*0920*/  LDG.E R93, desc[UR4][R92.64] ;  /* 0x000000045c5d7981 */ /* 0x000ea4000c1e1900 */
[----:B--2---:R-:W-:-:S04]  /*0930*/  FADD R95, R8, -R93 ;  /* 0x8000005d085f7221 */ /* 0x004fc80000000000 */
[----:B------:R-:W-:Y:S01]  /*0940*/  FFMA R124, R95, R95, R124 ;  /* 0x0000005f5f7c7223 */ /* 0x000fe2000000007c */
[----:B------:R-:W-:-:S04]  /*0950*/  IMAD.WIDE.U32 R94, R101, 0x4, R90 ;  /* 0x00000004655e7825 */ /* 0x000fc800078e005a */
[----:B------:R-:W-:Y:S02]  /*0960*/  IMAD.WIDE.U32 R92, R103, 0x4, R90 ;  /* 0x00000004675c7825 */ /* 0x000fe400078e005a */
[----:B------:R-:W2:Y:S04]  /*0970*/  LDG.E R94, desc[UR4][R94.64] ;  /* 0x000000045e5e7981 */ /* 0x000ea8000c1e1900 */
[----:B------:R-:W3:Y:S01]  /*0980*/  LDG.E R93, desc[UR4][R92.64] ;  /* 0x000000045c5d7981 */ /* 0x000ee2000c1e1900 */
[----:B--2---:R-:W-:-:S04]  /*0990*/  FADD R95, R9, -R94 ;  /* 0x8000005e095f7221 */ /* 0x004fc80000000000 */
[----:B------:R-:W-:Y:S01]  /*09a0*/  FFMA R124, R95, R95, R124 ;  /* 0x0000005f5f7c7223 */ /* 0x000fe2000000007c */
[----:B---3--:R-:W-:Y:S01]  /*09b0*/  FADD R95, R10, -R93 ;  /* 0x8000005d0a5f7221 */ /* 0x008fe20000000000 */
[----:B------:R-:W-:-:S06]  /*09c0*/  IMAD.WIDE.U32 R92, R105, 0x4, R90 ;  /* 0x00000004695c7825 */ /* 0x000fcc00078e005a */
[----:B------:R-:W2:Y:S01]  /*09d0*/  LDG.E R92, desc[UR4][R92.64] ;  /* 0x000000045c5c7981 */ /* 0x000ea2000c1e1900 */
[----:B------:R-:W-:Y:S01]  /*09e0*/  FFMA R124, R95, R95, R124 ;  /* 0x0000005f5f7c7223 */ /* 0x000fe2000000007c */
        /* <DEDUP_REMOVED lines=78> */
[----:B------:R-:W-:Y:S02]  /*0ed0*/  IADD3 R88, P1, PT, R88, 0x4, RZ ;  /* 0x0000000458587810 */ /* 0x000fe40007f3e0ff */
[----:B------:R-:W-:Y:S02]  /*0ee0*/  IADD3 R120, PT, PT, R120, 0x1, RZ ;  /* 0x0000000178787810 */ /* 0x000fe40007ffe0ff */
[----:B------:R-:W-:-:S02]  /*0ef0*/  IADD3.X R89, PT, PT, RZ, R89, RZ, P1, !PT ;  /* 0x00000059ff597210 */ /* 0x000fc40000ffe4ff */
[----:B------:R-:W-:Y:S02]  /*0f00*/  ISETP.NE.AND P1, PT, R120, RZ, PT ;  /* 0x000000ff7800720c */ /* 0x000fe40003f25270 */
        /* <DEDUP_REMOVED lines=25> */
[----:B--2---:R-:W-:-:S04]  /*10a0*/  FADD R95, R30, -R95 ;  /* 0x8000005f1e5f7221 */ /* 0x004fc80000000000 */
[----:B------:R-:W-:Y:S01]  /*10b0*/  FFMA R124, R95, R95, R124 ;  /* 0x0000005f5f7c7223 */ /* 0x000fe2000000007c */
[----:B---3--:R-:W-:-:S04]  /*10c0*/  FADD R91, R31, -R90 ;  /* 0x8000005a1f5b7221 */ /* 0x008fc80000000000 */
[----:B------:R-:W-:-:S05]  /*10d0*/  FFMA R124, R91, R91, R124 ;  /* 0x0000005b5b7c7223 */ /* 0x000fca000000007c */
[----:B------:R-:W-:-:S04]  /*10e0*/  FSETP.GEU.AND P0, PT, R124, R122, PT ;  /* 0x0000007a7c00720b */ /* 0x000fc80003f0e000 */
[C---:B------:R-:W-:Y:S02]  /*10f0*/  SEL R118, R3.reuse, R118, !P0 ;  /* 0x0000007603767207 */ /* 0x040fe40004000000 */
[----:B------:R-:W-:Y:S02]  /*1100*/  FSEL R122, R124, R122, !P0 ;  /* 0x0000007a7c7a7208 */ /* 0x000fe40004000000 */
[----:B------:R-:W-:Y:S01]  /*1110*/  IADD3 R3, PT, PT, R3, 0x1, RZ ;  /* 0x0000000103037810 */ /* 0x000fe20007ffe0ff */
[----:B------:R-:W-:Y:S06]  /*1120*/  @P1 BRA `(.L_x_392) ;  /* 0xfffffff400b81947 */ /* 0x000fec000383ffff */
.L_x_391:
        /* <DEDUP_REMOVED lines=11> */
[----:B0-----:R-:W-:-:S05]  /*11e0*/  IMAD.WIDE.U32 R6, R0, 0x4, R6 ;  /* 0x0000000400067825 */ /* 0x001fca00078e0006 */
[----:B------:R0:W-:Y:S01]  /*11f0*/  STG.E desc[UR4][R6.64], R17 ;  /* 0x0000001106007986 */ /* 0x0001e2000c101904 */
[----:B--2---:R-:W-:-:S04]  /*1200*/  IMAD.WIDE R8, R118, 0x4, R10 ;  /* 0x0000000476087825 */ /* 0x004fc800078e020a */
[----:B------:R-:W-:Y:S01]  /*1210*/  IMAD.WIDE R10, R3, 0x4, R10 ;  /* 0x00000004030a7825 */ /* 0x000fe200078e020a */
[----:B------:R2:W-:Y:S04]  /*1220*/  REDG.E.ADD.STRONG.GPU desc[UR4][R8.64], R17 ;  /* 0x000000110800798e */ /* 0x0005e8000c12e104 */
[----:B------:R4:W-:Y:S04]  /*1230*/  REDG.E.ADD.STRONG.GPU desc[UR4][R10.64], R19 ;  /* 0x000000130a00798e */ /* 0x0009e8000c12e104 */
[----:B------:R-:W5:Y:S01]  /*1240*/  LDG.E R87, desc[UR4][R86.64] ;  /* 0x0000000456577981 */ /* 0x000f62000c1e1900 */
[----:B---3--:R-:W-:-:S04]  /*1250*/  IMAD.WIDE R12, R118, 0x4, R14 ;  /* 0x00000004760c7825 */ /* 0x008fc800078e020e */
[----:B------:R-:W-:-:S04]  /*1260*/  IMAD.WIDE R14, R3, 0x4, R14 ;  /* 0x00000004030e7825 */ /* 0x000fc800078e020e */
[----:B-----5:R-:W-:Y:S01]  /*1270*/  FADD R3, -R87, -RZ ;  /* 0x800000ff57037221 */ /* 0x020fe20000000100 */
[----:B------:R3:W-:Y:S04]  /*1280*/  REDG.E.ADD.F32.FTZ.RN.STRONG.GPU desc[UR4][R12.64], R87 ;  /* 0x000000570c0079a6 */ /* 0x0007e8000c12f304 */
[----:B------:R5:W-:Y:S04]  /*1290*/  REDG.E.ADD.F32.FTZ.RN.STRONG.GPU desc[UR4][R14.64], R3 ;  /* 0x000000030e0079a6 */ /* 0x000be8000c12f304 */
[----:B------:R-:W2:Y:S01]  /*12a0*/  LDG.E R33, desc[UR4][R32.64] ;  /* 0x0000000420217981 */ /* 0x000ea2000c1e1900 */
[----:B-1----:R-:W-:-:S04]  /*12b0*/  IMAD.WIDE R4, R2, 0x4, R12 ;  /* 0x0000000402047825 */ /* 0x002fc800078e020c */
[----:B0-----:R-:W-:-:S04]  /*12c0*/  IMAD.WIDE R6, R2, 0x4, R14 ;  /* 0x0000000402067825 */ /* 0x001fc800078e020e */
[----:B--2---:R-:W-:Y:S01]  /*12d0*/  FADD R17, -R33, -RZ ;  /* 0x800000ff21117221 */ /* 0x004fe20000000100 */
[----:B------:R0:W-:Y:S04]  /*12e0*/  REDG.E.ADD.F32.FTZ.RN.STRONG.GPU desc[UR4][R4.64], R33 ;  /* 0x00000021040079a6 */ /* 0x0001e8000c12f304 */
[----:B------:R1:W-:Y:S04]  /*12f0*/  REDG.E.ADD.F32.FTZ.RN.STRONG.GPU desc[UR4][R6.64], R17 ;  /* 0x00000011060079a6 */ /* 0x0003e8000c12f304 */
[----:B------:R-:W2:Y:S01]  /*1300*/  LDG.E R35, desc[UR4][R34.64] ;  /* 0x0000000422237981 */ /* 0x000ea2000c1e1900 */
[----:B------:R-:W-:-:S04]  /*1310*/  IMAD.WIDE R8, R2, 0x4, R4 ;  /* 0x0000000402087825 */ /* 0x000fc800078e0204 */
[----:B----4-:R-:W-:-:S04]  /*1320*/  IMAD.WIDE R10, R2, 0x4, R6 ;  /* 0x00000004020a7825 */ /* 0x010fc800078e0206 */
[----:B--2---:R-:W-:Y:S01]  /*1330*/  FADD R19, -R35, -RZ ;  /* 0x800000ff23137221 */ /* 0x004fe20000000100 */
[----:B------:R2:W-:Y:S04]  /*1340*/  REDG.E.ADD.F32.FTZ.RN.STRONG.GPU desc[UR4][R8.64], R35 ;  /* 0x00000023080079a6 */ /* 0x0005e8000c12f304 */
[----:B------:R4:W-:Y:S04]  /*1350*/  REDG.E.ADD.F32.FTZ.RN.STRONG.GPU desc[UR4][R10.64], R19 ;  /* 0x000000130a0079a6 */ /* 0x0009e8000c12f304 */
[----:B------:R-:W2:Y:S01]  /*1360*/  LDG.E R37, desc[UR4][R36.64] ;  /* 0x0000000424257981 */ /* 0x000ea2000c1e1900 */
[----:B---3--:R-:W-:-:S04]  /*1370*/  IMAD.WIDE R12, R2, 0x4, R8 ;  /* 0x00000004020c7825 */ /* 0x008fc800078e0208 */
[----:B-----5:R-:W-:-:S04]  /*1380*/  IMAD.WIDE R14, R2, 0x4, R10 ;  /* 0x00000004020e7825 */ /* 0x020fc800078e020a */
[----:B--2---:R-:W-:Y:S01]  /*1390*/  FADD R3, -R37, -RZ ;  /* 0x800000ff25037221 */ /* 0x004fe20000000100 */
[----:B------:R2:W-:Y:S04]  /*13a0*/  REDG.E.ADD.F32.FTZ.RN.STRONG.GPU desc[UR4][R12.64], R37 ;  /* 0x000000250c0079a6 */ /* 0x0005e8000c12f304 */
[----:B------:R3:W-:Y:S04]  /*13b0*/  REDG.E.ADD.F32.FTZ.RN.STRONG.GPU desc[UR4][R14.64], R3 ;  /* 0x000000030e0079a6 */ /* 0x0007e8000c12f304 */
[----:B------:R-:W5:Y:S01]  /*13c0*/  LDG.E R39, desc[UR4][R38.64] ;  /* 0x0000000426277981 */ /* 0x000f62000c1e1900 */
[----:B0-----:R-:W-:-:S04]  /*13d0*/  IMAD.WIDE R4, R2, 0x4, R12 ;  /* 0x0000000402047825 */ /* 0x001fc800078e020c */
[----:B-1----:R-:W-:-:S04]  /*13e0*/  IMAD.WIDE R6, R2, 0x4, R14 ;  /* 0x0000000402067825 */ /* 0x002fc800078e020e */
[----:B-----5:R-:W-:Y:S01]  /*13f0*/  FADD R17, -R39, -RZ ;  /* 0x800000ff27117221 */ /* 0x020fe20000000100 */
[----:B------:R0:W-:Y:S04]  /*1400*/  REDG.E.ADD.F32.FTZ.RN.STRONG.GPU desc[UR4][R4.64], R39 ;  /* 0x00000027040079a6 */ /* 0x0001e8000c12f304 */
[----:B------:R1:W-:Y:S04]  /*1410*/  REDG.E.ADD.F32.FTZ.RN.STRONG.GPU desc[UR4][R6.64], R17 ;  /* 0x00000011060079a6 */ /* 0x0003e8000c12f304 */
[----:B------:R-:W5:Y:S01]  /*1420*/  LDG.E R41, desc[UR4][R40.64] ;  /* 0x0000000428297981 */ /* 0x000f62000c1e1900 */
[----:B------:R-:W-:-:S04]  /*1430*/  IMAD.WIDE R8, R2, 0x4, R4 ;  /* 0x0000000402087825 */ /* 0x000fc800078e0204 */
[----:B----4-:R-:W-:-:S04]  /*1440*/  IMAD.WIDE R10, R2, 0x4, R6 ;  /* 0x00000004020a7825 */ /* 0x010fc800078e0206 */
[----:B-----5:R-:W-:Y:S01]  /*1450*/  FADD R19, -R41, -RZ ;  /* 0x800000ff29137221 */ /* 0x020fe20000000100 */
        /* <DEDUP_REMOVED lines=121> */
[----:B------:R-:W-:Y:S04]  /*1bf0*/  REDG.E.ADD.F32.FTZ.RN.STRONG.GPU desc[UR4][R6.64], R17 ;  /* 0x00000011060079a6 */ /* 0x000fe8000c12f304 */
[----:B------:R-:W4:Y:S01]  /*1c00*/  LDG.E R83, desc[UR4][R82.64] ;  /* 0x0000000452537981 */ /* 0x000f22000c1e1900 */
[----:B------:R-:W-:-:S04]  /*1c10*/  IMAD.WIDE R8, R2, 0x4, R4 ;  /* 0x0000000402087825 */ /* 0x000fc800078e0204 */
[----:B-----5:R-:W-:-:S04]  /*1c20*/  IMAD.WIDE R10, R2, 0x4, R6 ;  /* 0x00000004020a7825 */ /* 0x020fc800078e0206 */
[----:B----4-:R-:W-:Y:S01]  /*1c30*/  FADD R19, -R83, -RZ ;  /* 0x800000ff53137221 */ /* 0x010fe20000000100 */
[----:B------:R-:W-:Y:S04]  /*1c40*/  REDG.E.ADD.F32.FTZ.RN.STRONG.GPU desc[UR4][R8.64], R83 ;  /* 0x00000053080079a6 */ /* 0x000fe8000c12f304 */
[----:B------:R-:W-:Y:S04]  /*1c50*/  REDG.E.ADD.F32.FTZ.RN.STRONG.GPU desc[UR4][R10.64], R19 ;  /* 0x000000130a0079a6 */ /* 0x000fe8000c12f304 */
[----:B------:R-:W0:Y:S01]  /*1c60*/  LDG.E R85, desc[UR4][R84.64] ;  /* 0x0000000454557981 */ /* 0x000e22000c1e1900 */
[----:B--2---:R-:W-:-:S04]  /*1c70*/  IMAD.WIDE R12, R2, 0x4, R8 ;  /* 0x00000004020c7825 */ /* 0x004fc800078e0208 */
[----:B---3--:R-:W-:-:S04]  /*1c80*/  IMAD.WIDE R2, R2, 0x4, R10 ;  /* 0x0000000402027825 */ /* 0x008fc800078e020a */
[----:B0-----:R-:W-:Y:S01]  /*1c90*/  FADD R5, -R85, -RZ ;  /* 0x800000ff55057221 */ /* 0x001fe20000000100 */
[----:B------:R-:W-:Y:S04]  /*1ca0*/  REDG.E.ADD.F32.FTZ.RN.STRONG.GPU desc[UR4][R12.64], R85 ;  /* 0x000000550c0079a6 */ /* 0x000fe8000c12f304 */
[----:B------:R-:W-:Y:S01]  /*1cb0*/  REDG.E.ADD.F32.FTZ.RN.STRONG.GPU desc[UR4][R2.64], R5 ;  /* 0x00000005020079a6 */ /* 0x000fe2000c12f304 */
[----:B------:R-:W-:Y:S05]  /*1cc0*/  EXIT ;  /* 0x000000000000794d */ /* 0x000fea0003800000 */
.L_x_393:
[----:B------:R-:W0:Y:S02]  /*1cd0*/  LDC.64 R2, c[0x0][0x3a8] ;  /* 0x0000ea00ff027b82 */ /* 0x000e240000000a00 */
[----:B0-----:R-:W-:-:S05]  /*1ce0*/  IMAD.WIDE.U32 R2, R0, 0x4, R2 ;  /* 0x0000000400027825 */ /* 0x001fca00078e0002 */
[----:B------:R-:W-:Y:S01]  /*1cf0*/  STG.E desc[UR4][R2.64], RZ ;  /* 0x000000ff02007986 */ /* 0x000fe2000c101904 */
[----:B------:R-:W-:Y:S05]  /*1d00*/  EXIT ;  /* 0x000000000000794d */ /* 0x000fea0003800000 */
.L_x_394:
        /* <DEDUP_REMOVED lines=15> */
.L_x_979:


//--------------------- .text._Z10divNewTab2ILi28EEvPfS0_Pii --------------------------
	.section	.text._Z10divNewTab2ILi28EEvPfS0_Pii,"ax",@progbits
	.align	128
        .global         _Z10divNewTab2ILi28EEvPfS0_Pii
        .type           _Z10divNewTab2ILi28EEvPfS0_Pii,@function
        .size           _Z10divNewTab2ILi28EEvPfS0_Pii,(.L_x_936 - _Z10divNewTab2ILi28EEvPfS0_Pii)
        .other          _Z10divNewTab2ILi28EEvPfS0_Pii,@"STO_CUDA_ENTRY STV_DEFAULT"
_Z10divNewTab2ILi28EEvPfS0_Pii:
.text._Z10divNewTab2ILi28EEvPfS0_Pii:
        /* <DEDUP_REMOVED lines=34> */
[----:B------:R-:W-:Y:S05]  /*0220*/  CALL.REL.NOINC `($__internal_4_$__cuda_sm3x_div_rn_noftz_f32_slowpath) ;  /* 0x0000000000187944 */ /* 0x000fea0003c00000 */
[----:B------:R-:W-:-:S07]  /*0230*/  IMAD.MOV.U32 R7, RZ, RZ, R0 ;  /* 0x000000ffff077224 */ /* 0x000fce00078e0000 */
.L_x_396:
[----:B------:R-:W-:Y:S05]  /*0240*/  BSYNC.RECONVERGENT B0 ;  /* 0x0000000000007941 */ /* 0x000fea0003800200 */
.L_x_395:
[----:B------:R-:W0:Y:S02]  /*0250*/  LDC.64 R4, c[0x0][0x380] ;  /* 0x0000e000ff047b82 */ /* 0x000e240000000a00 */
[----:B0-----:R-:W-:-:S05]  /*0260*/  IMAD.WIDE.U32 R2, R2, 0x4, R4 ;  /* 0x0000000402027825 */ /* 0x001fca00078e0004 */
[----:B------:R-:W-:Y:S01]  /*0270*/  STG.E desc[UR4][R2.64], R7 ;  /* 0x0000000702007986 */ /* 0x000fe2000c101904 */
[----:B------:R-:W-:Y:S05]  /*0280*/  EXIT ;  /* 0x000000000000794d */ /* 0x000fea0003800000 */
        .weak           $__internal_4_$__cuda_sm3x_div_rn_noftz_f32_slowpath
        .type           $__internal_4_$__cuda_sm3x_div_rn_noftz_f32_slowpath,@function
        .size           $__internal_4_$__cuda_sm3x_div_rn_noftz_f32_slowpath,(.L_x_936 - $__internal_4_$__cuda_sm3x_div_rn_noftz_f32_slowpath)
$__internal_4_$__cuda_sm3x_div_rn_noftz_f32_slowpath:
        /* <DEDUP_REMOVED lines=36> */
.L_x_398:
        /* <DEDUP_REMOVED lines=51> */
.L_x_405:
[----:B------:R-:W-:-:S04]  /*0800*/  LOP3.LUT R0, R0, 0x80000000, RZ, 0xc0, !PT ;  /* 0x8000000000007812 */ /* 0x000fc800078ec0ff */
[----:B------:R-:W-:Y:S01]  /*0810*/  LOP3.LUT R0, R0, 0x7f800000, RZ, 0xfc, !PT ;  /* 0x7f80000000007812 */ /* 0x000fe200078efcff */
[----:B------:R-:W-:Y:S06]  /*0820*/  BRA `(.L_x_406) ;  /* 0x0000000000047947 */ /* 0x000fec0003800000 */
.L_x_404:
[----:B------:R-:W-:-:S07]  /*0830*/  IMAD R0, R6, 0x800000, R0 ;  /* 0x0080000006007824 */ /* 0x000fce00078e0200 */
.L_x_406:
[----:B------:R-:W-:Y:S05]  /*0840*/  BSYNC.RECONVERGENT B2 ;  /* 0x0000000000027941 */ /* 0x000fea0003800200 */
.L_x_403:
[----:B------:R-:W-:Y:S05]  /*0850*/  BRA `(.L_x_407) ;  /* 0x0000000000207947 */ /* 0x000fea0003800000 */
.L_x_402:
[----:B------:R-:W-:-:S04]  /*0860*/  LOP3.LUT R0, R8, 0x80000000, R7, 0x48, !PT ;  /* 0x8000000008007812 */ /* 0x000fc800078e4807 */
[----:B------:R-:W-:Y:S01]  /*0870*/  LOP3.LUT R0, R0, 0x7f800000, RZ, 0xfc, !PT ;  /* 0x7f80000000007812 */ /* 0x000fe200078efcff */
[----:B------:R-:W-:Y:S06]  /*0880*/  BRA `(.L_x_407) ;  /* 0x0000000000147947 */ /* 0x000fec0003800000 */
.L_x_401:
[----:B------:R-:W-:Y:S01]  /*0890*/  LOP3.LUT R0, R8, 0x80000000, R7, 0x48, !PT ;  /* 0x8000000008007812 */ /* 0x000fe200078e4807 */
[----:B------:R-:W-:Y:S06]  /*08a0*/  BRA `(.L_x_407) ;  /* 0x00000000000c7947 */ /* 0x000fec0003800000 */
.L_x_400:
[----:B------:R-:W0:Y:S01]  /*08b0*/  MUFU.RSQ R0, -QNAN ;  /* 0xffc0000000007908 */ /* 0x000e220000001400 */
[----:B------:R-:W-:Y:S05]  /*08c0*/  BRA `(.L_x_407) ;  /* 0x0000000000047947 */ /* 0x000fea0003800000 */
.L_x_399:
[----:B------:R-:W-:-:S07]  /*08d0*/  FADD.FTZ R0, R0, R3 ;  /* 0x0000000300007221 */ /* 0x000fce0000010000 */
.L_x_407:
[----:B------:R-:W-:Y:S05]  /*08e0*/  BSYNC.RECONVERGENT B1 ;  /* 0x0000000000017941 */ /* 0x000fea0003800200 */
.L_x_397:
[----:B------:R-:W-:-:S04]  /*08f0*/  IMAD.MOV.U32 R5, RZ, RZ, 0x0 ;  /* 0x00000000ff057424 */ /* 0x000fc800078e00ff */
[----:B0-----:R-:W-:Y:S05]  /*0900*/  RET.REL.NODEC R4 `(_Z10divNewTab2ILi28EEvPfS0_Pii) ;  /* 0xfffffff404bc7950 */ /* 0x001fea0003c3ffff */
.L_x_408:
        /* <DEDUP_REMOVED lines=15> */
.L_x_936:


//--------------------- .text._Z22calculateBestDistance2ILi27EEvPfS0_S0_PiS1_S1_ii --------------------------
	.section	.text._Z22calculateBestDistance2ILi27EEvPfS0_S0_PiS1_S1_ii,"ax",@progbits
	.align	128
        .global         _Z22calculateBestDistance2ILi27EEvPfS0_S0_PiS1_S1_ii
        .type           _Z22calculateBestDistance2ILi27EEvPfS0_S0_PiS1_S1_ii,@function
        .size           _Z22calculateBestDistance2ILi27EEvPfS0_S0_PiS1_S1_ii,(.L_x_981 - _Z22calculateBestDistance2ILi27EEvPfS0_S0_PiS1_S1_ii)
        .other          _Z22calculateBestDistance2ILi27EEvPfS0_S0_PiS1_S1_ii,@"STO_CUDA_ENTRY STV_DEFAULT"
_Z22calculateBestDistance2ILi27EEvPfS0_S0_PiS1_S1_ii:
.text._Z22calculateBestDistance2ILi27EEvPfS0_S0_PiS1_S1_ii:
        /* <DEDUP_REMOVED lines=124> */
[----:B0-----:R-:W-:-:S07]  /*07c0*/  IMAD R112, R2, 0x1a, RZ ;  /* 0x0000001a02707824 */ /* 0x001fce00078e02ff */
.L_x_410:
[----:B-12---:R-:W-:Y:S01]  /*07d0*/  IMAD.WIDE.U32 R92, R2, 0x4, R88 ;  /* 0x00000004025c7825 */ /* 0x006fe200078e0058 */
[----:B------:R-:W2:Y:S01]  /*07e0*/  LDG.E R95, desc[UR4][R88.64] ;  /* 0x00000004585f7981 */ /* 0x000ea2000c1e1900 */
[----:B------:R-:W0:Y:S04]  /*07f0*/  LDC.64 R90, c[0x0][0x388] ;  /* 0x0000e200ff5a7b82 */ /* 0x000e280000000a00 */
[----:B------:R-:W3:Y:S01]  /*0800*/  LDG.E R92, desc[UR4][R92.64] ;  /* 0x000000045c5c7981 */ /* 0x000ee2000c1e1900 */
[----:B0-----:R-:W-:-:S06]  /*0810*/  IMAD.WIDE.U32 R96, R117, 0x4, R90 ;  /* 0x0000000475607825 */ /* 0x001fcc00078e005a */
[----:B------:R-:W4:Y:S01]  /*0820*/  LDG.E R96, desc[UR4][R96.64] ;  /* 0x0000000460607981 */ /* 0x000f22000c1e1900 */
[----:B--2--5:R-:W-:-:S04]  /*0830*/  FADD R94, R4, -R95 ;  /* 0x8000005f045e7221 */ /* 0x024fc80000000000 */
[----:B------:R-:W-:Y:S01]  /*0840*/  FFMA R120, R94, R94, RZ ;  /* 0x0000005e5e787223 */ /* 0x000fe200000000ff */
[----:B---3--:R-:W-:-:S04]  /*0850*/  FADD R95, R5, -R92 ;  /* 0x8000005c055f7221 */ /* 0x008fc80000000000 */
[----:B------:R-:W-:Y:S01]  /*0860*/  FFMA R120, R95, R95, R120 ;  /* 0x0000005f5f787223 */ /* 0x000fe20000000078 */
[----:B------:R-:W-:-:S06]  /*0870*/  IMAD.WIDE.U32 R94, R31, 0x4, R88 ;  /* 0x000000041f5e7825 */ /* 0x000fcc00078e0058 */
[----:B------:R-:W2:Y:S01]  /*0880*/  LDG.E R95, desc[UR4][R94.64] ;  /* 0x000000045e5f7981 */ /* 0x000ea2000c1e1900 */
[----:B------:R-:W-:-:S06]  /*0890*/  IMAD.WIDE.U32 R92, R32, 0x4, R90 ;  /* 0x00000004205c7825 */ /* 0x000fcc00078e005a */
[----:B------:R-:W3:Y:S01]  /*08a0*/  LDG.E R93, desc[UR4][R92.64] ;  /* 0x000000045c5d7981 */ /* 0x000ee2000c1e1900 */
[----:B--2---:R-:W-:Y:S01]  /*08b0*/  FADD R122, R6, -R95 ;  /* 0x8000005f067a7221 */ /* 0x004fe20000000000 */
[----:B------:R-:W-:-:S04]  /*08c0*/  IMAD.WIDE.U32 R94, R33, 0x4, R90 ;  /* 0x00000004215e7825 */ /* 0x000fc800078e005a */
[----:B------:R-:W-:Y:S01]  /*08d0*/  FFMA R120, R122, R122, R120 ;  /* 0x0000007a7a787223 */ /* 0x000fe20000000078 */
[----:B----4-:R-:W-:Y:S01]  /*08e0*/  FADD R122, R7, -R96 ;  /* 0x80000060077a7221 */ /* 0x010fe20000000000 */
[----:B------:R-:W-:Y:S01]  /*08f0*/  IMAD.WIDE.U32 R96, R99, 0x4, R90 ;  /* 0x0000000463607825 */ /* 0x000fe200078e005a */
[----:B------:R-:W2:Y:S03]  /*0900*/  LDG.E R94, desc[UR4][R94.64] ;  /* 0x000000045e5e7981 */ /* 0x000ea6000c1e1900 */
[----:B------:R-:W-:Y:S01]  /*0910*/  FFMA R120, R122, R122, R120 ;  /* 0x0000007a7a787223 */ /* 0x000fe20000000078 */
[----:B---3--:R-:W-:Y:S01]  /*0920*/  FADD R122, R8, -R93 ;  /* 0x8000005d087a7221 */ /* 0x008fe20000000000 */
[----:B------:R-:W-:Y:S01]  /*0930*/  IMAD.WIDE.U32 R92, R101, 0x4, R90 ;  /* 0x00000004655c7825 */ /* 0x000fe200078e005a */
[----:B------:R-:W3:Y:S05]  /*0940*/  LDG.E R97, desc[UR4][R96.64] ;  /* 0x0000000460617981 */ /* 0x000eea000c1e1900 */
[----:B------:R-:W4:Y:S01]  /*0950*/  LDG.E R92, desc[UR4][R92.64] ;  /* 0x000000045c5c7981 */ /* 0x000f22000c1e1900 */
[----:B------:R-:W-:Y:S01]  /*0960*/  FFMA R120, R122, R122, R120 ;  /* 0x0000007a7a787223 */ /* 0x000fe20000000078 */
[----:B--2---:R-:W-:Y:S01]  /*0970*/  FADD R122, R9, -R94 ;  /* 0x8000005e097a7221 */ /* 0x004fe20000000000 */
[----:B------:R-:W-:-:S04]  /*0980*/  IMAD.WIDE.U32 R94, R103, 0x4, R90 ;  /* 0x00000004675e7825 */ /* 0x000fc800078e005a */
[----:B------:R-:W-:Y:S01]  /*0990*/  FFMA R120, R122, R122, R120 ;  /* 0x0000007a7a787223 */ /* 0x000fe20000000078 */
[----:B---3--:R-:W-:Y:S01]  /*09a0*/  FADD R122, R10, -R97 ;  /* 0x800000610a7a7221 */ /* 0x008fe20000000000 */
[----:B------:R-:W-:Y:S01]  /*09b0*/  IMAD.WIDE.U32 R96, R105, 0x4, R90 ;  /* 0x0000000469607825 */ /* 0x000fe200078e005a */
[----:B------:R-:W2:Y:S03]  /*09c0*/  LDG.E R95, desc[UR4][R94.64] ;  /* 0x000000045e5f7981 */ /* 0x000ea6000c1e1900 */
[----:B------:R-:W-:Y:S01]  /*09d0*/  FFMA R120, R122, R122, R120 ;  /* 0x0000007a7a787223 */ /* 0x000fe20000000078 */
[----:B----4-:R-:W-:Y:S01]  /*09e0*/  FADD R122, R11, -R92 ;  /* 0x8000005c0b7a7221 */ /* 0x010fe20000000000 */
        /* <DEDUP_REMOVED lines=60> */
[--C-:B------:R-:W-:Y:S01]  /*0db0*/  IMAD.WIDE.U32 R92, R110, 0x4, R90.reuse ;  /* 0x000000046e5c7825 */ /* 0x100fe200078e005a */
[----:B------:R-:W3:Y:S03]  /*0dc0*/  LDG.E R97, desc[UR4][R96.64] ;  /* 0x0000000460617981 */ /* 0x000ee6000c1e1900 */
[----:B------:R-:W-:-:S02]  /*0dd0*/  IMAD.WIDE.U32 R90, R112, 0x4, R90 ;  /* 0x00000004705a7825 */ /* 0x000fc400078e005a */
[----:B------:R-:W4:Y:S04]  /*0de0*/  LDG.E R92, desc[UR4][R92.64] ;  /* 0x000000045c5c7981 */ /* 0x000f28000c1e1900 */
[----:B------:R-:W4:Y:S01]  /*0df0*/  LDG.E R91, desc[UR4][R90.64] ;  /* 0x000000045a5b7981 */ /* 0x000f22000c1e1900 */
[----:B------:R-:W-:Y:S01]  /*0e00*/  FFMA R120, R122, R122, R120 ;  /* 0x0000007a7a787223 */ /* 0x000fe20000000078 */
        /* <DEDUP_REMOVED lines=37> */
[----:B------:R-:W-:Y:S02]  /*1060*/  SEL R114, R3, R114, !P0 ;  /* 0x0000007203727207 */ /* 0x000fe40004000000 */
[----:B------:R-:W-:Y:S02]  /*1070*/  FSEL R118, R95, R118, !P0 ;  /* 0x000000765f767208 */ /* 0x000fe40004000000 */
[----:B------:R-:W-:Y:S01]  /*1080*/  IADD3 R3, PT, PT, R3, 0x1, RZ ;  /* 0x0000000103037810 */ /* 0x000fe20007ffe0ff */
[----:B------:R-:W-:Y:S06]  /*1090*/  @P1 BRA `(.L_x_410) ;  /* 0xfffffff400cc1947 */ /* 0x000fec000383ffff */
.L_x_409:
        /* <DEDUP_REMOVED lines=165> */
[----:B------:R-:W-:Y:S04]  /*1af0*/  REDG.E.ADD.F32.FTZ.RN.STRONG.GPU desc[UR4][R12.64], R81 ;  /* 0x000000510c0079a6 */ /* 0x000fe8000c12f304 */
[----:B------:R-:W-:Y:S04]  /*1b00*/  REDG.E.ADD.F32.FTZ.RN.STRONG.GPU desc[UR4][R14.64], R21 ;  /* 0x000000150e0079a6 */ /* 0x000fe8000c12f304 */
[----:B------:R-:W2:Y:S01]  /*1b10*/  LDG.E R83, desc[UR4][R82.64] ;  /* 0x0000000452537981 */ /* 0x000ea2000c1e1900 */
[----:B0-----:R-:W-:-:S04]  /*1b20*/  IMAD.WIDE R4, R2, 0x4, R12 ;  /* 0x0000000402047825 */ /* 0x001fc800078e020c */
[----:B-1----:R-:W-:-:S04]  /*1b30*/  IMAD.WIDE R6, R2, 0x4, R14 ;  /* 0x0000000402067825 */ /* 0x002fc800078e020e */
[----:B--2---:R-:W-:Y:S01]  /*1b40*/  FADD R17, -R83, -RZ ;  /* 0x800000ff53117221 */ /* 0x004fe20000000100 */
[----:B------:R-:W-:Y:S04]  /*1b50*/  REDG.E.ADD.F32.FTZ.RN.STRONG.GPU desc[UR4][R4.64], R83 ;  /* 0x00000053040079a6 */ /* 0x000fe8000c12f304 */
[----:B------:R-:W-:Y:S04]  /*1b60*/  REDG.E.ADD.F32.FTZ.RN.STRONG.GPU desc[UR4][R6.64], R17 ;  /* 0x00000011060079a6 */ /* 0x000fe8000c12f304 */
[----:B------:R-:W5:Y:S01]  /*1b70*/  LDG.E R85, desc[UR4][R84.64] ;  /* 0x0000000454557981 */ /* 0x000f62000c1e1900 */
[----:B------:R-:W-:-:S04]  /*1b80*/  IMAD.WIDE R8, R2, 0x4, R4 ;  /* 0x0000000402087825 */ /* 0x000fc800078e0204 */
[----:B------:R-:W-:-:S04]  /*1b90*/  IMAD.WIDE R2, R2, 0x4, R6 ;  /* 0x0000000402027825 */ /* 0x000fc800078e0206 */
[----:B-----5:R-:W-:Y:S01]  /*1ba0*/  FADD R11, -R85, -RZ ;  /* 0x800000ff550b7221 */ /* 0x020fe20000000100 */
[----:B------:R-:W-:Y:S04]  /*1bb0*/  REDG.E.ADD.F32.FTZ.RN.STRONG.GPU desc[UR4][R8.64], R85 ;  /* 0x00000055080079a6 */ /* 0x000fe8000c12f304 */
[----:B------:R-:W-:Y:S01]  /*1bc0*/  REDG.E.ADD.F32.FTZ.RN.STRONG.GPU desc[UR4][R2.64], R11 ;  /* 0x0000000b020079a6 */ /* 0x000fe2000c12f304 */
[----:B------:R-:W-:Y:S05]  /*1bd0*/  EXIT ;  /* 0x000000000000794d */ /* 0x000fea0003800000 */
.L_x_411:
[----:B------:R-:W0:Y:S02]  /*1be0*/  LDC.64 R2, c[0x0][0x3a8] ;  /* 0x0000ea00ff027b82 */ /* 0x000e240000000a00 */
[----:B0-----:R-:W-:-:S05]  /*1bf0*/  IMAD.WIDE.U32 R2, R0, 0x4, R2 ;  /* 0x0000000400027825 */ /* 0x001fca00078e0002 */
[----:B------:R-:W-:Y:S01]  /*1c00*/  STG.E desc[UR4][R2.64], RZ ;  /* 0x000000ff02007986 */ /* 0x000fe2000c101904 */
[----:B------:R-:W-:Y:S05]  /*1c10*/  EXIT ;  /* 0x000000000000794d */ /* 0x000fea0003800000 */
.L_x_412:
        /* <DEDUP_REMOVED lines=14> */
.L_x_981:


//--------------------- .text._Z10divNewTab2ILi27EEvPfS0_Pii --------------------------
	.section	.text._Z10divNewTab2ILi27EEvPfS0_Pii,"ax",@progbits
	.align	128
        .global         _Z10divNewTab2ILi27EEvPfS0_Pii
        .type           _Z10divNewTab2ILi27EEvPfS0_Pii,@function
        .size           _Z10divNewTab2ILi27EEvPfS0_Pii,(.L_x_937 - _Z10divNewTab2ILi27EEvPfS0_Pii)
        .other          _Z10divNewTab2ILi27EEvPfS0_Pii,@"STO_CUDA_ENTRY STV_DEFAULT"
_Z10divNewTab2ILi27EEvPfS0_Pii:
.text._Z10divNewTab2ILi27EEvPfS0_Pii:
        /* <DEDUP_REMOVED lines=34> */
[----:B------:R-:W-:Y:S05]  /*0220*/  CALL.REL.NOINC `($__internal_5_$__cuda_sm3x_div_rn_noftz_f32_slowpath) ;  /* 0x0000000000187944 */ /* 0x000fea0003c00000 */
[----:B------:R-:W-:-:S07]  /*0230*/  IMAD.MOV.U32 R7, RZ, RZ, R0 ;  /* 0x000000ffff077224 */ /* 0x000fce00078e0000 */
.L_x_414:
[----:B------:R-:W-:Y:S05]  /*0240*/  BSYNC.RECONVERGENT B0 ;  /* 0x0000000000007941 */ /* 0x000fea0003800200 */
.L_x_413:
[----:B------:R-:W0:Y:S02]  /*0250*/  LDC.64 R4, c[0x0][0x380] ;  /* 0x0000e000ff047b82 */ /* 0x000e240000000a00 */
[----:B0-----:R-:W-:-:S05]  /*0260*/  IMAD.WIDE.U32 R2, R2, 0x4, R4 ;  /* 0x0000000402027825 */ /* 0x001fca00078e0004 */
[----:B------:R-:W-:Y:S01]  /*0270*/  STG.E desc[UR4][R2.64], R7 ;  /* 0x0000000702007986 */ /* 0x000fe2000c101904 */
[----:B------:R-:W-:Y:S05]  /*0280*/  EXIT ;  /* 0x000000000000794d */ /* 0x000fea0003800000 */
        .weak           $__internal_5_$__cuda_sm3x_div_rn_noftz_f32_slowpath
        .type           $__internal_5_$__cuda_sm3x_div_rn_noftz_f32_slowpath,@function
        .size           $__internal_5_$__cuda_sm3x_div_rn_noftz_f32_slowpath,(.L_x_937 - $__internal_5_$__cuda_sm3x_div_rn_noftz_f32_slowpath)
$__internal_5_$__cuda_sm3x_div_rn_noftz_f32_slowpath:
        /* <DEDUP_REMOVED lines=36> */
.L_x_416:
        /* <DEDUP_REMOVED lines=51> */
.L_x_423:
[----:B------:R-:W-:-:S04]  /*0800*/  LOP3.LUT R0, R0, 0x80000000, RZ, 0xc0, !PT ;  /* 0x8000000000007812 */ /* 0x000fc800078ec0ff */
[----:B------:R-:W-:Y:S01]  /*0810*/  LOP3.LUT R0, R0, 0x7f800000, RZ, 0xfc, !PT ;  /* 0x7f80000000007812 */ /* 0x000fe200078efcff */
[----:B------:R-:W-:Y:S06]  /*0820*/  BRA `(.L_x_424) ;  /* 0x0000000000047947 */ /* 0x000fec0003800000 */
.L_x_422:
[----:B------:R-:W-:-:S07]  /*0830*/  IMAD R0, R6, 0x800000, R0 ;  /* 0x0080000006007824 */ /* 0x000fce00078e0200 */
.L_x_424:
[----:B------:R-:W-:Y:S05]  /*0840*/  BSYNC.RECONVERGENT B2 ;  /* 0x0000000000027941 */ /* 0x000fea0003800200 */
.L_x_421:
[----:B------:R-:W-:Y:S05]  /*0850*/  BRA `(.L_x_425) ;  /* 0x0000000000207947 */ /* 0x000fea0003800000 */
.L_x_420:
[----:B------:R-:W-:-:S04]  /*0860*/  LOP3.LUT R0, R8, 0x80000000, R7, 0x48, !PT ;  /* 0x8000000008007812 */ /* 0x000fc800078e4807 */
[----:B------:R-:W-:Y:S01]  /*0870*/  LOP3.LUT R0, R0, 0x7f800000, RZ, 0xfc, !PT ;  /* 0x7f80000000007812 */ /* 0x000fe200078efcff */
[----:B------:R-:W-:Y:S06]  /*0880*/  BRA `(.L_x_425) ;  /* 0x0000000000147947 */ /* 0x000fec0003800000 */
.L_x_419:
[----:B------:R-:W-:Y:S01]  /*0890*/  LOP3.LUT R0, R8, 0x80000000, R7, 0x48, !PT ;  /* 0x8000000008007812 */ /* 0x000fe200078e4807 */
[----:B------:R-:W-:Y:S06]  /*08a0*/  BRA `(.L_x_425) ;  /* 0x00000000000c7947 */ /* 0x000fec0003800000 */
.L_x_418:
[----:B------:R-:W0:Y:S01]  /*08b0*/  MUFU.RSQ R0, -QNAN ;  /* 0xffc0000000007908 */ /* 0x000e220000001400 */
[----:B------:R-:W-:Y:S05]  /*08c0*/  BRA `(.L_x_425) ;  /* 0x0000000000047947 */ /* 0x000fea0003800000 */
.L_x_417:
[----:B------:R-:W-:-:S07]  /*08d0*/  FADD.FTZ R0, R0, R3 ;  /* 0x0000000300007221 */ /* 0x000fce0000010000 */
.L_x_425:
[----:B------:R-:W-:Y:S05]  /*08e0*/  BSYNC.RECONVERGENT B1 ;  /* 0x0000000000017941 */ /* 0x000fea0003800200 */
.L_x_415:
[----:B------:R-:W-:-:S04]  /*08f0*/  IMAD.MOV.U32 R5, RZ, RZ, 0x0 ;  /* 0x00000000ff057424 */ /* 0x000fc800078e00ff */
[----:B0-----:R-:W-:Y:S05]  /*0900*/  RET.REL.NODEC R4 `(_Z10divNewTab2ILi27EEvPfS0_Pii) ;  /* 0xfffffff404bc7950 */ /* 0x001fea0003c3ffff */
.L_x_426:
        /* <DEDUP_REMOVED lines=15> */
.L_x_937:


//--------------------- .text._Z22calculateBestDistance2ILi26EEvPfS0_S0_PiS1_S1_ii --------------------------
	.section	.text._Z22calculateBestDistance2ILi26EEvPfS0_S0_PiS1_S1_ii,"ax",@progbits
	.align	128
        .global         _Z22calculateBestDistance2ILi26EEvPfS0_S0_PiS1_S1_ii
        .type           _Z22calculateBestDistance2ILi26EEvPfS0_S0_PiS1_S1_ii,@function
        .size           _Z22calculateBestDistance2ILi26EEvPfS0_S0_PiS1_S1_ii,(.L_x_983 - _Z22calculateBestDistance2ILi26EEvPfS0_S0_PiS1_S1_ii)
        .other          _Z22calculateBestDistance2ILi26EEvPfS0_S0_PiS1_S1_ii,@"STO_CUDA_ENTRY STV_DEFAULT"
_Z22calculateBestDistance2ILi26EEvPfS0_S0_PiS1_S1_ii:
.text._Z22calculateBestDistance2ILi26EEvPfS0_S0_PiS1_S1_ii:
        /* <DEDUP_REMOVED lines=16> */
[----:B------:R-:W-:Y:S02]  /*0100*/  UIMAD UR34, UR14, 0x3, URZ ;  /* 0x000000030e2278a4 */ /* 0x000fe4000f8e02ff */
[----:B------:R-:W-:Y:S01]  /*0110*/  IADD3 R33, PT, PT, R11, UR6, RZ ;  /* 0x000000060b217c10 */ /* 0x000fe2000fffe0ff */
[----:B------:R-:W-:Y:S02]  /*0120*/  USHF.L.U32 UR15, UR14, 0x2, URZ ;  /* 0x000000020e0f7899 */ /* 0x000fe400080006ff */
[----:B------:R-:W-:Y:S01]  /*0130*/  UIMAD UR16, UR14, 0x5, URZ ;  /* 0x000000050e1078a4 */ /* 0x000fe2000f8e02ff */
[----:B------:R-:W-:Y:S01]  /*0140*/  IADD3 R7, PT, PT, R33, UR6, RZ ;  /* 0x0000000621077c10 */ /* 0x000fe2000fffe0ff */
[----:B------:R-:W-:Y:S02]  /*0150*/  UIMAD UR17, UR14, 0x6, URZ ;  /* 0x000000060e1178a4 */ /* 0x000fe4000f8e02ff */
[----:B------:R-:W-:Y:S01]  /*0160*/  UIMAD UR18, UR14, 0x7, URZ ;  /* 0x000000070e1278a4 */ /* 0x000fe2000f8e02ff */
[----:B------:R-:W-:Y:S01]  /*0170*/  IADD3 R27, PT, PT, R7, UR6, RZ ;  /* 0x00000006071b7c10 */ /* 0x000fe2000fffe0ff */
[----:B------:R-:W-:-:S02]  /*0180*/  USHF.L.U32 UR19, UR14, 0x3, URZ ;  /* 0x000000030e137899 */ /* 0x000fc400080006ff */
        /* <DEDUP_REMOVED lines=16> */
[----:B------:R-:W-:Y:S01]  /*0290*/  USHF.L.U32 UR27, UR14, 0x4, URZ ;  /* 0x000000040e1b7899 */ /* 0x000fe200080006ff */
[----:B------:R-:W5:Y:S01]  /*02a0*/  LDG.E R6, desc[UR10][R6.64] ;  /* 0x0000000a06067981 */ /* 0x000f62000c1e1900 */
        /* <DEDUP_REMOVED lines=13> */
[----:B------:R-:W5:Y:S01]  /*0380*/  LDG.E R8, desc[UR10][R8.64] ;  /* 0x0000000a08087981 */ /* 0x000f62000c1e1900 */
[----:B------:R-:W-:Y:S01]  /*0390*/  UIMAD UR31, UR14, 0x14, URZ ;  /* 0x000000140e1f78a4 */ /* 0x000fe2000f8e02ff */
[----:B------:R-:W-:Y:S01]  /*03a0*/  IADD3 R0, PT, PT, R17, UR6, RZ ;  /* 0x0000000611007c10 */ /* 0x000fe2000fffe0ff */
[--C-:B------:R-:W-:Y:S01]  /*03b0*/  IMAD.WIDE.U32 R28, R29, 0x4, R34.reuse ;  /* 0x000000041d1c7825 */ /* 0x100fe200078e0022 */
[----:B------:R1:W5:Y:S01]  /*03c0*/  LDG.E R5, desc[UR10][R32.64] ;  /* 0x0000000a20057981 */ /* 0x000362000c1e1900 */
[----:B------:R-:W-:Y:S01]  /*03d0*/  UIMAD UR32, UR14, 0x15, URZ ;  /* 0x000000150e2078a4 */ /* 0x000fe2000f8e02ff */
[----:B------:R-:W-:Y:S01]  /*03e0*/  IADD3 R25, PT, PT, R0, UR6, RZ ;  /* 0x0000000600197c10 */ /* 0x000fe2000fffe0ff */
[----:B------:R-:W-:Y:S01]  /*03f0*/  IMAD.WIDE.U32 R30, R31, 0x4, R34 ;  /* 0x000000041f1e7825 */ /* 0x000fe200078e0022 */
[----:B------:R-:W5:Y:S01]  /*0400*/  LDG.E R10, desc[UR10][R14.64] ;  /* 0x0000000a0e0a7981 */ /* 0x000f62000c1e1900 */
[----:B------:R-:W2:Y:S01]  /*0410*/  LDCU.64 UR12, c[0x0][0x388] ;  /* 0x00007100ff0c77ac */ /* 0x000ea20008000a00 */
[----:B------:R-:W-:-:S02]  /*0420*/  IADD3 R37, PT, PT, R25, UR6, RZ ;  /* 0x0000000619257c10 */ /* 0x000fc4000fffe0ff */
[----:B------:R3:W5:Y:S02]  /*0430*/  LDG.E R9, desc[UR10][R28.64] ;  /* 0x0000000a1c097981 */ /* 0x000764000c1e1900 */
[----:B0-----:R-:W-:Y:S01]  /*0440*/  IADD3 R27, PT, PT, R37, UR6, RZ ;  /* 0x00000006251b7c10 */ /* 0x001fe2000fffe0ff */
[--C-:B------:R-:W-:Y:S01]  /*0450*/  IMAD.WIDE.U32 R18, R19, 0x4, R34.reuse ;  /* 0x0000000413127825 */ /* 0x100fe200078e0022 */
[----:B------:R0:W5:Y:S02]  /*0460*/  LDG.E R11, desc[UR10][R30.64] ;  /* 0x0000000a1e0b7981 */ /* 0x000164000c1e1900 */
[----:B-1----:R-:W-:Y:S01]  /*0470*/  IADD3 R33, PT, PT, R27, UR6, RZ ;  /* 0x000000061b217c10 */ /* 0x002fe2000fffe0ff */
[--C-:B------:R-:W-:Y:S01]  /*0480*/  IMAD.WIDE.U32 R12, R13, 0x4, R34.reuse ;  /* 0x000000040d0c7825 */ /* 0x100fe200078e0022 */
[----:B------:R1:W5:Y:S02]  /*0490*/  LDG.E R15, desc[UR10][R18.64] ;  /* 0x0000000a120f7981 */ /* 0x000364000c1e1900 */
[----:B---3--:R-:W-:Y:S01]  /*04a0*/  IADD3 R29, PT, PT, R33, UR6, RZ ;  /* 0x00000006211d7c10 */ /* 0x008fe2000fffe0ff */
[----:B------:R-:W-:-:S02]  /*04b0*/  IMAD.WIDE.U32 R20, R21, 0x4, R34 ;  /* 0x0000000415147825 */ /* 0x000fc400078e0022 */
[----:B------:R-:W5:Y:S01]  /*04c0*/  LDG.E R12, desc[UR10][R12.64] ;  /* 0x0000000a0c0c7981 */ /* 0x000f62000c1e1900 */
[----:B0-----:R-:W-:Y:S01]  /*04d0*/  IADD3 R31, PT, PT, R29, UR6, RZ ;  /* 0x000000061d1f7c10 */ /* 0x001fe2000fffe0ff */
[----:B------:R-:W-:-:S04]  /*04e0*/  IMAD.WIDE.U32 R22, R23, 0x4, R34 ;  /* 0x0000000417167825 */ /* 0x000fc800078e0022 */
[--C-:B-1----:R-:W-:Y:S01]  /*04f0*/  IMAD.WIDE.U32 R18, R37, 0x4, R34.reuse ;  /* 0x0000000425127825 */ /* 0x102fe200078e0022 */
[----:B------:R-:W-:Y:S01]  /*0500*/  IADD3 R37, PT, PT, R31, UR6, RZ ;  /* 0x000000061f257c10 */ /* 0x000fe2000fffe0ff */
[----:B------:R0:W5:Y:S02]  /*0510*/  LDG.E R14, desc[UR10][R22.64] ;  /* 0x0000000a160e7981 */ /* 0x000164000c1e1900 */
[--C-:B------:R-:W-:Y:S02]  /*0520*/  IMAD.WIDE.U32 R16, R17, 0x4, R34.reuse ;  /* 0x0000000411107825 */ /* 0x100fe400078e0022 */
[----:B------:R1:W5:Y:S02]  /*0530*/  LDG.E R13, desc[UR10][R20.64] ;  /* 0x0000000a140d7981 */ /* 0x000364000c1e1900 */
[----:B------:R-:W-:Y:S02]  /*0540*/  IMAD.WIDE.U32 R24, R25, 0x4, R34 ;  /* 0x0000000419187825 */ /* 0x000fe400078e0022 */
[----:B------:R-:W5:Y:S01]  /*0550*/  LDG.E R16, desc[UR10][R16.64] ;  /* 0x0000000a10107981 */ /* 0x000f62000c1e1900 */
[----:B0-----:R-:W-:-:S03]  /*0560*/  IADD3 R23, PT, PT, R37, UR6, RZ ;  /* 0x0000000625177c10 */ /* 0x001fc6000fffe0ff */
[----:B------:R-:W5:Y:S01]  /*0570*/  LDG.E R24, desc[UR10][R24.64] ;  /* 0x0000000a18187981 */ /* 0x000f62000c1e1900 */
[----:B-1----:R-:W-:-:S05]  /*0580*/  IMAD.WIDE.U32 R20, R0, 0x4, R34 ;  /* 0x0000000400147825 */ /* 0x002fca00078e0022 */
[----:B------:R0:W5:Y:S01]  /*0590*/  LDG.E R17, desc[UR10][R20.64] ;  /* 0x0000000a14117981 */ /* 0x000162000c1e1900 */
[----:B------:R-:W-:-:S03]  /*05a0*/  IMAD.WIDE.U32 R28, R29, 0x4, R34 ;  /* 0x000000041d1c7825 */ /* 0x000fc600078e0022 */
[----:B------:R1:W5:Y:S01]  /*05b0*/  LDG.E R25, desc[UR10][R18.64] ;  /* 0x0000000a12197981 */ /* 0x000362000c1e1900 */
[----:B------:R-:W-:-:S03]  /*05c0*/  IMAD.WIDE.U32 R26, R27, 0x4, R34 ;  /* 0x000000041b1a7825 */ /* 0x000fc600078e0022 */
[----:B------:R-:W5:Y:S01]  /*05d0*/  LDG.E R28, desc[UR10][R28.64] ;  /* 0x0000000a1c1c7981 */ /* 0x000f62000c1e1900 */
[----:B0-----:R-:W-:Y:S01]  /*05e0*/  IADD3 R21, PT, PT, R23, UR6, RZ ;  /* 0x0000000617157c10 */ /* 0x001fe2000fffe0ff */
[----:B-1----:R-:W-:-:S03]  /*05f0*/  IMAD.WIDE.U32 R18, R31, 0x4, R34 ;  /* 0x000000041f127825 */ /* 0x002fc600078e0022 */
[----:B------:R-:W-:Y:S01]  /*0600*/  IADD3 R31, PT, PT, R21, UR6, RZ ;  /* 0x00000006151f7c10 */ /* 0x000fe2000fffe0ff */
[----:B------:R-:W5:Y:S03]  /*0610*/  LDG.E R26, desc[UR10][R26.64] ;  /* 0x0000000a1a1a7981 */ /* 0x000f66000c1e1900 */
[----:B------:R-:W-:Y:S01]  /*0620*/  IADD3 R0, PT, PT, R31, UR6, RZ ;  /* 0x000000061f007c10 */ /* 0x000fe2000fffe0ff */
[----:B------:R0:W5:Y:S01]  /*0630*/  LDG.E R29, desc[UR10][R18.64] ;  /* 0x0000000a121d7981 */ /* 0x000162000c1e1900 */
[--C-:B------:R-:W-:Y:S01]  /*0640*/  IMAD.WIDE.U32 R32, R33, 0x4, R34.reuse ;  /* 0x0000000421207825 */ /* 0x100fe200078e0022 */
[----:B------:R-:W1:Y:S03]  /*0650*/  LDCU.64 UR6, c[0x0][0x388] ;  /* 0x00007100ff0677ac */ /* 0x000e660008000a00 */
[--C-:B------:R-:W-:Y:S01]  /*0660*/  IMAD.WIDE.U32 R36, R37, 0x4, R34.reuse ;  /* 0x0000000425247825 */ /* 0x100fe200078e0022 */
[----:B------:R-:W5:Y:S03]  /*0670*/  LDG.E R27, desc[UR10][R32.64] ;  /* 0x0000000a201b7981 */ /* 0x000f66000c1e1900 */
[--C-:B------:R-:W-:Y:S01]  /*0680*/  IMAD.WIDE.U32 R22, R23, 0x4, R34.reuse ;  /* 0x0000000417167825 */ /* 0x100fe200078e0022 */
[----:B------:R3:W5:Y:S03]  /*0690*/  LDG.E R30, desc[UR10][R36.64] ;  /* 0x0000000a241e7981 */ /* 0x000766000c1e1900 */
[----:B------:R-:W-:-:S04]  /*06a0*/  IMAD.WIDE.U32 R20, R21, 0x4, R34 ;  /* 0x0000000415147825 */ /* 0x000fc800078e0022 */
[--C-:B0-----:R-:W-:Y:S01]  /*06b0*/  IMAD.WIDE.U32 R18, R31, 0x4, R34.reuse ;  /* 0x000000041f127825 */ /* 0x101fe200078e0022 */
[----:B------:R0:W5:Y:S03]  /*06c0*/  LDG.E R32, desc[UR10][R20.64] ;  /* 0x0000000a14207981 */ /* 0x000166000c1e1900 */
[----:B------:R-:W-:Y:S01]  /*06d0*/  IMAD.WIDE.U32 R34, R0, 0x4, R34 ;  /* 0x0000000400227825 */ /* 0x000fe200078e0022 */
[----:B------:R0:W5:Y:S04]  /*06e0*/  LDG.E R31, desc[UR10][R22.64] ;  /* 0x0000000a161f7981 */ /* 0x000168000c1e1900 */
[----:B------:R0:W5:Y:S04]  /*06f0*/  LDG.E R33, desc[UR10][R18.64] ;  /* 0x0000000a12217981 */ /* 0x000168000c1e1900 */
[----:B------:R0:W5:Y:S01]  /*0700*/  LDG.E R34, desc[UR10][R34.64] ;  /* 0x0000000a22227981 */ /* 0x000162000c1e1900 */
[----:B------:R-:W-:-:S02]  /*0710*/  MOV R0, 0x7f7fffff ;  /* 0x7f7fffff00007802 */ /* 0x000fc40000000f00 */
[----:B---3--:R-:W-:Y:S01]  /*0720*/  MOV R36, 0xffffffff ;  /* 0xffffffff00247802 */ /* 0x008fe20000000f00 */
[----:B------:R-:W-:Y:S02]  /*0730*/  UIMAD UR33, UR14, 0x16, URZ ;  /* 0x000000160e2178a4 */ /* 0x000fe4000f8e02ff */
[----:B------:R-:W-:Y:S02]  /*0740*/  UIMAD UR35, UR14, 0x17, URZ ;  /* 0x000000170e2378a4 */ /* 0x000fe4000f8e02ff */
[----:B------:R-:W-:Y:S02]  /*0750*/  UIMAD UR36, UR14, 0x18, URZ ;  /* 0x000000180e2478a4 */ /* 0x000fe4000f8e02ff */
[----:B------:R-:W-:Y:S02]  /*0760*/  UIMAD UR37, UR14, 0x19, URZ ;  /* 0x000000190e2578a4 */ /* 0x000fe4000f8e02ff */
[----:B------:R-:W-:Y:S01]  /*0770*/  UIADD3 UR38, UPT, UPT, -UR14, URZ, URZ ;  /* 0x000000ff0e267290 */ /* 0x000fe2000fffe1ff */
[----:B012---:R-:W-:-:S11]  /*0780*/  UMOV UR4, URZ ;  /* 0x000000ff00047c82 */ /* 0x007fd60008000000 */
.L_x_428:
        /* <DEDUP_REMOVED lines=14> */
[----:B------:R-:W4:Y:S04]  /*0870*/  LDG.E R22, desc[UR10][R22.64] ;  /* 0x0000000a16167981 */ /* 0x000f28000c1e1900 */
[----:B------:R-:W4:Y:S01]  /*0880*/  LDG.E R21, desc[UR10][R20.64] ;  /* 0x0000000a14157981 */ /* 0x000f22000c1e1900 */
[----:B------:R-:W-:-:S06]  /*0890*/  UIMAD.WIDE.U32 UR8, UR15, 0x4, UR12 ;  /* 0x000000040f0878a5 */ /* 0x000fcc000f8e000c */
[----:B0-----:R-:W-:Y:S01]  /*08a0*/  MOV R19, UR9 ;  /* 0x0000000900137c02 */ /* 0x001fe20008000f00 */
[----:B--2--5:R-:W-:-:S04]  /*08b0*/  FADD R35, R2, -R35 ;  /* 0x8000002302237221 */ /* 0x024fc80000000000 */
[----:B------:R-:W-:Y:S01]  /*08c0*/  FFMA R35, R35, R35, RZ ;  /* 0x0000002323237223 */ /* 0x000fe200000000ff */
[----:B---3--:R-:W-:-:S04]  /*08d0*/  FADD R18, R4, -R37 ;  /* 0x8000002504127221 */ /* 0x008fc80000000000 */
[----:B------:R-:W-:Y:S01]  /*08e0*/  FFMA R35, R18, R18, R35 ;  /* 0x0000001212237223 */ /* 0x000fe20000000023 */
[----:B------:R-:W-:-:S06]  /*08f0*/  MOV R18, UR8 ;  /* 0x0000000800127c02 */ /* 0x000fcc0008000f00 */
[----:B------:R0:W2:Y:S01]  /*0900*/  LDG.E R18, desc[UR10][R18.64] ;  /* 0x0000000a12127981 */ /* 0x0000a2000c1e1900 */
[----:B------:R-:W-:Y:S02]  /*0910*/  UIMAD.WIDE.U32 UR8, UR16, 0x4, UR12 ;  /* 0x00000004100878a5 */ /* 0x000fe4000f8e000c */
[----:B------:R-:W-:Y:S01]  /*0920*/  UIMAD.WIDE.U32 UR40, UR17, 0x4, UR12 ;  /* 0x00000004112878a5 */ /* 0x000fe2000f8e000c */
[----:B----4-:R-:W-:-:S03]  /*0930*/  FADD R37, R5, -R22 ;  /* 0x8000001605257221 */ /* 0x010fc60000000000 */
[----:B------:R-:W-:Y:S02]  /*0940*/  MOV R23, UR9 ;  /* 0x0000000900177c02 */ /* 0x000fe40008000f00 */
[----:B------:R-:W-:Y:S01]  /*0950*/  MOV R22, UR8 ;  /* 0x0000000800167c02 */ /* 0x000fe20008000f00 */
[----:B------:R-:W-:Y:S01]  /*0960*/  FFMA R35, R37, R37, R35 ;  /* 0x0000002525237223 */ /* 0x000fe20000000023 */
[----:B------:R-:W-:Y:S01]  /*0970*/  FADD R20, R6, -R21 ;  /* 0x8000001506147221 */ /* 0x000fe20000000000 */
[----:B------:R-:W-:Y:S02]  /*0980*/  MOV R21, UR41 ;  /* 0x0000002900157c02 */ /* 0x000fe40008000f00 */
[----:B------:R-:W3:Y:S01]  /*0990*/  LDG.E R23, desc[UR10][R22.64] ;  /* 0x0000000a16177981 */ /* 0x000ee2000c1e1900 */
[----:B------:R-:W-:Y:S01]  /*09a0*/  FFMA R35, R20, R20, R35 ;  /* 0x0000001414237223 */ /* 0x000fe20000000023 */
[----:B------:R-:W-:-:S06]  /*09b0*/  MOV R20, UR40 ;  /* 0x0000002800147c02 */ /* 0x000fcc0008000f00 */
[----:B------:R-:W4:Y:S01]  /*09c0*/  LDG.E R20, desc[UR10][R20.64] ;  /* 0x0000000a14147981 */ /* 0x000f22000c1e1900 */
[----:B------:R-:W-:-:S06]  /*09d0*/  UIMAD.WIDE.U32 UR8, UR18, 0x4, UR12 ;  /* 0x00000004120878a5 */ /* 0x000fcc000f8e000c */
[----:B0-----:R-:W-:Y:S01]  /*09e0*/  MOV R19, UR9 ;  /* 0x0000000900137c02 */ /* 0x001fe20008000f00 */
[----:B--2---:R-:W-:-:S04]  /*09f0*/  FADD R18, R7, -R18 ;  /* 0x8000001207127221 */ /* 0x004fc80000000000 */
[----:B------:R-:W-:Y:S01]  /*0a00*/  FFMA R35, R18, R18, R35 ;  /* 0x0000001212237223 */ /* 0x000fe20000000023 */
[----:B------:R-:W-:-:S05]  /*0a10*/  IMAD.U32 R18, RZ, RZ, UR8 ;  /* 0x00000008ff127e24 */ /* 0x000fca000f8e00ff */
[----:B------:R-:W2:Y:S01]  /*0a20*/  LDG.E R19, desc[UR10][R18.64] ;  /* 0x0000000a12137981 */ /* 0x000ea2000c1e1900 */
[----:B------:R-:W-:Y:S01]  /*0a30*/  UIMAD.WIDE.U32 UR8, UR19, 0x4, UR12 ;  /* 0x00000004130878a5 */ /* 0x000fe2000f8e000c */
[----:B---3--:R-:W-:Y:S01]  /*0a40*/  FADD R37, R8, -R23 ;  /* 0x8000001708257221 */ /* 0x008fe20000000000 */
[----:B------:R-:W-:-:S03]  /*0a50*/  UIMAD.WIDE.U32 UR40, UR20, 0x4, UR12 ;  /* 0x00000004142878a5 */ /* 0x000fc6000f8e000c */
[----:B------:R-:W-:Y:S01]  /*0a60*/  FFMA R35, R37, R37, R35 ;  /* 0x0000002525237223 */ /* 0x000fe20000000023 */
[----:B----4-:R-:W-:Y:S01]  /*0a70*/  FADD R22, R9, -R20 ;  /* 0x8000001409167221 */ /* 0x010fe20000000000 */
[----:B------:R-:W-:-:S03]  /*0a80*/  MOV R23, UR9 ;  /* 0x0000000900177c02 */ /* 0x000fc60008000f00 */
[----:B------:R-:W-:Y:S01]  /*0a90*/  FFMA R35, R22, R22, R35 ;  /* 0x0000001616237223 */ /* 0x000fe20000000023 */
[----:B------:R-:W-:Y:S02]  /*0aa0*/  MOV R22, UR8 ;  /* 0x0000000800167c02 */ /* 0x000fe40008000f00 */
[----:B------:R-:W-:Y:S02]  /*0ab0*/  MOV R21, UR41 ;  /* 0x0000002900157c02 */ /* 0x000fe40008000f00 */
[----:B------:R-:W-:Y:S02]  /*0ac0*/  MOV R20, UR40 ;  /* 0x0000002800147c02 */ /* 0x000fe40008000f00 */
[----:B------:R-:W3:Y:S04]  /*0ad0*/  LDG.E R22, desc[UR10][R22.64] ;  /* 0x0000000a16167981 */ /* 0x000ee8000c1e1900 */
[----:B------:R-:W4:Y:S01]  /*0ae0*/  LDG.E R21, desc[UR10][R20.64] ;  /* 0x0000000a14157981 */ /* 0x000f22000c1e1900 */
[----:B------:R-:W-:Y:S01]  /*0af0*/  UIMAD.WIDE.U32 UR8, UR21, 0x4, UR12 ;  /* 0x00000004150878a5 */ /* 0x000fe2000f8e000c */
[----:B--2---:R-:W-:-:S05]  /*0b00*/  FADD R18, R10, -R19 ;  /* 0x800000130a127221 */ /* 0x004fca0000000000 */
[----:B------:R-:W-:Y:S01]  /*0b10*/  MOV R19, UR9 ;  /* 0x0000000900137c02 */ /* 0x000fe20008000f00 */
[----:B------:R-:W-:Y:S01]  /*0b20*/  FFMA R35, R18, R18, R35 ;  /* 0x0000001212237223 */ /* 0x000fe20000000023 */
[----:B------:R-:W-:-:S06]  /*0b30*/  MOV R18, UR8 ;  /* 0x0000000800127c02 */ /* 0x000fcc0008000f00 */
[----:B------:R0:W2:Y:S01]  /*0b40*/  LDG.E R18, desc[UR10][R18.64] ;  /* 0x0000000a12127981 */ /* 0x0000a2000c1e1900 */
[----:B------:R-:W-:Y:S02]  /*0b50*/  UIMAD.WIDE.U32 UR8, UR22, 0x4, UR12 ;  /* 0x00000004160878a5 */ /* 0x000fe4000f8e000c */
[----:B------:R-:W-:Y:S01]  /*0b60*/  UIMAD.WIDE.U32 UR40, UR23, 0x4, UR12 ;  /* 0x00000004172878a5 */ /* 0x000fe2000f8e000c */
[----:B---3--:R-:W-:-:S04]  /*0b70*/  FADD R37, R11, -R22 ;  /* 0x800000160b257221 */ /* 0x008fc80000000000 */
[----:B------:R-:W-:Y:S01]  /*0b80*/  FFMA R35, R37, R37, R35 ;  /* 0x0000002525237223 */ /* 0x000fe20000000023 */
[----:B----4-:R-:W-:Y:S01]  /*0b90*/  FADD R22, R12, -R21 ;  /* 0x800000150c167221 */ /* 0x010fe20000000000 */
[----:B------:R-:W-:-:S03]  /*0ba0*/  MOV R23, UR9 ;  /* 0x0000000900177c02 */ /* 0x000fc60008000f00 */
[----:B------:R-:W-:Y:S01]  /*0bb0*/  FFMA R35, R22, R22, R35 ;  /* 0x0000001616237223 */ /* 0x000fe20000000023 */
[----:B------:R-:W-:Y:S02]  /*0bc0*/  MOV R22, UR8 ;  /* 0x0000000800167c02 */ /* 0x000fe40008000f00 */
[----:B------:R-:W-:Y:S02]  /*0bd0*/  MOV R20, UR40 ;  /* 0x0000002800147c02 */ /* 0x000fe40008000f00 */
[----:B------:R-:W-:Y:S01]  /*0be0*/  MOV R21, UR41 ;  /* 0x0000002900157c02 */ /* 0x000fe20008000f00 */
[----:B------:R-:W3:Y:S04]  /*0bf0*/  LDG.E R23, desc[UR10][R22.64] ;  /* 0x0000000a16177981 */ /* 0x000ee8000c1e1900 */
[----:B------:R-:W4:Y:S01]  /*0c00*/  LDG.E R20, desc[UR10][R20.64] ;  /* 0x0000000a14147981 */ /* 0x000f22000c1e1900 */
[----:B------:R-:W-:-:S06]  /*0c10*/  UIMAD.WIDE.U32 UR8, UR24, 0x4, UR12 ;  /* 0x00000004180878a5 */ /* 0x000fcc000f8e000c */
[----:B0-----:R-:W-:Y:S01]  /*0c20*/  MOV R19, UR9 ;  /* 0x0000000900137c02 */ /* 0x001fe20008000f00 */
[----:B--2---:R-:W-:-:S04]  /*0c30*/  FADD R18, R13, -R18 ;  /* 0x800000120d127221 */ /* 0x004fc80000000000 */
[----:B------:R-:W-:Y:S01]  /*0c40*/  FFMA R35, R18, R18, R35 ;  /* 0x0000001212237223 */ /* 0x000fe20000000023 */
[----:B------:R-:W-:-:S05]  /*0c50*/  MOV R18, UR8 ;  /* 0x0000000800127c02 */ /* 0x000fca0008000f00 */
[----:B------:R-:W2:Y:S01]  /*0c60*/  LDG.E R19, desc[UR10][R18.64] ;  /* 0x0000000a12137981 */ /* 0x000ea2000c1e1900 */
        /* <DEDUP_REMOVED lines=9> */
[----:B------:R-:W-:Y:S02]  /*0d00*/  MOV R20, UR40 ;  /* 0x0000002800147c02 */ /* 0x000fe40008000f00 */
[----:B------:R0:W3:Y:S01]  /*0d10*/  LDG.E R22, desc[UR10][R22.64] ;  /* 0x0000000a16167981 */ /* 0x0000e2000c1e1900 */
[----:B------:R-:W-:-:S03]  /*0d20*/  UIMAD.WIDE.U32 UR8, UR27, 0x4, UR12 ;  /* 0x000000041b0878a5 */ /* 0x000fc6000f8e000c */
[----:B------:R1:W4:Y:S01]  /*0d30*/  LDG.E R21, desc[UR10][R20.64] ;  /* 0x0000000a14157981 */ /* 0x000322000c1e1900 */
[----:B--2---:R-:W-:Y:S02]  /*0d40*/  FADD R18, R16, -R19 ;  /* 0x8000001310127221 */ /* 0x004fe40000000000 */
[----:B------:R-:W-:Y:S02]  /*0d50*/  MOV R19, UR9 ;  /* 0x0000000900137c02 */ /* 0x000fe40008000f00 */
[----:B------:R-:W-:Y:S01]  /*0d60*/  FFMA R35, R18, R18, R35 ;  /* 0x0000001212237223 */ /* 0x000fe20000000023 */
[----:B------:R-:W-:-:S06]  /*0d70*/  MOV R18, UR8 ;  /* 0x0000000800127c02 */ /* 0x000fcc0008000f00 */
[----:B------:R2:W2:Y:S01]  /*0d80*/  LDG.E R18, desc[UR10][R18.64] ;  /* 0x0000000a12127981 */ /* 0x0004a2000c1e1900 */
[----:B------:R-:W-:Y:S02]  /*0d90*/  UIMAD.WIDE.U32 UR8, UR28, 0x4, UR12 ;  /* 0x000000041c0878a5 */ /* 0x000fe4000f8e000c */
[----:B------:R-:W-:-:S04]  /*0da0*/  UIMAD.WIDE.U32 UR40, UR29, 0x4, UR12 ;  /* 0x000000041d2878a5 */ /* 0x000fc8000f8e000c */
[----:B0-----:R-:W-:Y:S02]  /*0db0*/  MOV R23, UR9 ;  /* 0x0000000900177c02 */ /* 0x001fe40008000f00 */
[----:B-1----:R-:W-:Y:S01]  /*0dc0*/  MOV R20, UR40 ;  /* 0x0000002800147c02 */ /* 0x002fe20008000f00 */
[----:B---3--:R-:W-:-:S04]  /*0dd0*/  FADD R37, R17, -R22 ;  /* 0x8000001611257221 */ /* 0x008fc80000000000 */
[----:B------:R-:W-:Y:S01]  /*0de0*/  FFMA R35, R37, R37, R35 ;  /* 0x0000002525237223 */ /* 0x000fe20000000023 */
[----:B----4-:R-:W-:-:S04]  /*0df0*/  FADD R22, R24, -R21 ;  /* 0x8000001518167221 */ /* 0x010fc80000000000 */
[----:B------:R-:W-:Y:S01]  /*0e00*/  FFMA R35, R22, R22, R35 ;  /* 0x0000001616237223 */ /* 0x000fe20000000023 */
[----:B------:R-:W-:Y:S01]  /*0e10*/  MOV R22, UR8 ;  /* 0x0000000800167c02 */ /* 0x000fe20008000f00 */
[----:B------:R-:W-:Y:S01]  /*0e20*/  IMAD.U32 R21, RZ, RZ, UR41 ;  /* 0x00000029ff157e24 */ /* 0x000fe2000f8e00ff */
[----:B------:R-:W-:-:S03]  /*0e30*/  UIMAD.WIDE.U32 UR8, UR30, 0x4, UR12 ;  /* 0x000000041e0878a5 */ /* 0x000fc6000f8e000c */
[----:B------:R-:W3:Y:S04]  /*0e40*/  LDG.E R23, desc[UR10][R22.64] ;  /* 0x0000000a16177981 */ /* 0x000ee8000c1e1900 */
[----:B------:R0:W4:Y:S01]  /*0e50*/  LDG.E R20, desc[UR10][R20.64] ;  /* 0x0000000a14147981 */ /* 0x000122000c1e1900 */
[----:B--2---:R-:W-:Y:S01]  /*0e60*/  MOV R19, UR9 ;  /* 0x0000000900137c02 */ /* 0x004fe20008000f00 */
[----:B------:R-:W-:-:S04]  /*0e70*/  FADD R18, R25, -R18 ;  /* 0x8000001219127221 */ /* 0x000fc80000000000 */
[----:B------:R-:W-:Y:S01]  /*0e80*/  FFMA R35, R18, R18, R35 ;  /* 0x0000001212237223 */ /* 0x000fe20000000023 */
[----:B------:R-:W-:-:S05]  /*0e90*/  MOV R18, UR8 ;  /* 0x0000000800127c02 */ /* 0x000fca0008000f00 */
[----:B------:R-:W2:Y:S01]  /*0ea0*/  LDG.E R19, desc[UR10][R18.64] ;  /* 0x0000000a12137981 */ /* 0x000ea2000c1e1900 */
[----:B------:R-:W-:Y:S02]  /*0eb0*/  UIMAD.WIDE.U32 UR8, UR31, 0x4, UR12 ;  /* 0x000000041f0878a5 */ /* 0x000fe4000f8e000c */
[----:B------:R-:W-:-:S06]  /*0ec0*/  UIMAD.WIDE.U32 UR40, UR32, 0x4, UR12 ;  /* 0x00000004202878a5 */ /* 0x000fcc000f8e000c */
[----:B0-----:R-:W-:Y:S01]  /*0ed0*/  MOV R21, UR41 ;  /* 0x0000002900157c02 */ /* 0x001fe20008000f00 */
[----:B---3--:R-:W-:-:S04]  /*0ee0*/  FADD R37, R26, -R23 ;  /* 0x800000171a257221 */ /* 0x008fc80000000000 */
[----:B------:R-:W-:Y:S01]  /*0ef0*/  FFMA R35, R37, R37, R35 ;  /* 0x0000002525237223 */ /* 0x000fe20000000023 */
[----:B----4-:R-:W-:Y:S01]  /*0f00*/  FADD R22, R27, -R20 ;  /* 0x800000141b167221 */ /* 0x010fe20000000000 */
[----:B------:R-:W-:-:S03]  /*0f10*/  MOV R23, UR9 ;  /* 0x0000000900177c02 */ /* 0x000fc60008000f00 */
[----:B------:R-:W-:Y:S01]  /*0f20*/  FFMA R35, R22, R22, R35 ;  /* 0x0000001616237223 */ /* 0x000fe20000000023 */
[----:B------:R-:W-:Y:S01]  /*0f30*/  MOV R22, UR8 ;  /* 0x0000000800167c02 */ /* 0x000fe20008000f00 */
[----:B------:R-:W-:Y:S01]  /*0f40*/  UIMAD.WIDE.U32 UR8, UR33, 0x4, UR12 ;  /* 0x00000004210878a5 */ /* 0x000fe2000f8e000c */
[----:B------:R-:W-:-:S04]  /*0f50*/  MOV R20, UR40 ;  /* 0x0000002800147c02 */ /* 0x000fc80008000f00 */
[----:B------:R-:W3:Y:S04]  /*0f60*/  LDG.E R22, desc[UR10][R22.64] ;  /* 0x0000000a16167981 */ /* 0x000ee8000c1e1900 */
[----:B------:R0:W4:Y:S01]  /*0f70*/  LDG.E R21, desc[UR10][R20.64] ;  /* 0x0000000a14157981 */ /* 0x000122000c1e1900 */
[----:B--2---:R-:W-:Y:S01]  /*0f80*/  FADD R18, R28, -R19 ;  /* 0x800000131c127221 */ /* 0x004fe20000000000 */
[----:B------:R-:W-:-:S03]  /*0f90*/  MOV R19, UR9 ;  /* 0x0000000900137c02 */ /* 0x000fc60008000f00 */
[----:B------:R-:W-:Y:S01]  /*0fa0*/  FFMA R35, R18, R18, R35 ;  /* 0x0000001212237223 */ /* 0x000fe20000000023 */
[----:B------:R-:W-:-:S06]  /*0fb0*/  MOV R18, UR8 ;  /* 0x0000000800127c02 */ /* 0x000fcc0008000f00 */
[----:B------:R1:W2:Y:S01]  /*0fc0*/  LDG.E R18, desc[UR10][R18.64] ;  /* 0x0000000a12127981 */ /* 0x0002a2000c1e1900 */
[----:B------:R-:W-:Y:S02]  /*0fd0*/  UIMAD.WIDE.U32 UR8, UR35, 0x4, UR12 ;  /* 0x00000004230878a5 */ /* 0x000fe4000f8e000c */
[----:B------:R-:W-:-:S04]  /*0fe0*/  UIMAD.WIDE.U32 UR40, UR36, 0x4, UR12 ;  /* 0x00000004242878a5 */ /* 0x000fc8000f8e000c */
[----:B0-----:R-:W-:Y:S02]  /*0ff0*/  MOV R20, UR8 ;  /* 0x0000000800147c02 */ /* 0x001fe40008000f00 */
[----:B------:R-:W-:Y:S01]  /*1000*/  MOV R23, UR41 ;  /* 0x0000002900177c02 */ /* 0x000fe20008000f00 */
[----:B---3--:R-:W-:Y:S01]  /*1010*/  FADD R37, R29, -R22 ;  /* 0x800000161d257221 */ /* 0x008fe20000000000 */
[----:B----4-:R-:W-:-:S03]  /*1020*/  FADD R22, R30, -R21 ;  /* 0x800000151e167221 */ /* 0x010fc60000000000 */
[----:B------:R-:W-:Y:S01]  /*1030*/  FFMA R35, R37, R37, R35 ;  /* 0x0000002525237223 */ /* 0x000fe20000000023 */
[----:B------:R-:W-:Y:S01]  /*1040*/  MOV R21, UR9 ;  /* 0x0000000900157c02 */ /* 0x000fe20008000f00 */
[----:B------:R-:W-:Y:S02]  /*1050*/  UIMAD.WIDE.U32 UR8, UR37, 0x4, UR12 ;  /* 0x00000004250878a5 */ /* 0x000fe4000f8e000c */
[----:B------:R-:W-:Y:S01]  /*1060*/  FFMA R35, R22, R22, R35 ;  /* 0x0000001616237223 */ /* 0x000fe20000000023 */
[----:B------:R-:W-:Y:S02]  /*1070*/  MOV R22, UR40 ;  /* 0x0000002800167c02 */ /* 0x000fe40008000f00 */
[----:B------:R-:W3:Y:S01]  /*1080*/  LDG.E R21, desc[UR10][R20.64] ;  /* 0x0000000a14157981 */ /* 0x000ee2000c1e1900 */
[----:B-1----:R-:W-:-:S03]  /*1090*/  MOV R19, UR9 ;  /* 0x0000000900137c02 */ /* 0x002fc60008000f00 */
[----:B------:R-:W4:Y:S01]  /*10a0*/  LDG.E R22, desc[UR10][R22.64] ;  /* 0x0000000a16167981 */ /* 0x000f22000c1e1900 */
[----:B--2---:R-:W-:-:S04]  /*10b0*/  FADD R18, R31, -R18 ;  /* 0x800000121f127221 */ /* 0x004fc80000000000 */
[----:B------:R-:W-:Y:S01]  /*10c0*/  FFMA R35, R18, R18, R35 ;  /* 0x0000001212237223 */ /* 0x000fe20000000023 */
[----:B------:R-:W-:-:S05]  /*10d0*/  MOV R18, UR8 ;  /* 0x0000000800127c02 */ /* 0x000fca0008000f00 */
[----:B------:R-:W2:Y:S01]  /*10e0*/  LDG.E R19, desc[UR10][R18.64] ;  /* 0x0000000a12137981 */ /* 0x000ea2000c1e1900 */
[----:B------:R-:W-:Y:S02]  /*10f0*/  UIADD3 UR6, UP0, UPT, UR6, 0x4, URZ ;  /* 0x0000000406067890 */ /* 0x000fe4000ff1e0ff */
[----:B------:R-:W-:Y:S02]  /*1100*/  UIADD3 UR38, UPT, UPT, UR38, 0x1, URZ ;  /* 0x0000000126267890 */ /* 0x000fe4000fffe0ff */
[----:B------:R-:W-:Y:S02]  /*1110*/  UIADD3.X UR7, UPT, UPT, URZ, UR7, URZ, UP0, !UPT ;  /* 0x00000007ff077290 */ /* 0x000fe400087fe4ff */
[----:B------:R-:W-:Y:S02]  /*1120*/  UISETP.NE.AND UP0, UPT, UR38, URZ, UPT ;  /* 0x000000ff2600728c */ /* 0x000fe4000bf05270 */
[----:B------:R-:W-:Y:S01]  /*1130*/  UIADD3 UR34, UPT, UPT, UR34, 0x1, URZ ;  /* 0x0000000122227890 */ /* 0x000fe2000fffe0ff */
[----:B---3--:R-:W-:-:S04]  /*1140*/  FADD R37, R32, -R21 ;  /* 0x8000001520257221 */ /* 0x008fc80000000000 */
[----:B------:R-:W-:Y:S01]  /*1150*/  FFMA R35, R37, R37, R35 ;  /* 0x0000002525237223 */ /* 0x000fe20000000023 */
[----:B----4-:R-:W-:-:S04]  /*1160*/  FADD R37, R33, -R22 ;  /* 0x8000001621257221 */ /* 0x010fc80000000000 */
[----:B------:R-:W-:Y:S01]  /*1170*/  FFMA R35, R37, R37, R35 ;  /* 0x0000002525237223 */ /* 0x000fe20000000023 */
        /* <DEDUP_REMOVED lines=21> */
[----:B------:R-:W-:Y:S01]  /*12d0*/  UIADD3 UR37, UPT, UPT, UR37, 0x1, URZ ;  /* 0x0000000125257890 */ /* 0x000fe2000fffe0ff */
[----:B--2---:R-:W-:-:S04]  /*12e0*/  FADD R18, R34, -R19 ;  /* 0x8000001322127221 */ /* 0x004fc80000000000 */
[----:B------:R-:W-:-:S05]  /*12f0*/  FFMA R35, R18, R18, R35 ;  /* 0x0000001212237223 */ /* 0x000fca0000000023 */
[----:B------:R-:W-:-:S04]  /*1300*/  FSETP.GEU.AND P0, PT, R35, R0, PT ;  /* 0x000000002300720b */ /* 0x000fc80003f0e000 */
[----:B------:R-:W-:Y:S02]  /*1310*/  FSEL R0, R35, R0, !P0 ;  /* 0x0000000023007208 */ /* 0x000fe40004000000 */
[----:B------:R-:W-:Y:S01]  /*1320*/  SEL R36, R36, UR4, P0 ;  /* 0x0000000424247c07 */ /* 0x000fe20008000000 */
[----:B------:R-:W-:Y:S01]  /*1330*/  UIADD3 UR4, UPT, UPT, UR4, 0x1, URZ ;  /* 0x0000000104047890 */ /* 0x000fe2000fffe0ff */
[----:B------:R-:W-:Y:S11]  /*1340*/  BRA.U UP0, `(.L_x_428) ;  /* 0xfffffff500107547 */ /* 0x000ff6000b83ffff */
.L_x_427:
        /* <DEDUP_REMOVED lines=23> */
.L_x_430:
        /* <DEDUP_REMOVED lines=22> */
.L_x_429:
[----:B------:R-:W0:Y:S02]  /*1620*/  LDC.64 R4, c[0x0][0x3a8] ;  /* 0x0000ea00ff047b82 */ /* 0x000e240000000a00 */
[----:B0-----:R-:W-:-:S05]  /*1630*/  IMAD.WIDE.U32 R2, R3, 0x4, R4 ;  /* 0x0000000403027825 */ /* 0x001fca00078e0004 */
[----:B------:R-:W-:Y:S01]  /*1640*/  STG.E desc[UR10][R2.64], RZ ;  /* 0x000000ff02007986 */ /* 0x000fe2000c10190a */
[----:B------:R-:W-:Y:S05]  /*1650*/  EXIT ;  /* 0x000000000000794d */ /* 0x000fea0003800000 */
.L_x_431:
        /* <DEDUP_REMOVED lines=10> */
.L_x_983:


//--------------------- .text._Z10divNewTab2ILi26EEvPfS0_Pii --------------------------
	.section	.text._Z10divNewTab2ILi26EEvPfS0_Pii,"ax",@progbits
	.align	128
        .global         _Z10divNewTab2ILi26EEvPfS0_Pii
        .type           _Z10divNewTab2ILi26EEvPfS0_Pii,@function
        .size           _Z10divNewTab2ILi26EEvPfS0_Pii,(.L_x_938 - _Z10divNewTab2ILi26EEvPfS0_Pii)
        .other          _Z10divNewTab2ILi26EEvPfS0_Pii,@"STO_CUDA_ENTRY STV_DEFAULT"
_Z10divNewTab2ILi26EEvPfS0_Pii:
.text._Z10divNewTab2ILi26EEvPfS0_Pii:
        /* <DEDUP_REMOVED lines=34> */
[----:B------:R-:W-:Y:S05]  /*0220*/  CALL.REL.NOINC `($__internal_6_$__cuda_sm3x_div_rn_noftz_f32_slowpath) ;  /* 0x0000000000187944 */ /* 0x000fea0003c00000 */
[----:B------:R-:W-:-:S07]  /*0230*/  IMAD.MOV.U32 R7, RZ, RZ, R0 ;  /* 0x000000ffff077224 */ /* 0x000fce00078e0000 */
.L_x_433:
[----:B------:R-:W-:Y:S05]  /*0240*/  BSYNC.RECONVERGENT B0 ;  /* 0x0000000000007941 */ /* 0x000fea0003800200 */
.L_x_432:
[----:B------:R-:W0:Y:S02]  /*0250*/  LDC.64 R4, c[0x0][0x380] ;  /* 0x0000e000ff047b82 */ /* 0x000e240000000a00 */
[----:B0-----:R-:W-:-:S05]  /*0260*/  IMAD.WIDE.U32 R2, R2, 0x4, R4 ;  /* 0x0000000402027825 */ /* 0x001fca00078e0004 */
[----:B------:R-:W-:Y:S01]  /*0270*/  STG.E desc[UR4][R2.64], R7 ;  /* 0x0000000702007986 */ /* 0x000fe2000c101904 */
[----:B------:R-:W-:Y:S05]  /*0280*/  EXIT ;  /* 0x000000000000794d */ /* 0x000fea0003800000 */
        .weak           $__internal_6_$__cuda_sm3x_div_rn_noftz_f32_slowpath
        .type           $__internal_6_$__cuda_sm3x_div_rn_noftz_f32_slowpath,@function
        .size           $__internal_6_$__cuda_sm3x_div_rn_noftz_f32_slowpath,(.L_x_938 - $__internal_6_$__cuda_sm3x_div_rn_noftz_f32_slowpath)
$__internal_6_$__cuda_sm3x_div_rn_noftz_f32_slowpath:
        /* <DEDUP_REMOVED lines=36> */
.L_x_435:
        /* <DEDUP_REMOVED lines=51> */
.L_x_442:
[----:B------:R-:W-:-:S04]  /*0800*/  LOP3.LUT R0, R0, 0x80000000, RZ, 0xc0, !PT ;  /* 0x8000000000007812 */ /* 0x000fc800078ec0ff */
[----:B------:R-:W-:Y:S01]  /*0810*/  LOP3.LUT R0, R0, 0x7f800000, RZ, 0xfc, !PT ;  /* 0x7f80000000007812 */ /* 0x000fe200078efcff */
[----:B------:R-:W-:Y:S06]  /*0820*/  BRA `(.L_x_443) ;  /* 0x0000000000047947 */ /* 0x000fec0003800000 */
.L_x_441:
[----:B------:R-:W-:-:S07]  /*0830*/  IMAD R0, R6, 0x800000, R0 ;  /* 0x0080000006007824 */ /* 0x000fce00078e0200 */
.L_x_443:
[----:B------:R-:W-:Y:S05]  /*0840*/  BSYNC.RECONVERGENT B2 ;  /* 0x0000000000027941 */ /* 0x000fea0003800200 */
.L_x_440:
[----:B------:R-:W-:Y:S05]  /*0850*/  BRA `(.L_x_444) ;  /* 0x0000000000207947 */ /* 0x000fea0003800000 */
.L_x_439:
[----:B------:R-:W-:-:S04]  /*0860*/  LOP3.LUT R0, R8, 0x80000000, R7, 0x48, !PT ;  /* 0x8000000008007812 */ /* 0x000fc800078e4807 */
[----:B------:R-:W-:Y:S01]  /*0870*/  LOP3.LUT R0, R0, 0x7f800000, RZ, 0xfc, !PT ;  /* 0x7f80000000007812 */ /* 0x000fe200078efcff */
[----:B------:R-:W-:Y:S06]  /*0880*/  BRA `(.L_x_444) ;  /* 0x0000000000147947 */ /* 0x000fec0003800000 */
.L_x_438:
[----:B------:R-:W-:Y:S01]  /*0890*/  LOP3.LUT R0, R8, 0x80000000, R7, 0x48, !PT ;  /* 0x8000000008007812 */ /* 0x000fe200078e4807 */
[----:B------:R-:W-:Y:S06]  /*08a0*/  BRA `(.L_x_444) ;  /* 0x00000000000c7947 */ /* 0x000fec0003800000 */
.L_x_437:
[----:B------:R-:W0:Y:S01]  /*08b0*/  MUFU.RSQ R0, -QNAN ;  /* 0xffc0000000007908 */ /* 0x000e220000001400 */
[----:B------:R-:W-:Y:S05]  /*08c0*/  BRA `(.L_x_444) ;  /* 0x0000000000047947 */ /* 0x000fea0003800000 */
.L_x_436:
[----:B------:R-:W-:-:S07]  /*08d0*/  FADD.FTZ R0, R0, R3 ;  /* 0x0000000300007221 */ /* 0x000fce0000010000 */
.L_x_444:
[----:B------:R-:W-:Y:S05]  /*08e0*/  BSYNC.RECONVERGENT B1 ;  /* 0x0000000000017941 */ /* 0x000fea0003800200 */
.L_x_434:
[----:B------:R-:W-:-:S04]  /*08f0*/  IMAD.MOV.U32 R5, RZ, RZ, 0x0 ;  /* 0x00000000ff057424 */ /* 0x000fc800078e00ff */
[----:B0-----:R-:W-:Y:S05]  /*0900*/  RET.REL.NODEC R4 `(_Z10divNewTab2ILi26EEvPfS0_Pii) ;  /* 0xfffffff404bc7950 */ /* 0x001fea0003c3ffff */
.L_x_445:
        /* <DEDUP_REMOVED lines=15> */
.L_x_938:


//--------------------- .text._Z22calculateBestDistance2ILi25EEvPfS0_S0_PiS1_S1_ii --------------------------
	.section	.text._Z22calculateBestDistance2ILi25EEvPfS0_S0_PiS1_S1_ii,"ax",@progbits
	.align	128
        .global         _Z22calculateBestDistance2ILi25EEvPfS0_S0_PiS1_S1_ii
        .type           _Z22calculateBestDistance2ILi25EEvPfS0_S0_PiS1_S1_ii,@function
        .size           _Z22calculateBestDistance2ILi25EEvPfS0_S0_PiS1_S1_ii,(.L_x_985 - _Z22calculateBestDistance2ILi25EEvPfS0_S0_PiS1_S1_ii)
        .other          _Z22calculateBestDistance2ILi25EEvPfS0_S0_PiS1_S1_ii,@"STO_CUDA_ENTRY STV_DEFAULT"
_Z22calculateBestDistance2ILi25EEvPfS0_S0_PiS1_S1_ii:
.text._Z22calculateBestDistance2ILi25EEvPfS0_S0_PiS1_S1_ii:
[----:B------:R-:W-:Y:S01]  /*0000*/  LDC R1, c[0x0][0x37c] ;  /* 0x0000df00ff017b82 */ /* 0x000fe20000000800 */
[----:B------:R-:W0:Y:S07]  /*0010*/  S2R R61, SR_TID.X ;  /* 0x00000000003d7919 */ /* 0x000e2e0000002100 */
[----:B------:R-:W0:Y:S08]  /*0020*/  S2UR UR4, SR_CTAID.X ;  /* 0x00000000000479c3 */ /* 0x000e300000002500 */
[----:B------:R-:W0:Y:S08]  /*0030*/  LDC R0, c[0x0][0x360] ;  /* 0x0000d800ff007b82 */ /* 0x000e300000000800 */
[----:B------:R-:W1:Y:S01]  /*0040*/  LDC R12, c[0x0][0x3b0] ;  /* 0x0000ec00ff0c7b82 */ /* 0x000e620000000800 */
[----:B0-----:R-:W-:-:S05]  /*0050*/  IMAD R2, R0, UR4, R61 ;  /* 0x0000000400027c24 */ /* 0x001fca000f8e023d */
[----:B-1----:R-:W-:-:S13]  /*0060*/  ISETP.GE.U32.AND P0, PT, R2, R12, PT ;  /* 0x0000000c0200720c */ /* 0x002fda0003f06070 */
[----:B------:R-:W-:Y:S05]  /*0070*/  @P0 EXIT ;  /* 0x000000000000094d */ /* 0x000fea0003800000 */
[----:B------:R-:W-:Y:S01]  /*0080*/  LEA R2, R12, R2, 0x1 ;  /* 0x000000020c027211 */ /* 0x000fe200078e08ff */
[----:B------:R-:W0:Y:S01]  /*0090*/  LDC.64 R14, c[0x0][0x380] ;  /* 0x0000e000ff0e7b82 */ /* 0x000e220000000a00 */
[----:B------:R-:W1:Y:S01]  /*00a0*/  LDCU.64 UR6, c[0x0][0x358] ;  /* 0x00006b00ff0677ac */ /* 0x000e620008000a00 */
[----:B------:R-:W-:Y:S02]  /*00b0*/  MOV R76, 0xffffffff ;  /* 0xffffffff004c7802 */ /* 0x000fe40000000f00 */
[----:B------:R-:W-:-:S04]  /*00c0*/  IADD3 R17, PT, PT, R2, R12, RZ ;  /* 0x0000000c02117210 */ /* 0x000fc80007ffe0ff */
[-C--:B------:R-:W-:Y:S01]  /*00d0*/  IADD3 R19, PT, PT, R17, R12.reuse, RZ ;  /* 0x0000000c11137210 */ /* 0x080fe20007ffe0ff */
[----:B------:R-:W2:Y:S03]  /*00e0*/  LDC R2, c[0x0][0x3b4] ;  /* 0x0000ed00ff027b82 */ /* 0x000ea60000000800 */
[----:B------:R-:W-:-:S04]  /*00f0*/  IADD3 R21, PT, PT, R19, R12, RZ ;  /* 0x0000000c13157210 */ /* 0x000fc80007ffe0ff */
[----:B------:R-:W-:-:S04]  /*0100*/  IADD3 R23, PT, PT, R21, R12, RZ ;  /* 0x0000000c15177210 */ /* 0x000fc80007ffe0ff */
[----:B------:R-:W-:-:S04]  /*0110*/  IADD3 R25, PT, PT, R23, R12, RZ ;  /* 0x0000000c17197210 */ /* 0x000fc80007ffe0ff */
[----:B------:R-:W-:Y:S01]  /*0120*/  IADD3 R27, PT, PT, R25, R12, RZ ;  /* 0x0000000c191b7210 */ /* 0x000fe20007ffe0ff */
[----:B0-----:R-:W-:-:S03]  /*0130*/  IMAD.WIDE.U32 R16, R17, 0x4, R14 ;  /* 0x0000000411107825 */ /* 0x001fc600078e000e */
[----:B------:R-:W-:Y:S01]  /*0140*/  IADD3 R29, PT, PT, R27, R12, RZ ;  /* 0x0000000c1b1d7210 */ /* 0x000fe20007ffe0ff */
[----:B------:R-:W-:-:S03]  /*0150*/  IMAD.WIDE.U32 R18, R19, 0x4, R14 ;  /* 0x0000000413127825 */ /* 0x000fc600078e000e */
[-C--:B------:R-:W-:Y:S01]  /*0160*/  IADD3 R31, PT, PT, R29, R12.reuse, RZ ;  /* 0x0000000c1d1f7210 */ /* 0x080fe20007ffe0ff */
[--C-:B------:R-:W-:Y:S01]  /*0170*/  IMAD.WIDE.U32 R20, R21, 0x4, R14.reuse ;  /* 0x0000000415147825 */ /* 0x100fe200078e000e */
[----:B--2---:R-:W-:Y:S02]  /*0180*/  ISETP.GE.AND P0, PT, R2, 0x1, PT ;  /* 0x000000010200780c */ /* 0x004fe40003f06270 */
[----:B------:R-:W-:Y:S01]  /*0190*/  IADD3 R33, PT, PT, R31, R12, RZ ;  /* 0x0000000c1f217210 */ /* 0x000fe20007ffe0ff */
[----:B------:R-:W-:-:S03]  /*01a0*/  IMAD.WIDE.U32 R22, R23, 0x4, R14 ;  /* 0x0000000417167825 */ /* 0x000fc600078e000e */
        /* <DEDUP_REMOVED lines=25> */
[----:B------:R-:W-:-:S04]  /*0340*/  IMAD.WIDE.U32 R44, R45, 0x4, R14 ;  /* 0x000000042d2c7825 */ /* 0x000fc800078e000e */
[----:B------:R-:W-:-:S04]  /*0350*/  IMAD.WIDE.U32 R46, R47, 0x4, R14 ;  /* 0x000000042f2e7825 */ /* 0x000fc800078e000e */
[----:B------:R-:W-:-:S04]  /*0360*/  IMAD.WIDE.U32 R48, R49, 0x4, R14 ;  /* 0x0000000431307825 */ /* 0x000fc800078e000e */
[----:B------:R-:W-:-:S04]  /*0370*/  IMAD.WIDE.U32 R50, R51, 0x4, R14 ;  /* 0x0000000433327825 */ /* 0x000fc800078e000e */
[----:B------:R-:W-:-:S04]  /*0380*/  IMAD.WIDE.U32 R52, R53, 0x4, R14 ;  /* 0x0000000435347825 */ /* 0x000fc800078e000e */
[----:B------:R-:W-:Y:S01]  /*0390*/  IMAD.WIDE.U32 R54, R55, 0x4, R14 ;  /* 0x0000000437367825 */ /* 0x000fe200078e000e */
[----:B-1----:R-:W-:Y:S06]  /*03a0*/  @!P0 BRA `(.L_x_446) ;  /* 0x0000000c00008947 */ /* 0x002fec0003800000 */
[----:B------:R-:W0:Y:S01]  /*03b0*/  LDC R4, c[0x0][0x360] ;  /* 0x0000d800ff047b82 */ /* 0x000e220000000800 */
[----:B------:R-:W5:Y:S04]  /*03c0*/  LDG.E R5, desc[UR6][R18.64] ;  /* 0x0000000612057981 */ /* 0x000f68000c1e1900 */
[----:B------:R-:W5:Y:S04]  /*03d0*/  LDG.E R6, desc[UR6][R20.64] ;  /* 0x0000000614067981 */ /* 0x000f68000c1e1900 */
[----:B------:R-:W5:Y:S04]  /*03e0*/  LDG.E R7, desc[UR6][R22.64] ;  /* 0x0000000616077981 */ /* 0x000f68000c1e1900 */
[----:B------:R-:W5:Y:S04]  /*03f0*/  LDG.E R8, desc[UR6][R24.64] ;  /* 0x0000000618087981 */ /* 0x000f68000c1e1900 */
[----:B------:R-:W5:Y:S04]  /*0400*/  LDG.E R9, desc[UR6][R26.64] ;  /* 0x000000061a097981 */ /* 0x000f68000c1e1900 */
[----:B------:R1:W5:Y:S01]  /*0410*/  LDG.E R10, desc[UR6][R28.64] ;  /* 0x000000061c0a7981 */ /* 0x000362000c1e1900 */
[----:B0-----:R-:W-:-:S03]  /*0420*/  IMAD R61, R4, UR4, R61 ;  /* 0x00000004043d7c24 */ /* 0x001fc6000f8e023d */
[----:B------:R-:W5:Y:S02]  /*0430*/  LDG.E R18, desc[UR6][R34.64] ;  /* 0x0000000622127981 */ /* 0x000f64000c1e1900 */
[-C--:B------:R-:W-:Y:S02]  /*0440*/  IADD3 R63, PT, PT, R61, R12.reuse, RZ ;  /* 0x0000000c3d3f7210 */ /* 0x080fe40007ffe0ff */
[----:B------:R-:W5:Y:S02]  /*0450*/  LDG.E R4, desc[UR6][R16.64] ;  /* 0x0000000610047981 */ /* 0x000f64000c1e1900 */
[----:B------:R-:W-:Y:S01]  /*0460*/  IADD3 R65, PT, PT, R63, R12, RZ ;  /* 0x0000000c3f417210 */ /* 0x000fe20007ffe0ff */
[--C-:B------:R-:W-:Y:S01]  /*0470*/  IMAD.WIDE.U32 R60, R61, 0x4, R14.reuse ;  /* 0x000000043d3c7825 */ /* 0x100fe200078e000e */
[----:B------:R-:W5:Y:S03]  /*0480*/  LDG.E R19, desc[UR6][R36.64] ;  /* 0x0000000624137981 */ /* 0x000f66000c1e1900 */
[--C-:B------:R-:W-:Y:S01]  /*0490*/  IMAD.WIDE.U32 R62, R63, 0x4, R14.reuse ;  /* 0x000000043f3e7825 */ /* 0x100fe200078e000e */
[----:B------:R-:W5:Y:S03]  /*04a0*/  LDG.E R20, desc[UR6][R38.64] ;  /* 0x0000000626147981 */ /* 0x000f66000c1e1900 */
[----:B------:R-:W-:Y:S01]  /*04b0*/  IMAD.WIDE.U32 R64, R65, 0x4, R14 ;  /* 0x0000000441407825 */ /* 0x000fe200078e000e */
[----:B------:R-:W5:Y:S04]  /*04c0*/  LDG.E R16, desc[UR6][R62.64] ;  /* 0x000000063e107981 */ /* 0x000f68000c1e1900 */
        /* <DEDUP_REMOVED lines=11> */
[----:B------:R0:W5:Y:S01]  /*0580*/  LDG.E R13, desc[UR6][R56.64] ;  /* 0x00000006380d7981 */ /* 0x000162000c1e1900 */
[----:B------:R-:W-:Y:S01]  /*0590*/  HFMA2 R3, -RZ, RZ, 0, 0 ;  /* 0x00000000ff037431 */ /* 0x000fe200000001ff */
[CC--:B------:R-:W-:Y:S01]  /*05a0*/  LEA R80, R2.reuse, R2.reuse, 0x1 ;  /* 0x0000000202507211 */ /* 0x0c0fe200078e08ff */
[C---:B------:R-:W-:Y:S01]  /*05b0*/  IMAD R71, R2.reuse, 0xa, RZ ;  /* 0x0000000a02477824 */ /* 0x040fe200078e02ff */
[----:B------:R2:W5:Y:S01]  /*05c0*/  LDG.E R11, desc[UR6][R30.64] ;  /* 0x000000061e0b7981 */ /* 0x000562000c1e1900 */
[C---:B-1----:R-:W-:Y:S01]  /*05d0*/  SHF.L.U32 R29, R2.reuse, 0x2, RZ ;  /* 0x00000002021d7819 */ /* 0x042fe200000006ff */
[C---:B------:R-:W-:Y:S01]  /*05e0*/  IMAD R73, R2.reuse, 0xb, RZ ;  /* 0x0000000b02497824 */ /* 0x040fe200078e02ff */
[CC--:B------:R-:W-:Y:S01]  /*05f0*/  LEA R69, R2.reuse, R2.reuse, 0x3 ;  /* 0x0000000202457211 */ /* 0x0c0fe200078e18ff */
[----:B------:R1:W5:Y:S01]  /*0600*/  LDG.E R12, desc[UR6][R32.64] ;  /* 0x00000006200c7981 */ /* 0x000362000c1e1900 */
[----:B0-----:R-:W0:Y:S08]  /*0610*/  LDC R56, c[0x0][0x388] ;  /* 0x0000e200ff387b82 */ /* 0x001e300000000800 */
[----:B------:R-:W3:Y:S01]  /*0620*/  LDC R57, c[0x0][0x38c] ;  /* 0x0000e300ff397b82 */ /* 0x000ee20000000800 */
[CC--:B--2---:R-:W-:Y:S01]  /*0630*/  LEA R30, R2.reuse, R2.reuse, 0x2 ;  /* 0x00000002021e7211 */ /* 0x0c4fe200078e10ff */
[C---:B------:R-:W-:Y:S01]  /*0640*/  IMAD R31, R2.reuse, 0x6, RZ ;  /* 0x00000006021f7824 */ /* 0x040fe200078e02ff */
[CC--:B-1----:R-:W-:Y:S01]  /*0650*/  LEA R32, R2.reuse, -R2.reuse, 0x3 ;  /* 0x8000000202207211 */ /* 0x0c2fe200078e18ff */
[C---:B------:R-:W-:Y:S01]  /*0660*/  IMAD R75, R2.reuse, 0xc, RZ ;  /* 0x0000000c024b7824 */ /* 0x040fe200078e02ff */
[C---:B------:R-:W-:Y:S01]  /*0670*/  SHF.L.U32 R33, R2.reuse, 0x3, RZ ;  /* 0x0000000302217819 */ /* 0x040fe200000006ff */
        /* <DEDUP_REMOVED lines=12> */
[C---:B------:R-:W-:Y:S01]  /*0740*/  IMAD R70, R2.reuse, 0x16, RZ ;  /* 0x0000001602467824 */ /* 0x040fe200078e02ff */
[C---:B------:R-:W-:Y:S01]  /*0750*/  SHF.L.U32 R82, R2.reuse, 0x1, RZ ;  /* 0x0000000102527819 */ /* 0x040fe200000006ff */
[----:B------:R-:W-:-:S02]  /*0760*/  IMAD R72, R2, 0x17, RZ ;  /* 0x0000001702487824 */ /* 0x000fc400078e02ff */
[----:B------:R-:W-:-:S07]  /*0770*/  IMAD R74, R2, 0x18, RZ ;  /* 0x00000018024a7824 */ /* 0x000fce00078e02ff */
.L_x_447:
[--C-:B0--3--:R-:W-:Y:S01]  /*0780*/  IMAD.WIDE.U32 R66, R2, 0x4, R56.reuse ;  /* 0x0000000402427825 */ /* 0x109fe200078e0038 */
[----:B------:R-:W2:Y:S01]  /*0790*/  LDG.E R62, desc[UR6][R56.64] ;  /* 0x00000006383e7981 */ /* 0x000ea2000c1e1900 */
[----:B------:R-:W0:Y:S02]  /*07a0*/  LDC.64 R58, c[0x0][0x388] ;  /* 0x0000e200ff3a7b82 */ /* 0x000e240000000a00 */
[----:B------:R-:W-:Y:S02]  /*07b0*/  IMAD.WIDE.U32 R60, R82, 0x4, R56 ;  /* 0x00000004523c7825 */ /* 0x000fe400078e0038 */
[----:B------:R-:W3:Y:S04]  /*07c0*/  LDG.E R67, desc[UR6][R66.64] ;  /* 0x0000000642437981 */ /* 0x000ee8000c1e1900 */
[----:B------:R-:W4:Y:S01]  /*07d0*/  LDG.E R60, desc[UR6][R60.64] ;  /* 0x000000063c3c7981 */ /* 0x000f22000c1e1900 */
[----:B--2--5:R-:W-:-:S04]  /*07e0*/  FADD R62, R15, -R62 ;  /* 0x8000003e0f3e7221 */ /* 0x024fc80000000000 */
[----:B------:R-:W-:Y:S01]  /*07f0*/  FFMA R62, R62, R62, RZ ;  /* 0x0000003e3e3e7223 */ /* 0x000fe200000000ff */
[----:B---3--:R-:W-:Y:S01]  /*0800*/  FADD R63, R16, -R67 ;  /* 0x80000043103f7221 */ /* 0x008fe20000000000 */
[----:B----4-:R-:W-:-:S03]  /*0810*/  FADD R65, R17, -R60 ;  /* 0x8000003c11417221 */ /* 0x010fc60000000000 */
[----:B------:R-:W-:-:S04]  /*0820*/  FFMA R62, R63, R63, R62 ;  /* 0x0000003f3f3e7223 */ /* 0x000fc8000000003e */
[----:B------:R-:W-:Y:S01]  /*0830*/  FFMA R84, R65, R65, R62 ;  /* 0x0000004141547223 */ /* 0x000fe2000000003e */
[----:B0-----:R-:W-:-:S04]  /*0840*/  IMAD.WIDE.U32 R64, R80, 0x4, R58 ;  /* 0x0000000450407825 */ /* 0x001fc800078e003a */
[--C-:B------:R-:W-:Y:S01]  /*0850*/  IMAD.WIDE.U32 R62, R29, 0x4, R58.reuse ;  /* 0x000000041d3e7825 */ /* 0x100fe200078e003a */
[----:B------:R0:W2:Y:S03]  /*0860*/  LDG.E R86, desc[UR6][R64.64] ;  /* 0x0000000640567981 */ /* 0x0000a6000c1e1900 */
[--C-:B------:R-:W-:Y:S01]  /*0870*/  IMAD.WIDE.U32 R60, R30, 0x4, R58.reuse ;  /* 0x000000041e3c7825 */ /* 0x100fe200078e003a */
[----:B------:R1:W3:Y:S03]  /*0880*/  LDG.E R88, desc[UR6][R62.64] ;  /* 0x000000063e587981 */ /* 0x0002e6000c1e1900 */
[--C-:B------:R-:W-:Y:S01]  /*0890*/  IMAD.WIDE.U32 R66, R31, 0x4, R58.reuse ;  /* 0x000000041f427825 */ /* 0x100fe200078e003a */
[----:B------:R4:W3:Y:S03]  /*08a0*/  LDG.E R90, desc[UR6][R60.64] ;  /* 0x000000063c5a7981 */ /* 0x0008e6000c1e1900 */
[----:B0-----:R-:W-:-:S02]  /*08b0*/  IMAD.WIDE.U32 R64, R32, 0x4, R58 ;  /* 0x0000000420407825 */ /* 0x001fc400078e003a */
[----:B------:R0:W3:Y:S02]  /*08c0*/  LDG.E R66, desc[UR6][R66.64] ;  /* 0x0000000642427981 */ /* 0x0000e4000c1e1900 */
[--C-:B-1----:R-:W-:Y:S02]  /*08d0*/  IMAD.WIDE.U32 R62, R33, 0x4, R58.reuse ;  /* 0x00000004213e7825 */ /* 0x102fe400078e003a */
[----:B------:R1:W3:Y:S02]  /*08e0*/  LDG.E R92, desc[UR6][R64.64] ;  /* 0x00000006405c7981 */ /* 0x0002e4000c1e1900 */
[----:B----4-:R-:W-:Y:S02]  /*08f0*/  IMAD.WIDE.U32 R60, R69, 0x4, R58 ;  /* 0x00000004453c7825 */ /* 0x010fe400078e003a */
[----:B------:R4:W4:Y:S04]  /*0900*/  LDG.E R62, desc[UR6][R62.64] ;  /* 0x000000063e3e7981 */ /* 0x000928000c1e1900 */
[----:B------:R-:W4:Y:S01]  /*0910*/  LDG.E R61, desc[UR6][R60.64] ;  /* 0x000000063c3d7981 */ /* 0x000f22000c1e1900 */
[----:B--2---:R-:W-:-:S04]  /*0920*/  FADD R86, R4, -R86 ;  /* 0x8000005604567221 */ /* 0x004fc80000000000 */
[----:B------:R-:W-:Y:S01]  /*0930*/  FFMA R84, R86, R86, R84 ;  /* 0x0000005656547223 */ /* 0x000fe20000000054 */
[----:B---3--:R-:W-:Y:S01]  /*0940*/  FADD R88, R5, -R88 ;  /* 0x8000005805587221 */ /* 0x008fe20000000000 */
[----:B0-----:R-:W-:-:S03]  /*0950*/  FADD R67, R6, -R90 ;  /* 0x8000005a06437221 */ /* 0x001fc60000000000 */
[----:B------:R-:W-:-:S04]  /*0960*/  FFMA R84, R88, R88, R84 ;  /* 0x0000005858547223 */ /* 0x000fc80000000054 */
[----:B------:R-:W-:Y:S01]  /*0970*/  FFMA R84, R67, R67, R84 ;  /* 0x0000004343547223 */ /* 0x000fe20000000054 */
[----:B-1----:R-:W-:Y:S01]  /*0980*/  FADD R65, R7, -R66 ;  /* 0x8000004207417221 */ /* 0x002fe20000000000 */
[----:B----4-:R-:W-:-:S03]  /*0990*/  FADD R63, R8, -R92 ;  /* 0x8000005c083f7221 */ /* 0x010fc60000000000 */
[----:B------:R-:W-:Y:S01]  /*09a0*/  FFMA R84, R65, R65, R84 ;  /* 0x0000004141547223 */ /* 0x000fe20000000054 */
[----:B------:R-:W-:-:S04]  /*09b0*/  IMAD.WIDE.U32 R64, R71, 0x4, R58 ;  /* 0x0000000447407825 */ /* 0x000fc800078e003a */
[----:B------:R-:W-:Y:S01]  /*09c0*/  FFMA R84, R63, R63, R84 ;  /* 0x0000003f3f547223 */ /* 0x000fe20000000054 */
[----:B------:R-:W-:Y:S01]  /*09d0*/  FADD R63, R9, -R62 ;  /* 0x8000003e093f7221 */ /* 0x000fe20000000000 */
[----:B------:R0:W2:Y:S01]  /*09e0*/  LDG.E R86, desc[UR6][R64.64] ;  /* 0x0000000640567981 */ /* 0x0000a2000c1e1900 */
[----:B------:R-:W-:Y:S02]  /*09f0*/  FADD R61, R10, -R61 ;  /* 0x8000003d0a3d7221 */ /* 0x000fe40000000000 */
[----:B------:R-:W-:Y:S01]  /*0a00*/  FFMA R84, R63, R63, R84 ;  /* 0x0000003f3f547223 */ /* 0x000fe20000000054 */
[----:B------:R-:W-:-:S04]  /*0a10*/  IMAD.WIDE.U32 R62, R73, 0x4, R58 ;  /* 0x00000004493e7825 */ /* 0x000fc800078e003a */
[----:B------:R-:W-:Y:S01]  /*0a20*/  FFMA R84, R61, R61, R84 ;  /* 0x0000003d3d547223 */ /* 0x000fe20000000054 */
[--C-:B------:R-:W-:Y:S01]  /*0a30*/  IMAD.WIDE.U32 R60, R75, 0x4, R58.reuse ;  /* 0x000000044b3c7825 */ /* 0x100fe200078e003a */
[----:B------:R1:W3:Y:S03]  /*0a40*/  LDG.E R88, desc[UR6][R62.64] ;  /* 0x000000063e587981 */ /* 0x0002e6000c1e1900 */
[--C-:B------:R-:W-:Y:S01]  /*0a50*/  IMAD.WIDE.U32 R66, R77, 0x4, R58.reuse ;  /* 0x000000044d427825 */ /* 0x100fe200078e003a */
[----:B------:R4:W3:Y:S03]  /*0a60*/  LDG.E R90, desc[UR6][R60.64] ;  /* 0x000000063c5a7981 */ /* 0x0008e6000c1e1900 */
[--C-:B0-----:R-:W-:Y:S02]  /*0a70*/  IMAD.WIDE.U32 R64, R79, 0x4, R58.reuse ;  /* 0x000000044f407825 */ /* 0x101fe400078e003a */
[----:B------:R0:W3:Y:S02]  /*0a80*/  LDG.E R66, desc[UR6][R66.64] ;  /* 0x0000000642427981 */ /* 0x0000e4000c1e1900 */
[----:B-1----:R-:W-:-:S02]  /*0a90*/  IMAD.WIDE.U32 R62, R81, 0x4, R58 ;  /* 0x00000004513e7825 */ /* 0x002fc400078e003a */
[----:B------:R1:W3:Y:S02]  /*0aa0*/  LDG.E R92, desc[UR6][R64.64] ;  /* 0x00000006405c7981 */ /* 0x0002e4000c1e1900 */
[----:B----4-:R-:W-:Y:S02]  /*0ab0*/  IMAD.WIDE.U32 R60, R83, 0x4, R58 ;  /* 0x00000004533c7825 */ /* 0x010fe400078e003a */
[----:B------:R4:W4:Y:S04]  /*0ac0*/  LDG.E R62, desc[UR6][R62.64] ;  /* 0x000000063e3e7981 */ /* 0x000928000c1e1900 */
[----:B------:R-:W4:Y:S01]  /*0ad0*/  LDG.E R61, desc[UR6][R60.64] ;  /* 0x000000063c3d7981 */ /* 0x000f22000c1e1900 */
[----:B--2---:R-:W-:-:S04]  /*0ae0*/  FADD R86, R11, -R86 ;  /* 0x800000560b567221 */ /* 0x004fc80000000000 */
[----:B------:R-:W-:Y:S01]  /*0af0*/  FFMA R84, R86, R86, R84 ;  /* 0x0000005656547223 */ /* 0x000fe20000000054 */
[----:B---3--:R-:W-:-:S04]  /*0b00*/  FADD R88, R12, -R88 ;  /* 0x800000580c587221 */ /* 0x008fc80000000000 */
[----:B------:R-:W-:Y:S01]  /*0b10*/  FFMA R84, R88, R88, R84 ;  /* 0x0000005858547223 */ /* 0x000fe20000000054 */
[----:B0-----:R-:W-:-:S04]  /*0b20*/  FADD R67, R18, -R90 ;  /* 0x8000005a12437221 */ /* 0x001fc80000000000 */
[----:B------:R-:W-:Y:S01]  /*0b30*/  FFMA R84, R67, R67, R84 ;  /* 0x0000004343547223 */ /* 0x000fe20000000054 */
[----:B-1----:R-:W-:Y:S01]  /*0b40*/  FADD R65, R19, -R66 ;  /* 0x8000004213417221 */ /* 0x002fe20000000000 */
[----:B----4-:R-:W-:-:S03]  /*0b50*/  FADD R63, R20, -R92 ;  /* 0x8000005c143f7221 */ /* 0x010fc60000000000 */
[----:B------:R-:W-:-:S04]  /*0b60*/  FFMA R84, R65, R65, R84 ;  /* 0x0000004141547223 */ /* 0x000fc80000000054 */
[----:B------:R-:W-:Y:S01]  /*0b70*/  FFMA R84, R63, R63, R84 ;  /* 0x0000003f3f547223 */ /* 0x000fe20000000054 */
[----:B------:R-:W-:Y:S01]  /*0b80*/  FADD R63, R21, -R62 ;  /* 0x8000003e153f7221 */ /* 0x000fe20000000000 */
[----:B------:R-:W-:-:S04]  /*0b90*/  IMAD.WIDE.U32 R64, R85, 0x4, R58 ;  /* 0x0000000455407825 */ /* 0x000fc800078e003a */
[----:B------:R-:W-:Y:S01]  /*0ba0*/  FADD R61, R22, -R61 ;  /* 0x8000003d163d7221 */ /* 0x000fe20000000000 */
[----:B------:R-:W-:Y:S01]  /*0bb0*/  FFMA R84, R63, R63, R84 ;  /* 0x0000003f3f547223 */ /* 0x000fe20000000054 */
[----:B------:R-:W-:-:S04]  /*0bc0*/  IMAD.WIDE.U32 R62, R87, 0x4, R58 ;  /* 0x00000004573e7825 */ /* 0x000fc800078e003a */
[----:B------:R-:W-:Y:S02]  /*0bd0*/  FFMA R90, R61, R61, R84 ;  /* 0x0000003d3d5a7223 */ /* 0x000fe40000000054 */
[----:B------:R0:W2:Y:S01]  /*0be0*/  LDG.E R84, desc[UR6][R64.64] ;  /* 0x0000000640547981 */ /* 0x0000a2000c1e1900 */
[----:B------:R-:W-:-:S03]  /*0bf0*/  IMAD.WIDE.U32 R60, R89, 0x4, R58 ;  /* 0x00000004593c7825 */ /* 0x000fc600078e003a */
[----:B------:R1:W3:Y:S04]  /*0c00*/  LDG.E R88, desc[UR6][R62.64] ;  /* 0x000000063e587981 */ /* 0x0002e8000c1e1900 */
[----:B------:R4:W3:Y:S01]  /*0c10*/  LDG.E R86, desc[UR6][R60.64] ;  /* 0x000000063c567981 */ /* 0x0008e2000c1e1900 */
[----:B0-----:R-:W-:-:S04]  /*0c20*/  IMAD.WIDE.U32 R64, R70, 0x4, R58 ;  /* 0x0000000446407825 */ /* 0x001fc800078e003a */
[--C-:B-1----:R-:W-:Y:S02]  /*0c30*/  IMAD.WIDE.U32 R62, R93, 0x4, R58.reuse ;  /* 0x000000045d3e7825 */ /* 0x102fe400078e003a */
[----:B------:R-:W3:Y:S02]  /*0c40*/  LDG.E R65, desc[UR6][R64.64] ;  /* 0x0000000640417981 */ /* 0x000ee4000c1e1900 */
[--C-:B----4-:R-:W-:Y:S02]  /*0c50*/  IMAD.WIDE.U32 R60, R91, 0x4, R58.reuse ;  /* 0x000000045b3c7825 */ /* 0x110fe400078e003a */
[----:B------:R-:W4:Y:S04]  /*0c60*/  LDG.E R62, desc[UR6][R62.64] ;  /* 0x000000063e3e7981 */ /* 0x000f28000c1e1900 */
[----:B------:R3:W4:Y:S01]  /*0c70*/  LDG.E R92, desc[UR6][R60.64] ;  /* 0x000000063c5c7981 */ /* 0x000722000c1e1900 */
[----:B------:R-:W-:-:S04]  /*0c80*/  IMAD.WIDE.U32 R66, R72, 0x4, R58 ;  /* 0x0000000448427825 */ /* 0x000fc800078e003a */
[----:B------:R-:W-:Y:S02]  /*0c90*/  IMAD.WIDE.U32 R58, R74, 0x4, R58 ;  /* 0x000000044a3a7825 */ /* 0x000fe400078e003a */
[----:B------:R-:W4:Y:S04]  /*0ca0*/  LDG.E R66, desc[UR6][R66.64] ;  /* 0x0000000642427981 */ /* 0x000f28000c1e1900 */
[----:B------:R-:W4:Y:S01]  /*0cb0*/  LDG.E R59, desc[UR6][R58.64] ;  /* 0x000000063a3b7981 */ /* 0x000f22000c1e1900 */
        /* <DEDUP_REMOVED lines=30> */
[----:B------:R-:W-:-:S04]  /*0ea0*/  FADD R61, R23, -R86 ;  /* 0x80000056173d7221 */ /* 0x000fc80000000000 */
[----:B------:R-:W-:Y:S01]  /*0eb0*/  FFMA R90, R61, R61, R90 ;  /* 0x0000003d3d5a7223 */ /* 0x000fe2000000005a */
[----:B----4-:R-:W-:-:S04]  /*0ec0*/  FADD R61, R24, -R92 ;  /* 0x8000005c183d7221 */ /* 0x010fc80000000000 */
[----:B------:R-:W-:Y:S01]  /*0ed0*/  FFMA R90, R61, R61, R90 ;  /* 0x0000003d3d5a7223 */ /* 0x000fe2000000005a */
[----:B------:R-:W-:Y:S01]  /*0ee0*/  FADD R61, R25, -R62 ;  /* 0x8000003e193d7221 */ /* 0x000fe20000000000 */
[----:B------:R-:W-:-:S03]  /*0ef0*/  FADD R65, R26, -R65 ;  /* 0x800000411a417221 */ /* 0x000fc60000000000 */
[----:B------:R-:W-:Y:S01]  /*0f00*/  FFMA R90, R61, R61, R90 ;  /* 0x0000003d3d5a7223 */ /* 0x000fe2000000005a */
[----:B------:R-:W-:-:S03]  /*0f10*/  FADD R61, R27, -R66 ;  /* 0x800000421b3d7221 */ /* 0x000fc60000000000 */
[----:B------:R-:W-:Y:S01]  /*0f20*/  FFMA R90, R65, R65, R90 ;  /* 0x00000041415a7223 */ /* 0x000fe2000000005a */
[----:B------:R-:W-:-:S03]  /*0f30*/  FADD R59, R28, -R59 ;  /* 0x8000003b1c3b7221 */ /* 0x000fc60000000000 */
[----:B------:R-:W-:-:S04]  /*0f40*/  FFMA R90, R61, R61, R90 ;  /* 0x0000003d3d5a7223 */ /* 0x000fc8000000005a */
[----:B------:R-:W-:-:S05]  /*0f50*/  FFMA R59, R59, R59, R90 ;  /* 0x0000003b3b3b7223 */ /* 0x000fca000000005a */
[----:B------:R-:W-:-:S04]  /*0f60*/  FSETP.GEU.AND P0, PT, R59, R68, PT ;  /* 0x000000443b00720b */ /* 0x000fc80003f0e000 */
[----:B------:R-:W-:Y:S02]  /*0f70*/  SEL R76, R3, R76, !P0 ;  /* 0x0000004c034c7207 */ /* 0x000fe40004000000 */
[----:B------:R-:W-:Y:S02]  /*0f80*/  FSEL R68, R59, R68, !P0 ;  /* 0x000000443b447208 */ /* 0x000fe40004000000 */
[----:B------:R-:W-:Y:S01]  /*0f90*/  IADD3 R3, PT, PT, R3, 0x1, RZ ;  /* 0x0000000103037810 */ /* 0x000fe20007ffe0ff */
[----:B------:R-:W-:Y:S06]  /*0fa0*/  @P1 BRA `(.L_x_447) ;  /* 0xfffffff400f41947 */ /* 0x000fec000383ffff */
.L_x_446:
[----:B------:R-:W0:Y:S01]  /*0fb0*/  S2R R22, SR_TID.X ;  /* 0x0000000000167919 */ /* 0x000e220000002100 */
[----:B------:R-:W0:Y:S08]  /*0fc0*/  LDC R17, c[0x0][0x360] ;  /* 0x0000d800ff117b82 */ /* 0x000e300000000800 */
[----:B------:R-:W1:Y:S01]  /*0fd0*/  LDC.64 R6, c[0x0][0x398] ;  /* 0x0000e600ff067b82 */ /* 0x000e620000000a00 */
[----:B0-----:R-:W-:-:S04]  /*0fe0*/  IMAD R17, R17, UR4, R22 ;  /* 0x0000000411117c24 */ /* 0x001fc8000f8e0216 */
[----:B-1----:R-:W-:-:S05]  /*0ff0*/  IMAD.WIDE.U32 R6, R17, 0x4, R6 ;  /* 0x0000000411067825 */ /* 0x002fca00078e0006 */
        /* <DEDUP_REMOVED lines=9> */
[----:B0-----:R-:W-:-:S07]  /*1090*/  IMAD.WIDE.U32 R8, R17, 0x4, R8 ;  /* 0x0000000411087825 */ /* 0x001fce00078e0008 */
[----:B------:R-:W0:Y:S01]  /*10a0*/  LDC R3, c[0x0][0x3b0] ;  /* 0x0000ec00ff037b82 */ /* 0x000e220000000800 */
[----:B------:R-:W-:Y:S01]  /*10b0*/  STG.E desc[UR6][R8.64], R23 ;  /* 0x0000001708007986 */ /* 0x000fe2000c101906 */
[----:B--2---:R-:W-:-:S06]  /*10c0*/  IMAD.WIDE R10, R76, 0x4, R12 ;  /* 0x000000044c0a7825 */ /* 0x004fcc00078e020c */
[----:B------:R-:W2:Y:S01]  /*10d0*/  LDC.64 R18, c[0x0][0x390] ;  /* 0x0000e400ff127b82 */ /* 0x000ea20000000a00 */
[----:B------:R-:W-:Y:S01]  /*10e0*/  IMAD.WIDE R12, R21, 0x4, R12 ;  /* 0x00000004150c7825 */ /* 0x000fe200078e020c */
[----:B------:R-:W-:Y:S03]  /*10f0*/  REDG.E.ADD.STRONG.GPU desc[UR6][R10.64], R23 ;  /* 0x000000170a00798e */ /* 0x000fe6000c12e106 */
[C---:B---3--:R-:W-:Y:S01]  /*1100*/  IMAD.WIDE.U32 R14, R17.reuse, 0x4, R4 ;  /* 0x00000004110e7825 */ /* 0x048fe200078e0004 */
[----:B------:R3:W-:Y:S05]  /*1110*/  REDG.E.ADD.STRONG.GPU desc[UR6][R12.64], R25 ;  /* 0x000000190c00798e */ /* 0x0007ea000c12e106 */
[----:B------:R-:W4:Y:S01]  /*1120*/  LDG.E R15, desc[UR6][R14.64] ;  /* 0x000000060e0f7981 */ /* 0x000f22000c1e1900 */
[----:B0-----:R-:W-:-:S05]  /*1130*/  IADD3 R20, PT, PT, R17, R3, RZ ;  /* 0x0000000311147210 */ /* 0x001fca0007ffe0ff */
[----:B-1----:R-:W-:-:S04]  /*1140*/  IMAD.WIDE.U32 R6, R20, 0x4, R4 ;  /* 0x0000000414067825 */ /* 0x002fc800078e0004 */
[----:B--2---:R-:W-:-:S04]  /*1150*/  IMAD.WIDE R16, R76, 0x4, R18 ;  /* 0x000000044c107825 */ /* 0x004fc800078e0212 */
[----:B------:R-:W-:-:S04]  /*1160*/  IMAD.WIDE R18, R21, 0x4, R18 ;  /* 0x0000000415127825 */ /* 0x000fc800078e0212 */
[----:B----4-:R-:W-:Y:S01]  /*1170*/  FADD R27, -R15, -RZ ;  /* 0x800000ff0f1b7221 */ /* 0x010fe20000000100 */
[----:B------:R0:W-:Y:S04]  /*1180*/  REDG.E.ADD.F32.FTZ.RN.STRONG.GPU desc[UR6][R16.64], R15 ;  /* 0x0000000f100079a6 */ /* 0x0001e8000c12f306 */
[----:B------:R-:W-:Y:S04]  /*1190*/  REDG.E.ADD.F32.FTZ.RN.STRONG.GPU desc[UR6][R18.64], R27 ;  /* 0x0000001b120079a6 */ /* 0x000fe8000c12f306 */
[----:B------:R-:W2:Y:S01]  /*11a0*/  LDG.E R21, desc[UR6][R6.64] ;  /* 0x0000000606157981 */ /* 0x000ea2000c1e1900 */
[----:B---3--:R-:W-:Y:S01]  /*11b0*/  IADD3 R13, PT, PT, R20, R3, RZ ;  /* 0x00000003140d7210 */ /* 0x008fe20007ffe0ff */
[----:B------:R-:W-:-:S04]  /*11c0*/  IMAD.WIDE R8, R2, 0x4, R16 ;  /* 0x0000000402087825 */ /* 0x000fc800078e0210 */
[----:B------:R-:W-:-:S04]  /*11d0*/  IMAD.WIDE R10, R2, 0x4, R18 ;  /* 0x00000004020a7825 */ /* 0x000fc800078e0212 */
[----:B------:R-:W-:-:S04]  /*11e0*/  IMAD.WIDE.U32 R12, R13, 0x4, R4 ;  /* 0x000000040d0c7825 */ /* 0x000fc800078e0004 */
[----:B--2---:R-:W-:Y:S01]  /*11f0*/  FADD R23, -R21, -RZ ;  /* 0x800000ff15177221 */ /* 0x004fe20000000100 */
[----:B------:R1:W-:Y:S04]  /*1200*/  REDG.E.ADD.F32.FTZ.RN.STRONG.GPU desc[UR6][R8.64], R21 ;  /* 0x00000015080079a6 */ /* 0x0003e8000c12f306 */
[----:B------:R2:W-:Y:S04]  /*1210*/  REDG.E.ADD.F32.FTZ.RN.STRONG.GPU desc[UR6][R10.64], R23 ;  /* 0x000000170a0079a6 */ /* 0x0005e8000c12f306 */
[----:B------:R-:W3:Y:S01]  /*1220*/  LDG.E R13, desc[UR6][R12.64] ;  /* 0x000000060c0d7981 */ /* 0x000ee2000c1e1900 */
[----:B------:R-:W-:-:S05]  /*1230*/  IMAD R0, R0, UR4, R22 ;  /* 0x0000000400007c24 */ /* 0x000fca000f8e0216 */
[----:B------:R-:W-:-:S04]  /*1240*/  LEA R0, R3, R0, 0x1 ;  /* 0x0000000003007211 */ /* 0x000fc800078e08ff */
[----:B------:R-:W-:Y:S01]  /*1250*/  IADD3 R0, PT, PT, R0, R3, RZ ;  /* 0x0000000300007210 */ /* 0x000fe20007ffe0ff */
[----:B------:R-:W-:-:S04]  /*1260*/  IMAD.WIDE R6, R2, 0x4, R8 ;  /* 0x0000000402067825 */ /* 0x000fc800078e0208 */
[----:B0-----:R-:W-:-:S04]  /*1270*/  IMAD.WIDE R14, R2, 0x4, R10 ;  /* 0x00000004020e7825 */ /* 0x001fc800078e020a */
[----:B------:R-:W-:-:S04]  /*1280*/  IMAD.WIDE.U32 R16, R0, 0x4, R4 ;  /* 0x0000000400107825 */ /* 0x000fc800078e0004 */
[----:B---3--:R-:W-:Y:S01]  /*1290*/  FADD R25, -R13, -RZ ;  /* 0x800000ff0d197221 */ /* 0x008fe20000000100 */
[----:B------:R0:W-:Y:S04]  /*12a0*/  REDG.E.ADD.F32.FTZ.RN.STRONG.GPU desc[UR6][R6.64], R13 ;  /* 0x0000000d060079a6 */ /* 0x0001e8000c12f306 */
[----:B------:R3:W-:Y:S04]  /*12b0*/  REDG.E.ADD.F32.FTZ.RN.STRONG.GPU desc[UR6][R14.64], R25 ;  /* 0x000000190e0079a6 */ /* 0x0007e8000c12f306 */
[----:B------:R-:W4:Y:S01]  /*12c0*/  LDG.E R17, desc[UR6][R16.64] ;  /* 0x0000000610117981 */ /* 0x000f22000c1e1900 */
[----:B------:R-:W-:Y:S01]  /*12d0*/  IADD3 R0, PT, PT, R0, R3, RZ ;  /* 0x0000000300007210 */ /* 0x000fe20007ffe0ff */
[----:B-1----:R-:W-:-:S04]  /*12e0*/  IMAD.WIDE R8, R2, 0x4, R6 ;  /* 0x0000000402087825 */ /* 0x002fc800078e0206 */
[----:B--2---:R-:W-:-:S04]  /*12f0*/  IMAD.WIDE R10, R2, 0x4, R14 ;  /* 0x00000004020a7825 */ /* 0x004fc800078e020e */
[----:B------:R-:W-:-:S04]  /*1300*/  IMAD.WIDE.U32 R18, R0, 0x4, R4 ;  /* 0x0000000400127825 */ /* 0x000fc800078e0004 */
[----:B----4-:R-:W-:Y:S01]  /*1310*/  FADD R23, -R17, -RZ ;  /* 0x800000ff11177221 */ /* 0x010fe20000000100 */
[----:B------:R1:W-:Y:S04]  /*1320*/  REDG.E.ADD.F32.FTZ.RN.STRONG.GPU desc[UR6][R8.64], R17 ;  /* 0x00000011080079a6 */ /* 0x0003e8000c12f306 */
[----:B------:R2:W-:Y:S04]  /*1330*/  REDG.E.ADD.F32.FTZ.RN.STRONG.GPU desc[UR6][R10.64], R23 ;  /* 0x000000170a0079a6 */ /* 0x0005e8000c12f306 */
[----:B------:R-:W4:Y:S01]  /*1340*/  LDG.E R19, desc[UR6][R18.64] ;  /* 0x0000000612137981 */ /* 0x000f22000c1e1900 */
[----:B------:R-:W-:Y:S01]  /*1350*/  IADD3 R0, PT, PT, R0, R3, RZ ;  /* 0x0000000300007210 */ /* 0x000fe20007ffe0ff */
[----:B0-----:R-:W-:-:S04]  /*1360*/  IMAD.WIDE R6, R2, 0x4, R8 ;  /* 0x0000000402067825 */ /* 0x001fc800078e0208 */
[----:B------:R-:W-:-:S04]  /*1370*/  IMAD.WIDE R12, R2, 0x4, R10 ;  /* 0x00000004020c7825 */ /* 0x000fc800078e020a */
[----:B---3--:R-:W-:-:S04]  /*1380*/  IMAD.WIDE.U32 R14, R0, 0x4, R4 ;  /* 0x00000004000e7825 */ /* 0x008fc800078e0004 */
[----:B----4-:R-:W-:Y:S01]  /*1390*/  FADD R25, -R19, -RZ ;  /* 0x800000ff13197221 */ /* 0x010fe20000000100 */
        /* <DEDUP_REMOVED lines=13> */
[----:B---3--:R-:W-:-:S04]  /*1470*/  IMAD.WIDE R12, R2, 0x4, R10 ;  /* 0x00000004020c7825 */ /* 0x008fc800078e020a */
[----:B------:R-:W-:-:S04]  /*1480*/  IMAD.WIDE.U32 R14, R0, 0x4, R4 ;  /* 0x00000004000e7825 */ /* 0x000fc800078e0004 */
        /* <DEDUP_REMOVED lines=36> */
[----:B-1----:R-:W-:-:S04]  /*16d0*/  IMAD.WIDE R8, R2, 0x4, R6 ;  /* 0x0000000402087825 */ /* 0x002fc800078e0206 */
[----:B--2---:R-:W-:-:S04]  /*16e0*/  IMAD.WIDE R10, R2, 0x4, R12 ;  /* 0x00000004020a7825 */ /* 0x004fc800078e020c */
[----:B----4-:R-:W-:Y:S01]  /*16f0*/  FADD R25, -R19, -RZ ;  /* 0x800000ff13197221 */ /* 0x010fe20000000100 */
[----:B------:R1:W-:Y:S04]  /*1700*/  REDG.E.ADD.F32.FTZ.RN.STRONG.GPU desc[UR6][R8.64], R19 ;  /* 0x00000013080079a6 */ /* 0x0003e8000c12f306 */
[----:B------:R2:W-:Y:S04]  /*1710*/  REDG.E.ADD.F32.FTZ.RN.STRONG.GPU desc[UR6][R10.64], R25 ;  /* 0x000000190a0079a6 */ /* 0x0005e8000c12f306 */
[----:B------:R-:W0:Y:S01]  /*1720*/  LDG.E R35, desc[UR6][R34.64] ;  /* 0x0000000622237981 */ /* 0x000e22000c1e1900 */
[----:B------:R-:W-:-:S04]  /*1730*/  IMAD.WIDE R14, R2, 0x4, R8 ;  /* 0x00000004020e7825 */ /* 0x000fc800078e0208 */
[----:B------:R-:W-:-:S04]  /*1740*/  IMAD.WIDE R16, R2, 0x4, R10 ;  /* 0x0000000402107825 */ /* 0x000fc800078e020a */
[----:B0-----:R-:W-:Y:S01]  /*1750*/  FADD R23, -R35, -RZ ;  /* 0x800000ff23177221 */ /* 0x001fe20000000100 */
[----:B------:R0:W-:Y:S04]  /*1760*/  REDG.E.ADD.F32.FTZ.RN.STRONG.GPU desc[UR6][R14.64], R35 ;  /* 0x000000230e0079a6 */ /* 0x0001e8000c12f306 */
[----:B------:R4:W-:Y:S04]  /*1770*/  REDG.E.ADD.F32.FTZ.RN.STRONG.GPU desc[UR6][R16.64], R23 ;  /* 0x00000017100079a6 */ /* 0x0009e8000c12f306 */
[----:B------:R-:W1:Y:S01]  /*1780*/  LDG.E R37, desc[UR6][R36.64] ;  /* 0x0000000624257981 */ /* 0x000e62000c1e1900 */
[----:B------:R-:W-:-:S04]  /*1790*/  IMAD.WIDE R6, R2, 0x4, R14 ;  /* 0x0000000402067825 */ /* 0x000fc800078e020e */
[----:B---3--:R-:W-:-:S04]  /*17a0*/  IMAD.WIDE R12, R2, 0x4, R16 ;  /* 0x00000004020c7825 */ /* 0x008fc800078e0210 */
[----:B-1----:R-:W-:Y:S01]  /*17b0*/  FADD R19, -R37, -RZ ;  /* 0x800000ff25137221 */ /* 0x002fe20000000100 */
[----:B------:R1:W-:Y:S04]  /*17c0*/  REDG.E.ADD.F32.FTZ.RN.STRONG.GPU desc[UR6][R6.64], R37 ;  /* 0x00000025060079a6 */ /* 0x0003e8000c12f306 */
[----:B------:R-:W-:Y:S04]  /*17d0*/  REDG.E.ADD.F32.FTZ.RN.STRONG.GPU desc[UR6][R12.64], R19 ;  /* 0x000000130c0079a6 */ /* 0x000fe8000c12f306 */
[----:B------:R-:W3:Y:S01]  /*17e0*/  LDG.E R39, desc[UR6][R38.64] ;  /* 0x0000000626277981 */ /* 0x000ee2000c1e1900 */
[----:B------:R-:W-:-:S04]  /*17f0*/  IMAD.WIDE R8, R2, 0x4, R6 ;  /* 0x0000000402087825 */ /* 0x000fc800078e0206 */
[----:B--2---:R-:W-:-:S04]  /*1800*/  IMAD.WIDE R10, R2, 0x4, R12 ;  /* 0x00000004020a7825 */ /* 0x004fc800078e020c */
[----:B---3--:R-:W-:Y:S01]  /*1810*/  FADD R21, -R39, -RZ ;  /* 0x800000ff27157221 */ /* 0x008fe20000000100 */
[----:B------:R2:W-:Y:S04]  /*1820*/  REDG.E.ADD.F32.FTZ.RN.STRONG.GPU desc[UR6][R8.64], R39 ;  /* 0x00000027080079a6 */ /* 0x0005e8000c12f306 */
[----:B------:R-:W-:Y:S04]  /*1830*/  REDG.E.ADD.F32.FTZ.RN.STRONG.GPU desc[UR6][R10.64], R21 ;  /* 0x000000150a0079a6 */ /* 0x000fe8000c12f306 */
[----:B------:R-:W3:Y:S01]  /*1840*/  LDG.E R41, desc[UR6][R40.64] ;  /* 0x0000000628297981 */ /* 0x000ee2000c1e1900 */
[----:B0-----:R-:W-:-:S04]  /*1850*/  IMAD.WIDE R14, R2, 0x4, R8 ;  /* 0x00000004020e7825 */ /* 0x001fc800078e0208 */
[----:B----4-:R-:W-:Y:S01]  /*1860*/  IMAD.WIDE R16, R2, 0x4, R10 ;  /* 0x0000000402107825 */ /* 0x010fe200078e020a */
[----:B------:R-:W-:-:S04]  /*1870*/  IADD3 R0, PT, PT, R0, R3, RZ ;  /* 0x0000000300007210 */ /* 0x000fc80007ffe0ff */
[-C--:B------:R-:W-:Y:S01]  /*1880*/  IADD3 R0, PT, PT, R0, R3.reuse, RZ ;  /* 0x0000000300007210 */ /* 0x080fe20007ffe0ff */
[----:B---3--:R-:W-:Y:S01]  /*1890*/  FADD R23, -R41, -RZ ;  /* 0x800000ff29177221 */ /* 0x008fe20000000100 */
[----:B------:R0:W-:Y:S04]  /*18a0*/  REDG.E.ADD.F32.FTZ.RN.STRONG.GPU desc[UR6][R14.64], R41 ;  /* 0x000000290e0079a6 */ /* 0x0001e8000c12f306 */
[----:B------:R3:W-:Y:S04]  /*18b0*/  REDG.E.ADD.F32.FTZ.RN.STRONG.GPU desc[UR6][R16.64], R23 ;  /* 0x00000017100079a6 */ /* 0x0007e8000c12f306 */
[----:B------:R-:W4:Y:S01]  /*18c0*/  LDG.E R43, desc[UR6][R42.64] ;  /* 0x000000062a2b7981 */ /* 0x000f22000c1e1900 */
[----:B------:R-:W-:-:S04]  /*18d0*/  IADD3 R0, PT, PT, R0, R3, RZ ;  /* 0x0000000300007210 */ /* 0x000fc80007ffe0ff */
[----:B------:R-:W-:-:S04]  /*18e0*/  IADD3 R0, PT, PT, R0, R3, RZ ;  /* 0x0000000300007210 */ /* 0x000fc80007ffe0ff */
[----:B------:R-:W-:Y:S01]  /*18f0*/  IADD3 R0, PT, PT, R0, R3, RZ ;  /* 0x0000000300007210 */ /* 0x000fe20007ffe0ff */
[----:B-1----:R-:W-:-:S03]  /*1900*/  IMAD.WIDE R6, R2, 0x4, R14 ;  /* 0x0000000402067825 */ /* 0x002fc600078e020e */
[----:B------:R-:W-:Y:S01]  /*1910*/  IADD3 R0, PT, PT, R0, R3, RZ ;  /* 0x0000000300007210 */ /* 0x000fe20007ffe0ff */
[----:B--2---:R-:W-:-:S04]  /*1920*/  IMAD.WIDE R8, R2, 0x4, R16 ;  /* 0x0000000402087825 */ /* 0x004fc800078e0210 */
[----:B0-----:R-:W-:-:S04]  /*1930*/  IMAD.WIDE.U32 R14, R0, 0x4, R4 ;  /* 0x00000004000e7825 */ /* 0x001fc800078e0004 */
[----:B----4-:R-:W-:Y:S01]  /*1940*/  FADD R21, -R43, -RZ ;  /* 0x800000ff2b157221 */ /* 0x010fe20000000100 */
[----:B------:R0:W-:Y:S04]  /*1950*/  REDG.E.ADD.F32.FTZ.RN.STRONG.GPU desc[UR6][R6.64], R43 ;  /* 0x0000002b060079a6 */ /* 0x0001e8000c12f306 */
[----:B------:R1:W-:Y:S04]  /*1960*/  REDG.E.ADD.F32.FTZ.RN.STRONG.GPU desc[UR6][R8.64], R21 ;  /* 0x00000015080079a6 */ /* 0x0003e8000c12f306 */
        /* <DEDUP_REMOVED lines=8> */
[----:B------:R-:W1:Y:S01]  /*19f0*/  LDG.E R17, desc[UR6][R16.64] ;  /* 0x0000000610117981 */ /* 0x000e62000c1e1900 */
[----:B------:R-:W-:-:S04]  /*1a00*/  IMAD.WIDE R4, R2, 0x4, R10 ;  /* 0x0000000402047825 */ /* 0x000fc800078e020a */
[----:B0-----:R-:W-:-:S04]  /*1a10*/  IMAD.WIDE R6, R2, 0x4, R12 ;  /* 0x0000000402067825 */ /* 0x001fc800078e020c */
[----:B-1----:R-:W-:Y:S01]  /*1a20*/  FADD R21, -R17, -RZ ;  /* 0x800000ff11157221 */ /* 0x002fe20000000100 */
[----:B------:R0:W-:Y:S04]  /*1a30*/  REDG.E.ADD.F32.FTZ.RN.STRONG.GPU desc[UR6][R4.64], R17 ;  /* 0x00000011040079a6 */ /* 0x0001e8000c12f306 */
[----:B------:R1:W-:Y:S04]  /*1a40*/  REDG.E.ADD.F32.FTZ.RN.STRONG.GPU desc[UR6][R6.64], R21 ;  /* 0x00000015060079a6 */ /* 0x0003e8000c12f306 */
[----:B------:R-:W2:Y:S01]  /*1a50*/  LDG.E R45, desc[UR6][R44.64] ;  /* 0x000000062c2d7981 */ /* 0x000ea2000c1e1900 */
[----:B------:R-:W-:-:S04]  /*1a60*/  IMAD.WIDE R8, R2, 0x4, R4 ;  /* 0x0000000402087825 */ /* 0x000fc800078e0204 */
[----:B------:R-:W-:-:S04]  /*1a70*/  IMAD.WIDE R14, R2, 0x4, R6 ;  /* 0x00000004020e7825 */ /* 0x000fc800078e0206 */
[----:B--2---:R-:W-:Y:S01]  /*1a80*/  FADD R19, -R45, -RZ ;  /* 0x800000ff2d137221 */ /* 0x004fe20000000100 */
[----:B------:R2:W-:Y:S04]  /*1a90*/  REDG.E.ADD.F32.FTZ.RN.STRONG.GPU desc[UR6][R8.64], R45 ;  /* 0x0000002d080079a6 */ /* 0x0005e8000c12f306 */
[----:B------:R4:W-:Y:S04]  /*1aa0*/  REDG.E.ADD.F32.FTZ.RN.STRONG.GPU desc[UR6][R14.64], R19 ;  /* 0x000000130e0079a6 */ /* 0x0009e8000c12f306 */
[----:B------:R-:W5:Y:S01]  /*1ab0*/  LDG.E R47, desc[UR6][R46.64] ;  /* 0x000000062e2f7981 */ /* 0x000f62000c1e1900 */
[----:B------:R-:W-:-:S04]  /*1ac0*/  IMAD.WIDE R10, R2, 0x4, R8 ;  /* 0x00000004020a7825 */ /* 0x000fc800078e0208 */
[----:B---3--:R-:W-:-:S04]  /*1ad0*/  IMAD.WIDE R12, R2, 0x4, R14 ;  /* 0x00000004020c7825 */ /* 0x008fc800078e020e */
[----:B-----5:R-:W-:Y:S01]  /*1ae0*/  FADD R3, -R47, -RZ ;  /* 0x800000ff2f037221 */ /* 0x020fe20000000100 */
[----:B------:R3:W-:Y:S04]  /*1af0*/  REDG.E.ADD.F32.FTZ.RN.STRONG.GPU desc[UR6][R10.64], R47 ;  /* 0x0000002f0a0079a6 */ /* 0x0007e8000c12f306 */
[----:B------:R5:W-:Y:S04]  /*1b00*/  REDG.E.ADD.F32.FTZ.RN.STRONG.GPU desc[UR6][R12.64], R3 ;  /* 0x000000030c0079a6 */ /* 0x000be8000c12f306 */
[----:B------:R-:W2:Y:S01]  /*1b10*/  LDG.E R49, desc[UR6][R48.64] ;  /* 0x0000000630317981 */ /* 0x000ea2000c1e1900 */
[----:B0-----:R-:W-:-:S04]  /*1b20*/  IMAD.WIDE R4, R2, 0x4, R10 ;  /* 0x0000000402047825 */ /* 0x001fc800078e020a */
[----:B-1----:R-:W-:-:S04]  /*1b30*/  IMAD.WIDE R6, R2, 0x4, R12 ;  /* 0x0000000402067825 */ /* 0x002fc800078e020c */
[----:B--2---:R-:W-:Y:S01]  /*1b40*/  FADD R17, -R49, -RZ ;  /* 0x800000ff31117221 */ /* 0x004fe20000000100 */
[----:B------:R0:W-:Y:S04]  /*1b50*/  REDG.E.ADD.F32.FTZ.RN.STRONG.GPU desc[UR6][R4.64], R49 ;  /* 0x00000031040079a6 */ /* 0x0001e8000c12f306 */
[----:B------:R1:W-:Y:S04]  /*1b60*/  REDG.E.ADD.F32.FTZ.RN.STRONG.GPU desc[UR6][R6.64], R17 ;  /* 0x00000011060079a6 */ /* 0x0003e8000c12f306 */
[----:B------:R-:W2:Y:S01]  /*1b70*/  LDG.E R51, desc[UR6][R50.64] ;  /* 0x0000000632337981 */ /* 0x000ea2000c1e1900 */
[----:B------:R-:W-:-:S04]  /*1b80*/  IMAD.WIDE R8, R2, 0x4, R4 ;  /* 0x0000000402087825 */ /* 0x000fc800078e0204 */
[----:B----4-:R-:W-:-:S04]  /*1b90*/  IMAD.WIDE R14, R2, 0x4, R6 ;  /* 0x00000004020e7825 */ /* 0x010fc800078e0206 */
[----:B--2---:R-:W-:Y:S01]  /*1ba0*/  FADD R19, -R51, -RZ ;  /* 0x800000ff33137221 */ /* 0x004fe20000000100 */
[----:B------:R-:W-:Y:S04]  /*1bb0*/  REDG.E.ADD.F32.FTZ.RN.STRONG.GPU desc[UR6][R8.64], R51 ;  /* 0x00000033080079a6 */ /* 0x000fe8000c12f306 */
[----:B------:R-:W-:Y:S04]  /*1bc0*/  REDG.E.ADD.F32.FTZ.RN.STRONG.GPU desc[UR6][R14.64], R19 ;  /* 0x000000130e0079a6 */ /* 0x000fe8000c12f306 */
[----:B------:R-:W2:Y:S01]  /*1bd0*/  LDG.E R53, desc[UR6][R52.64] ;  /* 0x0000000634357981 */ /* 0x000ea2000c1e1900 */
[----:B---3--:R-:W-:-:S04]  /*1be0*/  IMAD.WIDE R10, R2, 0x4, R8 ;  /* 0x00000004020a7825 */ /* 0x008fc800078e0208 */
[----:B-----5:R-:W-:-:S04]  /*1bf0*/  IMAD.WIDE R12, R2, 0x4, R14 ;  /* 0x00000004020c7825 */ /* 0x020fc800078e020e */
[----:B--2---:R-:W-:Y:S01]  /*1c00*/  FADD R21, -R53, -RZ ;  /* 0x800000ff35157221 */ /* 0x004fe20000000100 */
        /* <DEDUP_REMOVED lines=9> */
.L_x_448:
[----:B------:R-:W0:Y:S02]  /*1ca0*/  LDC.64 R2, c[0x0][0x3a8] ;  /* 0x0000ea00ff027b82 */ /* 0x000e240000000a00 */
[----:B0-----:R-:W-:-:S05]  /*1cb0*/  IMAD.WIDE.U32 R2, R17, 0x4, R2 ;  /* 0x0000000411027825 */ /* 0x001fca00078e0002 */
[----:B------:R-:W-:Y:S01]  /*1cc0*/  STG.E desc[UR6][R2.64], RZ ;  /* 0x000000ff02007986 */ /* 0x000fe2000c101906 */
[----:B------:R-:W-:Y:S05]  /*1cd0*/  EXIT ;  /* 0x000000000000794d */ /* 0x000fea0003800000 */
.L_x_449:
        /* <DEDUP_REMOVED lines=10> */
.L_x_985:


//--------------------- .text._Z10divNewTab2ILi25EEvPfS0_Pii --------------------------
	.section	.text._Z10divNewTab2ILi25EEvPfS0_Pii,"ax",@progbits
	.align	128
        .global         _Z10divNewTab2ILi25EEvPfS0_Pii
        .type           _Z10divNewTab2ILi25EEvPfS0_Pii,@function
        .size           _Z10divNewTab2ILi25EEvPfS0_Pii,(.L_x_939 - _Z10divNewTab2ILi25EEvPfS0_Pii)
        .other          _Z10divNewTab2ILi25EEvPfS0_Pii,@"STO_CUDA_ENTRY STV_DEFAULT"
_Z10divNewTab2ILi25EEvPfS0_Pii:
.text._Z10divNewTab2ILi25EEvPfS0_Pii:
        /* <DEDUP_REMOVED lines=34> */
[----:B------:R-:W-:Y:S05]  /*0220*/  CALL.REL.NOINC `($__internal_7_$__cuda_sm3x_div_rn_noftz_f32_slowpath) ;  /* 0x0000000000187944 */ /* 0x000fea0003c00000 */
[----:B------:R-:W-:-:S07]  /*0230*/  IMAD.MOV.U32 R7, RZ, RZ, R0 ;  /* 0x000000ffff077224 */ /* 0x000fce00078e0000 */
.L_x_451:
[----:B------:R-:W-:Y:S05]  /*0240*/  BSYNC.RECONVERGENT B0 ;  /* 0x0000000000007941 */ /* 0x000fea0003800200 */
.L_x_450:
[----:B------:R-:W0:Y:S02]  /*0250*/  LDC.64 R4, c[0x0][0x380] ;  /* 0x0000e000ff047b82 */ /* 0x000e240000000a00 */
[----:B0-----:R-:W-:-:S05]  /*0260*/  IMAD.WIDE.U32 R2, R2, 0x4, R4 ;  /* 0x0000000402027825 */ /* 0x001fca00078e0004 */
[----:B------:R-:W-:Y:S01]  /*0270*/  STG.E desc[UR4][R2.64], R7 ;  /* 0x0000000702007986 */ /* 0x000fe2000c101904 */
[----:B------:R-:W-:Y:S05]  /*0280*/  EXIT ;  /* 0x000000000000794d */ /* 0x000fea0003800000 */
        .weak           $__internal_7_$__cuda_sm3x_div_rn_noftz_f32_slowpath
        .type           $__internal_7_$__cuda_sm3x_div_rn_noftz_f32_slowpath,@function
        .size           $__internal_7_$__cuda_sm3x_div_rn_noftz_f32_slowpath,(.L_x_939 - $__internal_7_$__cuda_sm3x_div_rn_noftz_f32_slowpath)
$__internal_7_$__cuda_sm3x_div_rn_noftz_f32_slowpath:
        /* <DEDUP_REMOVED lines=36> */
.L_x_453:
        /* <DEDUP_REMOVED lines=51> */
.L_x_460:
[----:B------:R-:W-:-:S04]  /*0800*/  LOP3.LUT R0, R0, 0x80000000, RZ, 0xc0, !PT ;  /* 0x8000000000007812 */ /* 0x000fc800078ec0ff */
[----:B------:R-:W-:Y:S01]  /*0810*/  LOP3.LUT R0, R0, 0x7f800000, RZ, 0xfc, !PT ;  /* 0x7f80000000007812 */ /* 0x000fe200078efcff */
[----:B------:R-:W-:Y:S06]  /*0820*/  BRA `(.L_x_461) ;  /* 0x0000000000047947 */ /* 0x000fec0003800000 */
.L_x_459:
[----:B------:R-:W-:-:S07]  /*0830*/  IMAD R0, R6, 0x800000, R0 ;  /* 0x0080000006007824 */ /* 0x000fce00078e0200 */
.L_x_461:
[----:B------:R-:W-:Y:S05]  /*0840*/  BSYNC.RECONVERGENT B2 ;  /* 0x0000000000027941 */ /* 0x000fea0003800200 */
.L_x_458:
[----:B------:R-:W-:Y:S05]  /*0850*/  BRA `(.L_x_462) ;  /* 0x0000000000207947 */ /* 0x000fea0003800000 */
.L_x_457:
[----:B------:R-:W-:-:S04]  /*0860*/  LOP3.LUT R0, R8, 0x80000000, R7, 0x48, !PT ;  /* 0x8000000008007812 */ /* 0x000fc800078e4807 */
[----:B------:R-:W-:Y:S01]  /*0870*/  LOP3.LUT R0, R0, 0x7f800000, RZ, 0xfc, !PT ;  /* 0x7f80000000007812 */ /* 0x000fe200078efcff */
[----:B------:R-:W-:Y:S06]  /*0880*/  BRA `(.L_x_462) ;  /* 0x0000000000147947 */ /* 0x000fec0003800000 */
.L_x_456:
[----:B------:R-:W-:Y:S01]  /*0890*/  LOP3.LUT R0, R8, 0x80000000, R7, 0x48, !PT ;  /* 0x8000000008007812 */ /* 0x000fe200078e4807 */
[----:B------:R-:W-:Y:S06]  /*08a0*/  BRA `(.L_x_462) ;  /* 0x00000000000c7947 */ /* 0x000fec0003800000 */
.L_x_455:
[----:B------:R-:W0:Y:S01]  /*08b0*/  MUFU.RSQ R0, -QNAN ;  /* 0xffc0000000007908 */ /* 0x000e220000001400 */
[----:B------:R-:W-:Y:S05]  /*08c0*/  BRA `(.L_x_462) ;  /* 0x0000000000047947 */ /* 0x000fea0003800000 */
.L_x_454:
[----:B------:R-:W-:-:S07]  /*08d0*/  FADD.FTZ R0, R0, R3 ;  /* 0x0000000300007221 */ /* 0x000fce0000010000 */
.L_x_462:
[----:B------:R-:W-:Y:S05]  /*08e0*/  BSYNC.RECONVERGENT B1 ;  /* 0x0000000000017941 */ /* 0x000fea0003800200 */
.L_x_452:
[----:B------:R-:W-:-:S04]  /*08f0*/  IMAD.MOV.U32 R5, RZ, RZ, 0x0 ;  /* 0x00000000ff057424 */ /* 0x000fc800078e00ff */
[----:B0-----:R-:W-:Y:S05]  /*0900*/  RET.REL.NODEC R4 `(_Z10divNewTab2ILi25EEvPfS0_Pii) ;  /* 0xfffffff404bc7950 */ /* 0x001fea0003c3ffff */
.L_x_463:
        /* <DEDUP_REMOVED lines=15> */
.L_x_939:


//--------------------- .text._Z22calculateBestDistance2ILi24EEvPfS0_S0_PiS1_S1_ii --------------------------
	.section	.text._Z22calculateBestDistance2ILi24EEvPfS0_S0_PiS1_S1_ii,"ax",@progbits
	.align	128
        .global         _Z22calculateBestDistance2ILi24EEvPfS0_S0_PiS1_S1_ii
        .type           _Z22calculateBestDistance2ILi24EEvPfS0_S0_PiS1_S1_ii,@function
        .size           _Z22calculateBestDistance2ILi24EEvPfS0_S0_PiS1_S1_ii,(.L_x_987 - _Z22calculateBestDistance2ILi24EEvPfS0_S0_PiS1_S1_ii)
        .other          _Z22calculateBestDistance2ILi24EEvPfS0_S0_PiS1_S1_ii,@"STO_CUDA_ENTRY STV_DEFAULT"
_Z22calculateBestDistance2ILi24EEvPfS0_S0_PiS1_S1_ii:
.text._Z22calculateBestDistance2ILi24EEvPfS0_S0_PiS1_S1_ii:
        /* <DEDUP_REMOVED lines=63> */
[----:B------:R-:W5:Y:S01]  /*03f0*/  LDG.E R17, desc[UR6][R34.64] ;  /* 0x0000000622117981 */ /* 0x000f62000c1e1900 */
[----:B0-----:R-:W-:-:S03]  /*0400*/  IMAD R57, R4, UR4, R57 ;  /* 0x0000000404397c24 */ /* 0x001fc6000f8e0239 */
[----:B------:R-:W5:Y:S02]  /*0410*/  LDG.E R18, desc[UR6][R36.64] ;  /* 0x0000000624127981 */ /* 0x000f64000c1e1900 */
[-C--:B------:R-:W-:Y:S02]  /*0420*/  IADD3 R3, PT, PT, R57, R10.reuse, RZ ;  /* 0x0000000a39037210 */ /* 0x080fe40007ffe0ff */
[----:B------:R0:W5:Y:S02]  /*0430*/  LDG.E R4, desc[UR6][R26.64] ;  /* 0x000000061a047981 */ /* 0x000164000c1e1900 */
[----:B------:R-:W-:Y:S01]  /*0440*/  IADD3 R59, PT, PT, R3, R10, RZ ;  /* 0x0000000a033b7210 */ /* 0x000fe20007ffe0ff */
[--C-:B------:R-:W-:Y:S01]  /*0450*/  IMAD.WIDE.U32 R56, R57, 0x4, R12.reuse ;  /* 0x0000000439387825 */ /* 0x100fe200078e000c */
[----:B------:R-:W5:Y:S04]  /*0460*/  LDG.E R10, desc[UR6][R22.64] ;  /* 0x00000006160a7981 */ /* 0x000f68000c1e1900 */
[----:B------:R-:W5:Y:S01]  /*0470*/  LDG.E R19, desc[UR6][R38.64] ;  /* 0x0000000626137981 */ /* 0x000f62000c1e1900 */
[----:B0-----:R-:W-:-:S03]  /*0480*/  IMAD.WIDE.U32 R26, R3, 0x4, R12 ;  /* 0x00000004031a7825 */ /* 0x001fc600078e000c */
[----:B------:R-:W5:Y:S01]  /*0490*/  LDG.E R20, desc[UR6][R40.64] ;  /* 0x0000000628147981 */ /* 0x000f62000c1e1900 */
[----:B------:R-:W-:-:S03]  /*04a0*/  IMAD.WIDE.U32 R28, R59, 0x4, R12 ;  /* 0x000000043b1c7825 */ /* 0x000fc600078e000c */
        /* <DEDUP_REMOVED lines=14> */
[C---:B------:R-:W-:Y:S01]  /*0590*/  IMAD R71, R2.reuse, 0xb, RZ ;  /* 0x0000000b02477824 */ /* 0x040fe200078e02ff */
[C---:B------:R-:W-:Y:S01]  /*05a0*/  LEA R79, R2.reuse, -R2, 0x4 ;  /* 0x80000002024f7211 */ /* 0x040fe200078e20ff */
[C---:B------:R-:W-:Y:S01]  /*05b0*/  IMAD R73, R2.reuse, 0xc, RZ ;  /* 0x0000000c02497824 */ /* 0x040fe200078e02ff */
[----:B------:R-:W5:Y:S01]  /*05c0*/  LDG.E R13, desc[UR6][R32.64] ;  /* 0x00000006200d7981 */ /* 0x000f62000c1e1900 */
[----:B0-----:R-:W0:Y:S01]  /*05d0*/  LDC R56, c[0x0][0x388] ;  /* 0x0000e200ff387b82 */ /* 0x001e220000000800 */
[----:B------:R-:W-:-:S02]  /*05e0*/  IMAD R75, R2, 0xd, RZ ;  /* 0x0000000d024b7824 */ /* 0x000fc400078e02ff */
[----:B------:R2:W5:Y:S05]  /*05f0*/  LDG.E R16, desc[UR6][R28.64] ;  /* 0x000000061c107981 */ /* 0x00056a000c1e1900 */
[----:B------:R-:W3:Y:S01]  /*0600*/  LDC R57, c[0x0][0x38c] ;  /* 0x0000e300ff397b82 */ /* 0x000ee20000000800 */
[C---:B-1----:R-:W-:Y:S01]  /*0610*/  IMAD R30, R2.reuse, 0x6, RZ ;  /* 0x00000006021e7824 */ /* 0x042fe200078e02ff */
[CC--:B------:R-:W-:Y:S01]  /*0620*/  LEA R31, R2.reuse, -R2.reuse, 0x3 ;  /* 0x80000002021f7211 */ /* 0x0c0fe200078e18ff */
[C---:B------:R-:W-:Y:S01]  /*0630*/  IMAD R77, R2.reuse, 0xe, RZ ;  /* 0x0000000e024d7824 */ /* 0x040fe200078e02ff */
[C---:B--2---:R-:W-:Y:S01]  /*0640*/  SHF.L.U32 R28, R2.reuse, 0x2, RZ ;  /* 0x00000002021c7819 */ /* 0x044fe200000006ff */
[C---:B------:R-:W-:Y:S01]  /*0650*/  IMAD R85, R2.reuse, 0x12, RZ ;  /* 0x0000001202557824 */ /* 0x040fe200078e02ff */
[CC--:B------:R-:W-:Y:S01]  /*0660*/  LEA R29, R2.reuse, R2.reuse, 0x2 ;  /* 0x00000002021d7211 */ /* 0x0c0fe200078e10ff */
[C---:B------:R-:W-:Y:S01]  /*0670*/  IMAD R87, R2.reuse, 0x13, RZ ;  /* 0x0000001302577824 */ /* 0x040fe200078e02ff */
[C---:B------:R-:W-:Y:S01]  /*0680*/  SHF.L.U32 R32, R2.reuse, 0x3, RZ ;  /* 0x0000000302207819 */ /* 0x040fe200000006ff */
[C---:B------:R-:W-:Y:S01]  /*0690*/  IMAD R89, R2.reuse, 0x14, RZ ;  /* 0x0000001402597824 */ /* 0x040fe200078e02ff */
[CC--:B------:R-:W-:Y:S01]  /*06a0*/  LEA R33, R2.reuse, R2.reuse, 0x3 ;  /* 0x0000000202217211 */ /* 0x0c0fe200078e18ff */
[C---:B------:R-:W-:Y:S01]  /*06b0*/  IMAD R91, R2.reuse, 0x15, RZ ;  /* 0x00000015025b7824 */ /* 0x040fe200078e02ff */
[C---:B------:R-:W-:Y:S01]  /*06c0*/  SHF.L.U32 R81, R2.reuse, 0x4, RZ ;  /* 0x0000000402517819 */ /* 0x040fe200000006ff */
[C---:B------:R-:W-:Y:S01]  /*06d0*/  IMAD R93, R2.reuse, 0x16, RZ ;  /* 0x00000016025d7824 */ /* 0x040fe200078e02ff */
[C---:B------:R-:W-:Y:S01]  /*06e0*/  LEA R83, R2.reuse, R2, 0x4 ;  /* 0x0000000202537211 */ /* 0x040fe200078e20ff */
[C---:B------:R-:W-:Y:S01]  /*06f0*/  IMAD R70, R2.reuse, 0x17, RZ ;  /* 0x0000001702467824 */ /* 0x040fe200078e02ff */
[----:B------:R-:W-:-:S02]  /*0700*/  IADD3 R74, PT, PT, -R2, RZ, RZ ;  /* 0x000000ff024a7210 */ /* 0x000fc40007ffe1ff */
[----:B------:R-:W-:Y:S02]  /*0710*/  MOV R68, 0x7f7fffff ;  /* 0x7f7fffff00447802 */ /* 0x000fe40000000f00 */
[----:B------:R-:W-:Y:S02]  /*0720*/  MOV R72, 0xffffffff ;  /* 0xffffffff00487802 */ /* 0x000fe40000000f00 */
[----:B------:R-:W-:-:S07]  /*0730*/  SHF.L.U32 R78, R2, 0x1, RZ ;  /* 0x00000001024e7819 */ /* 0x000fce00000006ff */
.L_x_465:
[----:B------:R-:W1:Y:S01]  /*0740*/  LDC.64 R58, c[0x0][0x388] ;  /* 0x0000e200ff3a7b82 */ /* 0x000e620000000a00 */
[--C-:B0--3--:R-:W-:Y:S01]  /*0750*/  IMAD.WIDE.U32 R66, R2, 0x4, R56.reuse ;  /* 0x0000000402427825 */ /* 0x109fe200078e0038 */
[----:B------:R-:W2:Y:S03]  /*0760*/  LDG.E R80, desc[UR6][R56.64] ;  /* 0x0000000638507981 */ /* 0x000ea6000c1e1900 */
[----:B------:R-:W-:Y:S02]  /*0770*/  IMAD.WIDE.U32 R64, R78, 0x4, R56 ;  /* 0x000000044e407825 */ /* 0x000fe400078e0038 */
[----:B------:R-:W3:Y:S04]  /*0780*/  LDG.E R66, desc[UR6][R66.64] ;  /* 0x0000000642427981 */ /* 0x000ee8000c1e1900 */
[----:B------:R-:W4:Y:S01]  /*0790*/  LDG.E R65, desc[UR6][R64.64] ;  /* 0x0000000640417981 */ /* 0x000f22000c1e1900 */
[----:B-1----:R-:W-:-:S06]  /*07a0*/  IMAD.WIDE.U32 R60, R76, 0x4, R58 ;  /* 0x000000044c3c7825 */ /* 0x002fcc00078e003a */
[----:B------:R-:W4:Y:S01]  /*07b0*/  LDG.E R61, desc[UR6][R60.64] ;  /* 0x000000063c3d7981 */ /* 0x000f22000c1e1900 */
[----:B------:R-:W-:-:S06]  /*07c0*/  IMAD.WIDE.U32 R62, R28, 0x4, R58 ;  /* 0x000000041c3e7825 */ /* 0x000fcc00078e003a */
[----:B------:R-:W4:Y:S01]  /*07d0*/  LDG.E R62, desc[UR6][R62.64] ;  /* 0x000000063e3e7981 */ /* 0x000f22000c1e1900 */
[----:B--2--5:R-:W-:-:S04]  /*07e0*/  FADD R80, R14, -R80 ;  /* 0x800000500e507221 */ /* 0x024fc80000000000 */
[----:B------:R-:W-:Y:S01]  /*07f0*/  FFMA R80, R80, R80, RZ ;  /* 0x0000005050507223 */ /* 0x000fe200000000ff */
[----:B---3--:R-:W-:-:S04]  /*0800*/  FADD R82, R15, -R66 ;  /* 0x800000420f527221 */ /* 0x008fc80000000000 */
[----:B------:R-:W-:Y:S01]  /*0810*/  FFMA R80, R82, R82, R80 ;  /* 0x0000005252507223 */ /* 0x000fe20000000050 */
[----:B----4-:R-:W-:Y:S01]  /*0820*/  FADD R67, R16, -R65 ;  /* 0x8000004110437221 */ /* 0x010fe20000000000 */
[----:B------:R-:W-:-:S04]  /*0830*/  IMAD.WIDE.U32 R64, R29, 0x4, R58 ;  /* 0x000000041d407825 */ /* 0x000fc800078e003a */
[----:B------:R-:W-:Y:S02]  /*0840*/  FFMA R86, R67, R67, R80 ;  /* 0x0000004343567223 */ /* 0x000fe40000000050 */
[----:B------:R0:W2:Y:S01]  /*0850*/  LDG.E R80, desc[UR6][R64.64] ;  /* 0x0000000640507981 */ /* 0x0000a2000c1e1900 */
[----:B------:R-:W-:-:S04]  /*0860*/  FADD R67, R4, -R61 ;  /* 0x8000003d04437221 */ /* 0x000fc80000000000 */
[----:B------:R-:W-:Y:S01]  /*0870*/  FFMA R86, R67, R67, R86 ;  /* 0x0000004343567223 */ /* 0x000fe20000000056 */
[----:B------:R-:W-:-:S04]  /*0880*/  IMAD.WIDE.U32 R66, R30, 0x4, R58 ;  /* 0x000000041e427825 */ /* 0x000fc800078e003a */
[--C-:B0-----:R-:W-:Y:S01]  /*0890*/  IMAD.WIDE.U32 R64, R31, 0x4, R58.reuse ;  /* 0x000000041f407825 */ /* 0x101fe200078e003a */
[----:B------:R0:W3:Y:S03]  /*08a0*/  LDG.E R82, desc[UR6][R66.64] ;  /* 0x0000000642527981 */ /* 0x0000e6000c1e1900 */
[--C-:B------:R-:W-:Y:S01]  /*08b0*/  IMAD.WIDE.U32 R60, R32, 0x4, R58.reuse ;  /* 0x00000004203c7825 */ /* 0x100fe200078e003a */
[----:B------:R1:W4:Y:S04]  /*08c0*/  LDG.E R84, desc[UR6][R64.64] ;  /* 0x0000000640547981 */ /* 0x000328000c1e1900 */
[----:B------:R1:W4:Y:S01]  /*08d0*/  LDG.E R88, desc[UR6][R60.64] ;  /* 0x000000063c587981 */ /* 0x000322000c1e1900 */
[----:B0-----:R-:W-:-:S04]  /*08e0*/  IMAD.WIDE.U32 R66, R69, 0x4, R58 ;  /* 0x0000000445427825 */ /* 0x001fc800078e003a */
[--C-:B-1----:R-:W-:Y:S01]  /*08f0*/  IMAD.WIDE.U32 R64, R71, 0x4, R58.reuse ;  /* 0x0000000447407825 */ /* 0x102fe200078e003a */
[----:B------:R-:W4:Y:S03]  /*0900*/  LDG.E R92, desc[UR6][R66.64] ;  /* 0x00000006425c7981 */ /* 0x000f26000c1e1900 */
[----:B------:R-:W-:Y:S02]  /*0910*/  IMAD.WIDE.U32 R60, R33, 0x4, R58 ;  /* 0x00000004213c7825 */ /* 0x000fe400078e003a */
[----:B------:R-:W4:Y:S04]  /*0920*/  LDG.E R65, desc[UR6][R64.64] ;  /* 0x0000000640417981 */ /* 0x000f28000c1e1900 */
[----:B------:R0:W4:Y:S02]  /*0930*/  LDG.E R90, desc[UR6][R60.64] ;  /* 0x000000063c5a7981 */ /* 0x000124000c1e1900 */
[----:B0-----:R-:W-:Y:S01]  /*0940*/  FADD R61, R5, -R62 ;  /* 0x8000003e053d7221 */ /* 0x001fe20000000000 */
[----:B------:R-:W-:-:S06]  /*0950*/  IMAD.WIDE.U32 R62, R73, 0x4, R58 ;  /* 0x00000004493e7825 */ /* 0x000fcc00078e003a */
[----:B------:R0:W4:Y:S02]  /*0960*/  LDG.E R62, desc[UR6][R62.64] ;  /* 0x000000063e3e7981 */ /* 0x000124000c1e1900 */
[----:B0-----:R-:W-:Y:S01]  /*0970*/  FFMA R63, R61, R61, R86 ;  /* 0x0000003d3d3f7223 */ /* 0x001fe20000000056 */
[----:B------:R-:W-:-:S05]  /*0980*/  IMAD.WIDE.U32 R60, R75, 0x4, R58 ;  /* 0x000000044b3c7825 */ /* 0x000fca00078e003a */
[----:B------:R0:W4:Y:S01]  /*0990*/  LDG.E R86, desc[UR6][R60.64] ;  /* 0x000000063c567981 */ /* 0x000122000c1e1900 */
[----:B--2---:R-:W-:-:S04]  /*09a0*/  FADD R80, R6, -R80 ;  /* 0x8000005006507221 */ /* 0x004fc80000000000 */
[----:B------:R-:W-:Y:S01]  /*09b0*/  FFMA R80, R80, R80, R63 ;  /* 0x0000005050507223 */ /* 0x000fe2000000003f */
[----:B---3--:R-:W-:-:S04]  /*09c0*/  FADD R67, R7, -R82 ;  /* 0x8000005207437221 */ /* 0x008fc80000000000 */
[----:B------:R-:W-:Y:S01]  /*09d0*/  FFMA R80, R67, R67, R80 ;  /* 0x0000004343507223 */ /* 0x000fe20000000050 */
[----:B----4-:R-:W-:-:S04]  /*09e0*/  FADD R67, R8, -R84 ;  /* 0x8000005408437221 */ /* 0x010fc80000000000 */
[----:B------:R-:W-:Y:S01]  /*09f0*/  FFMA R80, R67, R67, R80 ;  /* 0x0000004343507223 */ /* 0x000fe20000000050 */
[----:B------:R-:W-:-:S04]  /*0a00*/  FADD R67, R9, -R88 ;  /* 0x8000005809437221 */ /* 0x000fc80000000000 */
[----:B------:R-:W-:Y:S01]  /*0a10*/  FFMA R80, R67, R67, R80 ;  /* 0x0000004343507223 */ /* 0x000fe20000000050 */
[----:B0-----:R-:W-:Y:S01]  /*0a20*/  FADD R61, R11, -R92 ;  /* 0x8000005c0b3d7221 */ /* 0x001fe20000000000 */
[----:B------:R-:W-:-:S04]  /*0a30*/  FADD R63, R10, -R90 ;  /* 0x8000005a0a3f7221 */ /* 0x000fc80000000000 */
[----:B------:R-:W-:Y:S01]  /*0a40*/  FFMA R80, R63, R63, R80 ;  /* 0x0000003f3f507223 */ /* 0x000fe20000000050 */
[----:B------:R-:W-:-:S03]  /*0a50*/  FADD R65, R12, -R65 ;  /* 0x800000410c417221 */ /* 0x000fc60000000000 */
[----:B------:R-:W-:-:S04]  /*0a60*/  FFMA R80, R61, R61, R80 ;  /* 0x0000003d3d507223 */ /* 0x000fc80000000050 */
[----:B------:R-:W-:Y:S01]  /*0a70*/  FFMA R80, R65, R65, R80 ;  /* 0x0000004141507223 */ /* 0x000fe20000000050 */
[----:B------:R-:W-:Y:S01]  /*0a80*/  FADD R61, R17, -R62 ;  /* 0x8000003e113d7221 */ /* 0x000fe20000000000 */
[----:B------:R-:W-:-:S04]  /*0a90*/  IMAD.WIDE.U32 R62, R77, 0x4, R58 ;  /* 0x000000044d3e7825 */ /* 0x000fc800078e003a */
[----:B------:R-:W-:Y:S01]  /*0aa0*/  FFMA R90, R61, R61, R80 ;  /* 0x0000003d3d5a7223 */ /* 0x000fe20000000050 */
[--C-:B------:R-:W-:Y:S01]  /*0ab0*/  IMAD.WIDE.U32 R66, R79, 0x4, R58.reuse ;  /* 0x000000044f427825 */ /* 0x100fe200078e003a */
[----:B------:R0:W2:Y:S03]  /*0ac0*/  LDG.E R80, desc[UR6][R62.64] ;  /* 0x000000063e507981 */ /* 0x0000a6000c1e1900 */
[----:B------:R-:W-:Y:S01]  /*0ad0*/  IMAD.WIDE.U32 R64, R81, 0x4, R58 ;  /* 0x0000000451407825 */ /* 0x000fe200078e003a */
[----:B------:R-:W3:Y:S03]  /*0ae0*/  LDG.E R88, desc[UR6][R66.64] ;  /* 0x0000000642587981 */ /* 0x000ee6000c1e1900 */
[----:B------:R-:W-:Y:S01]  /*0af0*/  FADD R61, R18, -R86 ;  /* 0x80000056123d7221 */ /* 0x000fe20000000000 */
[----:B0-----:R-:W-:Y:S01]  /*0b00*/  IMAD.WIDE.U32 R62, R83, 0x4, R58 ;  /* 0x00000004533e7825 */ /* 0x001fe200078e003a */
[----:B------:R0:W4:Y:S03]  /*0b10*/  LDG.E R86, desc[UR6][R64.64] ;  /* 0x0000000640567981 */ /* 0x000126000c1e1900 */
[----:B------:R-:W-:Y:S01]  /*0b20*/  FFMA R90, R61, R61, R90 ;  /* 0x0000003d3d5a7223 */ /* 0x000fe2000000005a */
[--C-:B------:R-:W-:Y:S01]  /*0b30*/  IMAD.WIDE.U32 R60, R85, 0x4, R58.reuse ;  /* 0x00000004553c7825 */ /* 0x100fe200078e003a */
[----:B------:R1:W4:Y:S04]  /*0b40*/  LDG.E R84, desc[UR6][R62.64] ;  /* 0x000000063e547981 */ /* 0x000328000c1e1900 */
[----:B------:R1:W4:Y:S01]  /*0b50*/  LDG.E R82, desc[UR6][R60.64] ;  /* 0x000000063c527981 */ /* 0x000322000c1e1900 */
[----:B0-----:R-:W-:-:S04]  /*0b60*/  IMAD.WIDE.U32 R64, R91, 0x4, R58 ;  /* 0x000000045b407825 */ /* 0x001fc800078e003a */
[--C-:B-1----:R-:W-:Y:S02]  /*0b70*/  IMAD.WIDE.U32 R62, R89, 0x4, R58.reuse ;  /* 0x00000004593e7825 */ /* 0x102fe400078e003a */
[----:B------:R-:W4:Y:S02]  /*0b80*/  LDG.E R64, desc[UR6][R64.64] ;  /* 0x0000000640407981 */ /* 0x000f24000c1e1900 */
[--C-:B------:R-:W-:Y:S02]  /*0b90*/  IMAD.WIDE.U32 R60, R87, 0x4, R58.reuse ;  /* 0x00000004573c7825 */ /* 0x100fe400078e003a */
[----:B------:R-:W4:Y:S04]  /*0ba0*/  LDG.E R63, desc[UR6][R62.64] ;  /* 0x000000063e3f7981 */ /* 0x000f28000c1e1900 */
[----:B------:R3:W4:Y:S01]  /*0bb0*/  LDG.E R92, desc[UR6][R60.64] ;  /* 0x000000063c5c7981 */ /* 0x000722000c1e1900 */
[----:B------:R-:W-:-:S04]  /*0bc0*/  IMAD.WIDE.U32 R66, R93, 0x4, R58 ;  /* 0x000000045d427825 */ /* 0x000fc800078e003a */
[----:B------:R-:W-:Y:S02]  /*0bd0*/  IMAD.WIDE.U32 R58, R70, 0x4, R58 ;  /* 0x00000004463a7825 */ /* 0x000fe400078e003a */
        /* <DEDUP_REMOVED lines=38> */
[----:B0-----:R-:W-:-:S04]  /*0e40*/  FADD R59, R23, -R92 ;  /* 0x8000005c173b7221 */ /* 0x001fc80000000000 */
        /* <DEDUP_REMOVED lines=13> */
.L_x_464:
        /* <DEDUP_REMOVED lines=129> */
[----:B------:R-:W-:Y:S04]  /*1730*/  REDG.E.ADD.F32.FTZ.RN.STRONG.GPU desc[UR6][R6.64], R37 ;  /* 0x00000025060079a6 */ /* 0x000fe8000c12f306 */
[----:B------:R-:W-:Y:S04]  /*1740*/  REDG.E.ADD.F32.FTZ.RN.STRONG.GPU desc[UR6][R12.64], R19 ;  /* 0x000000130c0079a6 */ /* 0x000fe8000c12f306 */
[----:B------:R-:W3:Y:S01]  /*1750*/  LDG.E R39, desc[UR6][R38.64] ;  /* 0x0000000626277981 */ /* 0x000ee2000c1e1900 */
[----:B------:R-:W-:-:S04]  /*1760*/  IMAD.WIDE R8, R2, 0x4, R6 ;  /* 0x0000000402087825 */ /* 0x000fc800078e0206 */
[----:B--2---:R-:W-:-:S04]  /*1770*/  IMAD.WIDE R10, R2, 0x4, R12 ;  /* 0x00000004020a7825 */ /* 0x004fc800078e020c */
[----:B---3--:R-:W-:Y:S01]  /*1780*/  FADD R21, -R39, -RZ ;  /* 0x800000ff27157221 */ /* 0x008fe20000000100 */
[----:B------:R-:W-:Y:S04]  /*1790*/  REDG.E.ADD.F32.FTZ.RN.STRONG.GPU desc[UR6][R8.64], R39 ;  /* 0x00000027080079a6 */ /* 0x000fe8000c12f306 */
[----:B------:R1:W-:Y:S04]  /*17a0*/  REDG.E.ADD.F32.FTZ.RN.STRONG.GPU desc[UR6][R10.64], R21 ;  /* 0x000000150a0079a6 */ /* 0x0003e8000c12f306 */
[----:B------:R-:W2:Y:S01]  /*17b0*/  LDG.E R41, desc[UR6][R40.64] ;  /* 0x0000000628297981 */ /* 0x000ea2000c1e1900 */
[----:B0-----:R-:W-:-:S04]  /*17c0*/  IMAD.WIDE R14, R2, 0x4, R8 ;  /* 0x00000004020e7825 */ /* 0x001fc800078e0208 */
[----:B----4-:R-:W-:Y:S01]  /*17d0*/  IMAD.WIDE R16, R2, 0x4, R10 ;  /* 0x0000000402107825 */ /* 0x010fe200078e020a */
[----:B------:R-:W-:-:S04]  /*17e0*/  IADD3 R0, PT, PT, R0, R3, RZ ;  /* 0x0000000300007210 */ /* 0x000fc80007ffe0ff */
[-C--:B------:R-:W-:Y:S01]  /*17f0*/  IADD3 R0, PT, PT, R0, R3.reuse, RZ ;  /* 0x0000000300007210 */ /* 0x080fe20007ffe0ff */
[----:B--2---:R-:W-:Y:S01]  /*1800*/  FADD R23, -R41, -RZ ;  /* 0x800000ff29177221 */ /* 0x004fe20000000100 */
[----:B------:R-:W-:Y:S04]  /*1810*/  REDG.E.ADD.F32.FTZ.RN.STRONG.GPU desc[UR6][R14.64], R41 ;  /* 0x000000290e0079a6 */ /* 0x000fe8000c12f306 */
[----:B------:R0:W-:Y:S04]  /*1820*/  REDG.E.ADD.F32.FTZ.RN.STRONG.GPU desc[UR6][R16.64], R23 ;  /* 0x00000017100079a6 */ /* 0x0001e8000c12f306 */
[----:B------:R-:W2:Y:S01]  /*1830*/  LDG.E R43, desc[UR6][R42.64] ;  /* 0x000000062a2b7981 */ /* 0x000ea2000c1e1900 */
[----:B------:R-:W-:-:S04]  /*1840*/  IADD3 R0, PT, PT, R0, R3, RZ ;  /* 0x0000000300007210 */ /* 0x000fc80007ffe0ff */
[----:B------:R-:W-:-:S04]  /*1850*/  IADD3 R0, PT, PT, R0, R3, RZ ;  /* 0x0000000300007210 */ /* 0x000fc80007ffe0ff */
[----:B------:R-:W-:-:S04]  /*1860*/  IADD3 R0, PT, PT, R0, R3, RZ ;  /* 0x0000000300007210 */ /* 0x000fc80007ffe0ff */
[----:B-1----:R-:W-:Y:S01]  /*1870*/  IADD3 R11, PT, PT, R0, R3, RZ ;  /* 0x00000003000b7210 */ /* 0x002fe20007ffe0ff */
[----:B------:R-:W-:-:S04]  /*1880*/  IMAD.WIDE R6, R2, 0x4, R14 ;  /* 0x0000000402067825 */ /* 0x000fc800078e020e */
[----:B------:R-:W-:-:S04]  /*1890*/  IMAD.WIDE R8, R2, 0x4, R16 ;  /* 0x0000000402087825 */ /* 0x000fc800078e0210 */
[----:B0-----:R-:W-:-:S04]  /*18a0*/  IMAD.WIDE.U32 R16, R11, 0x4, R4 ;  /* 0x000000040b107825 */ /* 0x001fc800078e0004 */
[----:B--2---:R-:W-:Y:S01]  /*18b0*/  FADD R3, -R43, -RZ ;  /* 0x800000ff2b037221 */ /* 0x004fe20000000100 */
        /* <DEDUP_REMOVED lines=8> */
[----:B------:R-:W4:Y:S01]  /*1940*/  LDG.E R45, desc[UR6][R44.64] ;  /* 0x000000062c2d7981 */ /* 0x000f22000c1e1900 */
[----:B------:R-:W-:-:S04]  /*1950*/  IMAD.WIDE R12, R2, 0x4, R4 ;  /* 0x00000004020c7825 */ /* 0x000fc800078e0204 */
[----:B------:R-:W-:-:S04]  /*1960*/  IMAD.WIDE R14, R2, 0x4, R10 ;  /* 0x00000004020e7825 */ /* 0x000fc800078e020a */
[----:B----4-:R-:W-:Y:S01]  /*1970*/  FADD R21, -R45, -RZ ;  /* 0x800000ff2d157221 */ /* 0x010fe20000000100 */
        /* <DEDUP_REMOVED lines=10> */
[----:B---3--:R-:W-:-:S04]  /*1a20*/  IMAD.WIDE R10, R2, 0x4, R8 ;  /* 0x00000004020a7825 */ /* 0x008fc800078e0208 */
[----:B--2---:R-:W-:Y:S01]  /*1a30*/  FADD R17, -R49, -RZ ;  /* 0x800000ff31117221 */ /* 0x004fe20000000100 */
[----:B------:R2:W-:Y:S04]  /*1a40*/  REDG.E.ADD.F32.FTZ.RN.STRONG.GPU desc[UR6][R4.64], R49 ;  /* 0x00000031040079a6 */ /* 0x0005e8000c12f306 */
[----:B------:R3:W-:Y:S04]  /*1a50*/  REDG.E.ADD.F32.FTZ.RN.STRONG.GPU desc[UR6][R10.64], R17 ;  /* 0x000000110a0079a6 */ /* 0x0007e8000c12f306 */
[----:B------:R-:W2:Y:S01]  /*1a60*/  LDG.E R51, desc[UR6][R50.64] ;  /* 0x0000000632337981 */ /* 0x000ea2000c1e1900 */
[----:B----4-:R-:W-:-:S04]  /*1a70*/  IMAD.WIDE R12, R2, 0x4, R4 ;  /* 0x00000004020c7825 */ /* 0x010fc800078e0204 */
[----:B-----5:R-:W-:-:S04]  /*1a80*/  IMAD.WIDE R14, R2, 0x4, R10 ;  /* 0x00000004020e7825 */ /* 0x020fc800078e020a */
[----:B--2---:R-:W-:Y:S01]  /*1a90*/  FADD R19, -R51, -RZ ;  /* 0x800000ff33137221 */ /* 0x004fe20000000100 */
        /* <DEDUP_REMOVED lines=8> */
[----:B------:R-:W3:Y:S01]  /*1b20*/  LDG.E R55, desc[UR6][R54.64] ;  /* 0x0000000636377981 */ /* 0x000ee2000c1e1900 */
[----:B------:R-:W-:-:S04]  /*1b30*/  IMAD.WIDE R4, R2, 0x4, R6 ;  /* 0x0000000402047825 */ /* 0x000fc800078e0206 */
[----:B------:R-:W-:-:S04]  /*1b40*/  IMAD.WIDE R2, R2, 0x4, R8 ;  /* 0x0000000402027825 */ /* 0x000fc800078e0208 */
[----:B---3--:R-:W-:Y:S01]  /*1b50*/  FADD R11, -R55, -RZ ;  /* 0x800000ff370b7221 */ /* 0x008fe20000000100 */
[----:B------:R-:W-:Y:S04]  /*1b60*/  REDG.E.ADD.F32.FTZ.RN.STRONG.GPU desc[UR6][R4.64], R55 ;  /* 0x00000037040079a6 */ /* 0x000fe8000c12f306 */
[----:B------:R-:W-:Y:S01]  /*1b70*/  REDG.E.ADD.F32.FTZ.RN.STRONG.GPU desc[UR6][R2.64], R11 ;  /* 0x0000000b020079a6 */ /* 0x000fe2000c12f306 */
[----:B------:R-:W-:Y:S05]  /*1b80*/  EXIT ;  /* 0x000000000000794d */ /* 0x000fea0003800000 */
.L_x_466:
[----:B------:R-:W0:Y:S02]  /*1b90*/  LDC.64 R2, c[0x0][0x3a8] ;  /* 0x0000ea00ff027b82 */ /* 0x000e240000000a00 */
[----:B0-----:R-:W-:-:S05]  /*1ba0*/  IMAD.WIDE.U32 R2, R17, 0x4, R2 ;  /* 0x0000000411027825 */ /* 0x001fca00078e0002 */
[----:B------:R-:W-:Y:S01]  /*1bb0*/  STG.E desc[UR6][R2.64], RZ ;  /* 0x000000ff02007986 */ /* 0x000fe2000c101906 */
[----:B------:R-:W-:Y:S05]  /*1bc0*/  EXIT ;  /* 0x000000000000794d */ /* 0x000fea0003800000 */
.L_x_467:
        /* <DEDUP_REMOVED lines=11> */
.L_x_987:


//--------------------- .text._Z10divNewTab2ILi24EEvPfS0_Pii --------------------------
	.section	.text._Z10divNewTab2ILi24EEvPfS0_Pii,"ax",@progbits
	.align	128
        .global         _Z10divNewTab2ILi24EEvPfS0_Pii
        .type           _Z10divNewTab2ILi24EEvPfS0_Pii,@function
        .size           _Z10divNewTab2ILi24EEvPfS0_Pii,(.L_x_940 - _Z10divNewTab2ILi24EEvPfS0_Pii)
        .other          _Z10divNewTab2ILi24EEvPfS0_Pii,@"STO_CUDA_ENTRY STV_DEFAULT"
_Z10divNewTab2ILi24EEvPfS0_Pii:
.text._Z10divNewTab2ILi24EEvPfS0_Pii:
        /* <DEDUP_REMOVED lines=34> */
[----:B------:R-:W-:Y:S05]  /*0220*/  CALL.REL.NOINC `($__internal_8_$__cuda_sm3x_div_rn_noftz_f32_slowpath) ;  /* 0x0000000000187944 */ /* 0x000fea0003c00000 */
[----:B------:R-:W-:-:S07]  /*0230*/  IMAD.MOV.U32 R7, RZ, RZ, R0 ;  /* 0x000000ffff077224 */ /* 0x000fce00078e0000 */
.L_x_469:
[----:B------:R-:W-:Y:S05]  /*0240*/  BSYNC.RECONVERGENT B0 ;  /* 0x0000000000007941 */ /* 0x000fea0003800200 */
.L_x_468:
[----:B------:R-:W0:Y:S02]  /*0250*/  LDC.64 R4, c[0x0][0x380] ;  /* 0x0000e000ff047b82 */ /* 0x000e240000000a00 */
[----:B0-----:R-:W-:-:S05]  /*0260*/  IMAD.WIDE.U32 R2, R2, 0x4, R4 ;  /* 0x0000000402027825 */ /* 0x001fca00078e0004 */
[----:B------:R-:W-:Y:S01]  /*0270*/  STG.E desc[UR4][R2.64], R7 ;  /* 0x0000000702007986 */ /* 0x000fe2000c101904 */
[----:B------:R-:W-:Y:S05]  /*0280*/  EXIT ;  /* 0x000000000000794d */ /* 0x000fea0003800000 */
        .weak           $__internal_8_$__cuda_sm3x_div_rn_noftz_f32_slowpath
        .type           $__internal_8_$__cuda_sm3x_div_rn_noftz_f32_slowpath,@function
        .size           $__internal_8_$__cuda_sm3x_div_rn_noftz_f32_slowpath,(.L_x_940 - $__internal_8_$__cuda_sm3x_div_rn_noftz_f32_slowpath)
$__internal_8_$__cuda_sm3x_div_rn_noftz_f32_slowpath:
        /* <DEDUP_REMOVED lines=36> */
.L_x_471:
        /* <DEDUP_REMOVED lines=51> */
.L_x_478:
[----:B------:R-:W-:-:S04]  /*0800*/  LOP3.LUT R0, R0, 0x80000000, RZ, 0xc0, !PT ;  /* 0x8000000000007812 */ /* 0x000fc800078ec0ff */
[----:B------:R-:W-:Y:S01]  /*0810*/  LOP3.LUT R0, R0, 0x7f800000, RZ, 0xfc, !PT ;  /* 0x7f80000000007812 */ /* 0x000fe200078efcff */
[----:B------:R-:W-:Y:S06]  /*0820*/  BRA `(.L_x_479) ;  /* 0x0000000000047947 */ /* 0x000fec0003800000 */
.L_x_477:
[----:B------:R-:W-:-:S07]  /*0830*/  IMAD R0, R6, 0x800000, R0 ;  /* 0x0080000006007824 */ /* 0x000fce00078e0200 */
.L_x_479:
[----:B------:R-:W-:Y:S05]  /*0840*/  BSYNC.RECONVERGENT B2 ;  /* 0x0000000000027941 */ /* 0x000fea0003800200 */
.L_x_476:
[----:B------:R-:W-:Y:S05]  /*0850*/  BRA `(.L_x_480) ;  /* 0x0000000000207947 */ /* 0x000fea0003800000 */
.L_x_475:
[----:B------:R-:W-:-:S04]  /*0860*/  LOP3.LUT R0, R8, 0x80000000, R7, 0x48, !PT ;  /* 0x8000000008007812 */ /* 0x000fc800078e4807 */
[----:B------:R-:W-:Y:S01]  /*0870*/  LOP3.LUT R0, R0, 0x7f800000, RZ, 0xfc, !PT ;  /* 0x7f80000000007812 */ /* 0x000fe200078efcff */
[----:B------:R-:W-:Y:S06]  /*0880*/  BRA `(.L_x_480) ;  /* 0x0000000000147947 */ /* 0x000fec0003800000 */
.L_x_474:
[----:B------:R-:W-:Y:S01]  /*0890*/  LOP3.LUT R0, R8, 0x80000000, R7, 0x48, !PT ;  /* 0x8000000008007812 */ /* 0x000fe200078e4807 */
[----:B------:R-:W-:Y:S06]  /*08a0*/  BRA `(.L_x_480) ;  /* 0x00000000000c7947 */ /* 0x000fec0003800000 */
.L_x_473:
[----:B------:R-:W0:Y:S01]  /*08b0*/  MUFU.RSQ R0, -QNAN ;  /* 0xffc0000000007908 */ /* 0x000e220000001400 */
[----:B------:R-:W-:Y:S05]  /*08c0*/  BRA `(.L_x_480) ;  /* 0x0000000000047947 */ /* 0x000fea0003800000 */
.L_x_472:
[----:B------:R-:W-:-:S07]  /*08d0*/  FADD.FTZ R0, R0, R3 ;  /* 0x0000000300007221 */ /* 0x000fce0000010000 */
.L_x_480:
[----:B------:R-:W-:Y:S05]  /*08e0*/  BSYNC.RECONVERGENT B1 ;  /* 0x0000000000017941 */ /* 0x000fea0003800200 */
.L_x_470:
[----:B------:R-:W-:-:S04]  /*08f0*/  IMAD.MOV.U32 R5, RZ, RZ, 0x0 ;  /* 0x00000000ff057424 */ /* 0x000fc800078e00ff */
[----:B0-----:R-:W-:Y:S05]  /*0900*/  RET.REL.NODEC R4 `(_Z10divNewTab2ILi24EEvPfS0_Pii) ;  /* 0xfffffff404bc7950 */ /* 0x001fea0003c3ffff */
.L_x_481:
        /* <DEDUP_REMOVED lines=15> */
.L_x_940:


//--------------------- .text._Z22calculateBestDistance2ILi23EEvPfS0_S0_PiS1_S1_ii --------------------------
	.section	.text._Z22calculateBestDistance2ILi23EEvPfS0_S0_PiS1_S1_ii,"ax",@progbits
	.align	128
        .global         _Z22calculateBestDistance2ILi23EEvPfS0_S0_PiS1_S1_ii
        .type           _Z22calculateBestDistance2ILi23EEvPfS0_S0_PiS1_S1_ii,@function
        .size           _Z22calculateBestDistance2ILi23EEvPfS0_S0_PiS1_S1_ii,(.L_x_989 - _Z22calculateBestDistance2ILi23EEvPfS0_S0_PiS1_S1_ii)
        .other          _Z22calculateBestDistance2ILi23EEvPfS0_S0_PiS1_S1_ii,@"STO_CUDA_ENTRY STV_DEFAULT"
_Z22calculateBestDistance2ILi23EEvPfS0_S0_PiS1_S1_ii:
.text._Z22calculateBestDistance2ILi23EEvPfS0_S0_PiS1_S1_ii:
        /* <DEDUP_REMOVED lines=10> */
[----:B------:R-:W1:Y:S01]  /*00a0*/  S2R R5, SR_TID.X ;  /* 0x0000000000057919 */ /* 0x000e620000002100 */
[----:B------:R-:W2:Y:S01]  /*00b0*/  LDCU.64 UR6, c[0x0][0x358] ;  /* 0x00006b00ff0677ac */ /* 0x000ea20008000a00 */
[-C--:B------:R-:W-:Y:S02]  /*00c0*/  IADD3 R33, PT, PT, R2, R12.reuse, RZ ;  /* 0x0000000c02217210 */ /* 0x080fe40007ffe0ff */
[----:B------:R-:W-:Y:S02]  /*00d0*/  MOV R68, 0xffffffff ;  /* 0xffffffff00447802 */ /* 0x000fe40000000f00 */
[-C--:B------:R-:W-:Y:S01]  /*00e0*/  IADD3 R29, PT, PT, R33, R12.reuse, RZ ;  /* 0x0000000c211d7210 */ /* 0x080fe20007ffe0ff */
[----:B------:R-:W3:Y:S03]  /*00f0*/  LDC R2, c[0x0][0x3b4] ;  /* 0x0000ed00ff027b82 */ /* 0x000ee60000000800 */
        /* <DEDUP_REMOVED lines=9> */
[----:B---3--:R-:W-:Y:S02]  /*0190*/  ISETP.GE.AND P0, PT, R2, 0x1, PT ;  /* 0x000000010200780c */ /* 0x008fe40003f06270 */
        /* <DEDUP_REMOVED lines=29> */
[----:B-12---:R-:W-:Y:S06]  /*0370*/  @!P0 BRA `(.L_x_482) ;  /* 0x0000000800c88947 */ /* 0x006fec0003800000 */
[----:B------:R-:W0:Y:S01]  /*0380*/  LDC R4, c[0x0][0x360] ;  /* 0x0000d800ff047b82 */ /* 0x000e220000000800 */
[----:B------:R1:W5:Y:S04]  /*0390*/  LDG.E R6, desc[UR6][R28.64] ;  /* 0x000000061c067981 */ /* 0x000368000c1e1900 */
[----:B------:R-:W5:Y:S04]  /*03a0*/  LDG.E R9, desc[UR6][R18.64] ;  /* 0x0000000612097981 */ /* 0x000f68000c1e1900 */
[----:B------:R-:W5:Y:S04]  /*03b0*/  LDG.E R10, desc[UR6][R26.64] ;  /* 0x000000061a0a7981 */ /* 0x000f68000c1e1900 */
[----:B------:R-:W5:Y:S04]  /*03c0*/  LDG.E R11, desc[UR6][R22.64] ;  /* 0x00000006160b7981 */ /* 0x000f68000c1e1900 */
[----:B------:R-:W5:Y:S04]  /*03d0*/  LDG.E R18, desc[UR6][R34.64] ;  /* 0x0000000622127981 */ /* 0x000f68000c1e1900 */
[----:B------:R-:W5:Y:S01]  /*03e0*/  LDG.E R19, desc[UR6][R36.64] ;  /* 0x0000000624137981 */ /* 0x000f62000c1e1900 */
[----:B0-----:R-:W-:-:S03]  /*03f0*/  IMAD R57, R4, UR4, R57 ;  /* 0x0000000404397c24 */ /* 0x001fc6000f8e0239 */
[----:B------:R-:W5:Y:S02]  /*0400*/  LDG.E R22, desc[UR6][R42.64] ;  /* 0x000000062a167981 */ /* 0x000f64000c1e1900 */
[CC--:B------:R-:W-:Y:S01]  /*0410*/  IADD3 R3, PT, PT, R57.reuse, R12.reuse, RZ ;  /* 0x0000000c39037210 */ /* 0x0c0fe20007ffe0ff */
[--C-:B------:R-:W-:Y:S01]  /*0420*/  IMAD.WIDE.U32 R56, R57, 0x4, R14.reuse ;  /* 0x0000000439387825 */ /* 0x100fe200078e000e */
[----:B------:R0:W5:Y:S02]  /*0430*/  LDG.E R4, desc[UR6][R32.64] ;  /* 0x0000000620047981 */ /* 0x000164000c1e1900 */
[----:B------:R-:W-:Y:S02]  /*0440*/  IADD3 R13, PT, PT, R3, R12, RZ ;  /* 0x0000000c030d7210 */ /* 0x000fe40007ffe0ff */
[----:B------:R-:W5:Y:S03]  /*0450*/  LDG.E R12, desc[UR6][R20.64] ;  /* 0x00000006140c7981 */ /* 0x000f66000c1e1900 */
[--C-:B-1----:R-:W-:Y:S01]  /*0460*/  IMAD.WIDE.U32 R28, R13, 0x4, R14.reuse ;  /* 0x000000040d1c7825 */ /* 0x102fe200078e000e */
[----:B------:R-:W5:Y:S03]  /*0470*/  LDG.E R23, desc[UR6][R44.64] ;  /* 0x000000062c177981 */ /* 0x000f66000c1e1900 */
[----:B0-----:R-:W-:Y:S01]  /*0480*/  IMAD.WIDE.U32 R32, R3, 0x4, R14 ;  /* 0x0000000403207825 */ /* 0x001fe200078e000e */
        /* <DEDUP_REMOVED lines=8> */
[----:B------:R0:W5:Y:S04]  /*0510*/  LDG.E R14, desc[UR6][R54.64] ;  /* 0x00000006360e7981 */ /* 0x000168000c1e1900 */
[----:B------:R-:W5:Y:S04]  /*0520*/  LDG.E R8, desc[UR6][R16.64] ;  /* 0x0000000610087981 */ /* 0x000f68000c1e1900 */
[----:B------:R1:W5:Y:S01]  /*0530*/  LDG.E R7, desc[UR6][R30.64] ;  /* 0x000000061e077981 */ /* 0x000362000c1e1900 */
[----:B0-----:R-:W0:Y:S01]  /*0540*/  LDC R54, c[0x0][0x388] ;  /* 0x0000e200ff367b82 */ /* 0x001e220000000800 */
[----:B------:R-:W-:Y:S01]  /*0550*/  HFMA2 R3, -RZ, RZ, 0, 0 ;  /* 0x00000000ff037431 */ /* 0x000fe200000001ff */
[CC--:B------:R-:W-:Y:S01]  /*0560*/  LEA R93, R2.reuse, R2.reuse, 0x1 ;  /* 0x00000002025d7211 */ /* 0x0c0fe200078e08ff */
[C---:B------:R-:W-:Y:S01]  /*0570*/  IMAD R67, R2.reuse, 0xa, RZ ;  /* 0x0000000a02437824 */ /* 0x040fe200078e02ff */
[----:B------:R2:W5:Y:S04]  /*0580*/  LDG.E R16, desc[UR6][R32.64] ;  /* 0x0000000620107981 */ /* 0x000568000c1e1900 */
[----:B------:R-:W3:Y:S01]  /*0590*/  LDC R55, c[0x0][0x38c] ;  /* 0x0000e300ff377b82 */ /* 0x000ee20000000800 */
[----:B------:R4:W5:Y:S01]  /*05a0*/  LDG.E R17, desc[UR6][R28.64] ;  /* 0x000000061c117981 */ /* 0x000962000c1e1900 */
[C---:B-1----:R-:W-:Y:S01]  /*05b0*/  IMAD R30, R2.reuse, 0x6, RZ ;  /* 0x00000006021e7824 */ /* 0x042fe200078e02ff */
[CC--:B------:R-:W-:Y:S01]  /*05c0*/  LEA R31, R2.reuse, -R2.reuse, 0x3 ;  /* 0x80000002021f7211 */ /* 0x0c0fe200078e18ff */
[C---:B------:R-:W-:Y:S01]  /*05d0*/  IMAD R69, R2.reuse, 0xb, RZ ;  /* 0x0000000b02457824 */ /* 0x040fe200078e02ff */
[CC--:B------:R-:W-:Y:S01]  /*05e0*/  LEA R77, R2.reuse, -R2.reuse, 0x4 ;  /* 0x80000002024d7211 */ /* 0x0c0fe200078e20ff */
[C---:B------:R-:W-:Y:S01]  /*05f0*/  IMAD R71, R2.reuse, 0xc, RZ ;  /* 0x0000000c02477824 */ /* 0x040fe200078e02ff */
[C---:B--2---:R-:W-:Y:S01]  /*0600*/  SHF.L.U32 R32, R2.reuse, 0x3, RZ ;  /* 0x0000000302207819 */ /* 0x044fe200000006ff */
[C---:B------:R-:W-:Y:S01]  /*0610*/  IMAD R73, R2.reuse, 0xd, RZ ;  /* 0x0000000d02497824 */ /* 0x040fe200078e02ff */
[CC--:B------:R-:W-:Y:S01]  /*0620*/  LEA R33, R2.reuse, R2.reuse, 0x3 ;  /* 0x0000000202217211 */ /* 0x0c0fe200078e18ff */
[C---:B------:R-:W-:Y:S01]  /*0630*/  IMAD R75, R2.reuse, 0xe, RZ ;  /* 0x0000000e024b7824 */ /* 0x040fe200078e02ff */
[C---:B----4-:R-:W-:Y:S01]  /*0640*/  SHF.L.U32 R28, R2.reuse, 0x2, RZ ;  /* 0x00000002021c7819 */ /* 0x050fe200000006ff */
[C---:B------:R-:W-:Y:S01]  /*0650*/  IMAD R83, R2.reuse, 0x12, RZ ;  /* 0x0000001202537824 */ /* 0x040fe200078e02ff */
[CC--:B------:R-:W-:Y:S01]  /*0660*/  LEA R29, R2.reuse, R2.reuse, 0x2 ;  /* 0x00000002021d7211 */ /* 0x0c0fe200078e10ff */
[C---:B------:R-:W-:Y:S01]  /*0670*/  IMAD R85, R2.reuse, 0x13, RZ ;  /* 0x0000001302557824 */ /* 0x040fe200078e02ff */
[C---:B------:R-:W-:Y:S01]  /*0680*/  SHF.L.U32 R79, R2.reuse, 0x4, RZ ;  /* 0x00000004024f7819 */ /* 0x040fe200000006ff */
[C---:B------:R-:W-:Y:S01]  /*0690*/  IMAD R87, R2.reuse, 0x14, RZ ;  /* 0x0000001402577824 */ /* 0x040fe200078e02ff */
[C---:B------:R-:W-:Y:S01]  /*06a0*/  LEA R81, R2.reuse, R2, 0x4 ;  /* 0x0000000202517211 */ /* 0x040fe200078e20ff */
[C---:B------:R-:W-:Y:S01]  /*06b0*/  IMAD R89, R2.reuse, 0x15, RZ ;  /* 0x0000001502597824 */ /* 0x040fe200078e02ff */
[C---:B------:R-:W-:Y:S01]  /*06c0*/  IADD3 R70, PT, PT, -R2.reuse, RZ, RZ ;  /* 0x000000ff02467210 */ /* 0x040fe20007ffe1ff */
[----:B------:R-:W-:Y:S01]  /*06d0*/  IMAD R91, R2, 0x16, RZ ;  /* 0x00000016025b7824 */ /* 0x000fe200078e02ff */
[----:B------:R-:W-:-:S02]  /*06e0*/  MOV R66, 0x7f7fffff ;  /* 0x7f7fffff00427802 */ /* 0x000fc40000000f00 */
[----:B------:R-:W-:Y:S02]  /*06f0*/  MOV R68, 0xffffffff ;  /* 0xffffffff00447802 */ /* 0x000fe40000000f00 */
[----:B------:R-:W-:-:S07]  /*0700*/  SHF.L.U32 R72, R2, 0x1, RZ ;  /* 0x0000000102487819 */ /* 0x000fce00000006ff */
.L_x_483:
[----:B------:R-:W1:Y:S01]  /*0710*/  LDC.64 R56, c[0x0][0x388] ;  /* 0x0000e200ff387b82 */ /* 0x000e620000000a00 */
[--C-:B0--3--:R-:W-:Y:S01]  /*0720*/  IMAD.WIDE.U32 R60, R2, 0x4, R54.reuse ;  /* 0x00000004023c7825 */ /* 0x109fe200078e0036 */
[----:B------:R-:W2:Y:S03]  /*0730*/  LDG.E R74, desc[UR6][R54.64] ;  /* 0x00000006364a7981 */ /* 0x000ea6000c1e1900 */
[----:B------:R-:W-:Y:S01]  /*0740*/  IMAD.WIDE.U32 R58, R72, 0x4, R54 ;  /* 0x00000004483a7825 */ /* 0x000fe200078e0036 */
[----:B------:R0:W3:Y:S04]  /*0750*/  LDG.E R76, desc[UR6][R60.64] ;  /* 0x000000063c4c7981 */ /* 0x0000e8000c1e1900 */
[----:B------:R4:W3:Y:S01]  /*0760*/  LDG.E R78, desc[UR6][R58.64] ;  /* 0x000000063a4e7981 */ /* 0x0008e2000c1e1900 */
[----:B-1----:R-:W-:-:S04]  /*0770*/  IMAD.WIDE.U32 R64, R93, 0x4, R56 ;  /* 0x000000045d407825 */ /* 0x002fc800078e0038 */
[--C-:B------:R-:W-:Y:S02]  /*0780*/  IMAD.WIDE.U32 R62, R28, 0x4, R56.reuse ;  /* 0x000000041c3e7825 */ /* 0x100fe400078e0038 */
[----:B------:R-:W3:Y:S02]  /*0790*/  LDG.E R65, desc[UR6][R64.64] ;  /* 0x0000000640417981 */ /* 0x000ee4000c1e1900 */
[--C-:B0-----:R-:W-:Y:S02]  /*07a0*/  IMAD.WIDE.U32 R60, R29, 0x4, R56.reuse ;  /* 0x000000041d3c7825 */ /* 0x101fe400078e0038 */
[----:B------:R0:W3:Y:S02]  /*07b0*/  LDG.E R82, desc[UR6][R62.64] ;  /* 0x000000063e527981 */ /* 0x0000e4000c1e1900 */
[--C-:B----4-:R-:W-:Y:S02]  /*07c0*/  IMAD.WIDE.U32 R58, R30, 0x4, R56.reuse ;  /* 0x000000041e3a7825 */ /* 0x110fe400078e0038 */
[----:B------:R1:W4:Y:S04]  /*07d0*/  LDG.E R86, desc[UR6][R60.64] ;  /* 0x000000063c567981 */ /* 0x000328000c1e1900 */
[----:B------:R1:W4:Y:S01]  /*07e0*/  LDG.E R90, desc[UR6][R58.64] ;  /* 0x000000063a5a7981 */ /* 0x000322000c1e1900 */
[----:B0-----:R-:W-:-:S04]  /*07f0*/  IMAD.WIDE.U32 R62, R31, 0x4, R56 ;  /* 0x000000041f3e7825 */ /* 0x001fc800078e0038 */
[--C-:B-1----:R-:W-:Y:S01]  /*0800*/  IMAD.WIDE.U32 R60, R32, 0x4, R56.reuse ;  /* 0x00000004203c7825 */ /* 0x102fe200078e0038 */
[----:B------:R0:W4:Y:S04]  /*0810*/  LDG.E R88, desc[UR6][R62.64] ;  /* 0x000000063e587981 */ /* 0x000128000c1e1900 */
[----:B------:R1:W4:Y:S01]  /*0820*/  LDG.E R84, desc[UR6][R60.64] ;  /* 0x000000063c547981 */ /* 0x000322000c1e1900 */
[----:B------:R-:W-:-:S05]  /*0830*/  IMAD.WIDE.U32 R58, R33, 0x4, R56 ;  /* 0x00000004213a7825 */ /* 0x000fca00078e0038 */
[----:B------:R4:W4:Y:S01]  /*0840*/  LDG.E R80, desc[UR6][R58.64] ;  /* 0x000000063a507981 */ /* 0x000922000c1e1900 */
[----:B0-----:R-:W-:-:S04]  /*0850*/  IMAD.WIDE.U32 R62, R69, 0x4, R56 ;  /* 0x00000004453e7825 */ /* 0x001fc800078e0038 */
[----:B--2--5:R-:W-:Y:S01]  /*0860*/  FADD R74, R15, -R74 ;  /* 0x8000004a0f4a7221 */ /* 0x024fe20000000000 */
[----:B---3--:R-:W-:-:S03]  /*0870*/  FADD R76, R16, -R76 ;  /* 0x8000004c104c7221 */ /* 0x008fc60000000000 */
[----:B------:R-:W-:Y:S01]  /*0880*/  FFMA R74, R74, R74, RZ ;  /* 0x0000004a4a4a7223 */ /* 0x000fe200000000ff */
[----:B------:R-:W-:-:S03]  /*0890*/  FADD R78, R17, -R78 ;  /* 0x8000004e114e7221 */ /* 0x000fc60000000000 */
[----:B------:R-:W-:-:S04]  /*08a0*/  FFMA R74, R76, R76, R74 ;  /* 0x0000004c4c4a7223 */ /* 0x000fc8000000004a */
[----:B------:R-:W-:Y:S01]  /*08b0*/  FFMA R74, R78, R78, R74 ;  /* 0x0000004e4e4a7223 */ /* 0x000fe2000000004a */
[----:B------:R-:W-:-:S04]  /*08c0*/  FADD R65, R4, -R65 ;  /* 0x8000004104417221 */ /* 0x000fc80000000000 */
[----:B------:R-:W-:Y:S01]  /*08d0*/  FFMA R74, R65, R65, R74 ;  /* 0x00000041414a7223 */ /* 0x000fe2000000004a */
[----:B-1----:R-:W-:Y:S01]  /*08e0*/  FADD R61, R6, -R82 ;  /* 0x80000052063d7221 */ /* 0x002fe20000000000 */
[----:B----4-:R-:W-:-:S03]  /*08f0*/  FADD R59, R7, -R86 ;  /* 0x80000056073b7221 */ /* 0x010fc60000000000 */
[----:B------:R-:W-:Y:S01]  /*0900*/  FFMA R74, R61, R61, R74 ;  /* 0x0000003d3d4a7223 */ /* 0x000fe2000000004a */
[----:B------:R-:W-:-:S03]  /*0910*/  FADD R61, R8, -R90 ;  /* 0x8000005a083d7221 */ /* 0x000fc60000000000 */
[----:B------:R-:W-:Y:S01]  /*0920*/  FFMA R74, R59, R59, R74 ;  /* 0x0000003b3b4a7223 */ /* 0x000fe2000000004a */
[----:B------:R-:W-:-:S04]  /*0930*/  IMAD.WIDE.U32 R58, R67, 0x4, R56 ;  /* 0x00000004433a7825 */ /* 0x000fc800078e0038 */
[----:B------:R-:W-:Y:S01]  /*0940*/  FFMA R61, R61, R61, R74 ;  /* 0x0000003d3d3d7223 */ /* 0x000fe2000000004a */
[----:B------:R-:W-:Y:S01]  /*0950*/  FADD R88, R9, -R88 ;  /* 0x8000005809587221 */ /* 0x000fe20000000000 */
[----:B------:R0:W2:Y:S03]  /*0960*/  LDG.E R74, desc[UR6][R58.64] ;  /* 0x000000063a4a7981 */ /* 0x0000a6000c1e1900 */
[----:B------:R-:W-:Y:S01]  /*0970*/  FFMA R61, R88, R88, R61 ;  /* 0x00000058583d7223 */ /* 0x000fe2000000003d */
[----:B------:R-:W-:Y:S01]  /*0980*/  FADD R84, R10, -R84 ;  /* 0x800000540a547221 */ /* 0x000fe20000000000 */
[----:B------:R1:W3:Y:S01]  /*0990*/  LDG.E R88, desc[UR6][R62.64] ;  /* 0x000000063e587981 */ /* 0x0002e2000c1e1900 */
[----:B0-----:R-:W-:-:S04]  /*09a0*/  IMAD.WIDE.U32 R58, R71, 0x4, R56 ;  /* 0x00000004473a7825 */ /* 0x001fc800078e0038 */
[----:B------:R-:W-:Y:S01]  /*09b0*/  FFMA R90, R84, R84, R61 ;  /* 0x00000054545a7223 */ /* 0x000fe2000000003d */
[--C-:B------:R-:W-:Y:S01]  /*09c0*/  IMAD.WIDE.U32 R60, R73, 0x4, R56.reuse ;  /* 0x00000004493c7825 */ /* 0x100fe200078e0038 */
[----:B------:R-:W4:Y:S03]  /*09d0*/  LDG.E R86, desc[UR6][R58.64] ;  /* 0x000000063a567981 */ /* 0x000f26000c1e1900 */
[----:B------:R-:W-:Y:S01]  /*09e0*/  IMAD.WIDE.U32 R64, R75, 0x4, R56 ;  /* 0x000000044b407825 */ /* 0x000fe200078e0038 */
[----:B------:R0:W4:Y:S03]  /*09f0*/  LDG.E R84, desc[UR6][R60.64] ;  /* 0x000000063c547981 */ /* 0x000126000c1e1900 */
[----:B------:R-:W-:Y:S01]  /*0a00*/  FADD R80, R11, -R80 ;  /* 0x800000500b507221 */ /* 0x000fe20000000000 */
[----:B-1----:R-:W-:Y:S01]  /*0a10*/  IMAD.WIDE.U32 R62, R77, 0x4, R56 ;  /* 0x000000044d3e7825 */ /* 0x002fe200078e0038 */
[----:B------:R-:W4:Y:S03]  /*0a20*/  LDG.E R82, desc[UR6][R64.64] ;  /* 0x0000000640527981 */ /* 0x000f26000c1e1900 */
[----:B------:R-:W-:-:S02]  /*0a30*/  FFMA R90, R80, R80, R90 ;  /* 0x00000050505a7223 */ /* 0x000fc4000000005a */
[----:B------:R1:W4:Y:S01]  /*0a40*/  LDG.E R80, desc[UR6][R62.64] ;  /* 0x000000063e507981 */ /* 0x000322000c1e1900 */
[----:B0-----:R-:W-:-:S04]  /*0a50*/  IMAD.WIDE.U32 R60, R79, 0x4, R56 ;  /* 0x000000044f3c7825 */ /* 0x001fc800078e0038 */
[--C-:B------:R-:W-:Y:S01]  /*0a60*/  IMAD.WIDE.U32 R58, R81, 0x4, R56.reuse ;  /* 0x00000004513a7825 */ /* 0x100fe200078e0038 */
[----:B------:R0:W4:Y:S04]  /*0a70*/  LDG.E R78, desc[UR6][R60.64] ;  /* 0x000000063c4e7981 */ /* 0x000128000c1e1900 */
[----:B------:R0:W4:Y:S01]  /*0a80*/  LDG.E R76, desc[UR6][R58.64] ;  /* 0x000000063a4c7981 */ /* 0x000122000c1e1900 */
[----:B-1----:R-:W-:-:S04]  /*0a90*/  IMAD.WIDE.U32 R62, R87, 0x4, R56 ;  /* 0x00000004573e7825 */ /* 0x002fc800078e0038 */
[--C-:B0-----:R-:W-:Y:S02]  /*0aa0*/  IMAD.WIDE.U32 R60, R85, 0x4, R56.reuse ;  /* 0x00000004553c7825 */ /* 0x101fe400078e0038 */
        /* <DEDUP_REMOVED lines=40> */
[----:B------:R-:W-:Y:S01]  /*0d30*/  FADD R59, R20, -R82 ;  /* 0x80000052143b7221 */ /* 0x000fe20000000000 */
[----:B0-----:R-:W-:-:S03]  /*0d40*/  FADD R57, R21, -R80 ;  /* 0x8000005015397221 */ /* 0x001fc60000000000 */
[----:B------:R-:W-:-:S04]  /*0d50*/  FFMA R90, R59, R59, R90 ;  /* 0x0000003b3b5a7223 */ /* 0x000fc8000000005a */
[----:B------:R-:W-:Y:S01]  /*0d60*/  FFMA R90, R57, R57, R90 ;  /* 0x00000039395a7223 */ /* 0x000fe2000000005a */
[----:B------:R-:W-:-:S04]  /*0d70*/  FADD R57, R22, -R78 ;  /* 0x8000004e16397221 */ /* 0x000fc80000000000 */
[----:B------:R-:W-:Y:S01]  /*0d80*/  FFMA R90, R57, R57, R90 ;  /* 0x00000039395a7223 */ /* 0x000fe2000000005a */
[----:B------:R-:W-:-:S04]  /*0d90*/  FADD R57, R14, -R76 ;  /* 0x8000004c0e397221 */ /* 0x000fc80000000000 */
[----:B------:R-:W-:Y:S01]  /*0da0*/  FFMA R90, R57, R57, R90 ;  /* 0x00000039395a7223 */ /* 0x000fe2000000005a */
[----:B------:R-:W-:Y:S01]  /*0db0*/  FADD R61, R24, -R61 ;  /* 0x8000003d183d7221 */ /* 0x000fe20000000000 */
[----:B------:R-:W-:-:S04]  /*0dc0*/  FADD R57, R23, -R92 ;  /* 0x8000005c17397221 */ /* 0x000fc80000000000 */
        /* <DEDUP_REMOVED lines=13> */
.L_x_482:
        /* <DEDUP_REMOVED lines=39> */
[----:B------:R-:W-:-:S05]  /*1110*/  IMAD R0, R0, UR4, R5 ;  /* 0x0000000400007c24 */ /* 0x000fca000f8e0205 */
[----:B------:R-:W-:Y:S01]  /*1120*/  LEA R0, R3, R0, 0x1 ;  /* 0x0000000003007211 */ /* 0x000fe200078e08ff */
[----:B------:R-:W-:-:S03]  /*1130*/  IMAD.WIDE R4, R2, 0x4, R10 ;  /* 0x0000000402047825 */ /* 0x000fc600078e020a */
[----:B------:R-:W-:Y:S01]  /*1140*/  IADD3 R0, PT, PT, R0, R3, RZ ;  /* 0x0000000300007210 */ /* 0x000fe20007ffe0ff */
[----:B------:R-:W-:-:S04]  /*1150*/  IMAD.WIDE R8, R2, 0x4, R12 ;  /* 0x0000000402087825 */ /* 0x000fc800078e020c */
[----:B0-----:R-:W-:-:S04]  /*1160*/  IMAD.WIDE.U32 R16, R0, 0x4, R6 ;  /* 0x0000000400107825 */ /* 0x001fc800078e0006 */
[----:B-1----:R-:W-:Y:S01]  /*1170*/  FADD R29, -R25, -RZ ;  /* 0x800000ff191d7221 */ /* 0x002fe20000000100 */
[----:B------:R0:W-:Y:S04]  /*1180*/  REDG.E.ADD.F32.FTZ.RN.STRONG.GPU desc[UR6][R4.64], R25 ;  /* 0x00000019040079a6 */ /* 0x0001e8000c12f306 */
[----:B------:R1:W-:Y:S04]  /*1190*/  REDG.E.ADD.F32.FTZ.RN.STRONG.GPU desc[UR6][R8.64], R29 ;  /* 0x0000001d080079a6 */ /* 0x0003e8000c12f306 */
[----:B------:R-:W4:Y:S01]  /*11a0*/  LDG.E R19, desc[UR6][R16.64] ;  /* 0x0000000610137981 */ /* 0x000f22000c1e1900 */
[----:B------:R-:W-:Y:S01]  /*11b0*/  IADD3 R0, PT, PT, R0, R3, RZ ;  /* 0x0000000300007210 */ /* 0x000fe20007ffe0ff */
[----:B--2---:R-:W-:-:S04]  /*11c0*/  IMAD.WIDE R10, R2, 0x4, R4 ;  /* 0x00000004020a7825 */ /* 0x004fc800078e0204 */
[----:B---3--:R-:W-:-:S04]  /*11d0*/  IMAD.WIDE R12, R2, 0x4, R8 ;  /* 0x00000004020c7825 */ /* 0x008fc800078e0208 */
[----:B------:R-:W-:-:S04]  /*11e0*/  IMAD.WIDE.U32 R14, R0, 0x4, R6 ;  /* 0x00000004000e7825 */ /* 0x000fc800078e0006 */
[----:B----4-:R-:W-:Y:S01]  /*11f0*/  FADD R27, -R19, -RZ ;  /* 0x800000ff131b7221 */ /* 0x010fe20000000100 */
[----:B------:R2:W-:Y:S04]  /*1200*/  REDG.E.ADD.F32.FTZ.RN.STRONG.GPU desc[UR6][R10.64], R19 ;  /* 0x000000130a0079a6 */ /* 0x0005e8000c12f306 */
[----:B------:R3:W-:Y:S04]  /*1210*/  REDG.E.ADD.F32.FTZ.RN.STRONG.GPU desc[UR6][R12.64], R27 ;  /* 0x0000001b0c0079a6 */ /* 0x0007e8000c12f306 */
[----:B------:R-:W4:Y:S01]  /*1220*/  LDG.E R21, desc[UR6][R14.64] ;  /* 0x000000060e157981 */ /* 0x000f22000c1e1900 */
[----:B------:R-:W-:Y:S01]  /*1230*/  IADD3 R0, PT, PT, R0, R3, RZ ;  /* 0x0000000300007210 */ /* 0x000fe20007ffe0ff */
[----:B0-----:R-:W-:-:S04]  /*1240*/  IMAD.WIDE R4, R2, 0x4, R10 ;  /* 0x0000000402047825 */ /* 0x001fc800078e020a */
[----:B-1----:R-:W-:-:S04]  /*1250*/  IMAD.WIDE R8, R2, 0x4, R12 ;  /* 0x0000000402087825 */ /* 0x002fc800078e020c */
[----:B------:R-:W-:-:S04]  /*1260*/  IMAD.WIDE.U32 R16, R0, 0x4, R6 ;  /* 0x0000000400107825 */ /* 0x000fc800078e0006 */
[----:B----4-:R-:W-:Y:S01]  /*1270*/  FADD R25, -R21, -RZ ;  /* 0x800000ff15197221 */ /* 0x010fe20000000100 */
        /* <DEDUP_REMOVED lines=62> */
[----:B------:R-:W2:Y:S01]  /*1660*/  LDG.E R37, desc[UR6][R36.64] ;  /* 0x0000000624257981 */ /* 0x000ea2000c1e1900 */
[----:B------:R-:W-:-:S04]  /*1670*/  IMAD.WIDE R4, R2, 0x4, R14 ;  /* 0x0000000402047825 */ /* 0x000fc800078e020e */
[----:B-1----:R-:W-:-:S04]  /*1680*/  IMAD.WIDE R8, R2, 0x4, R16 ;  /* 0x0000000402087825 */ /* 0x002fc800078e0210 */
[----:B--2---:R-:W-:Y:S01]  /*1690*/  FADD R19, -R37, -RZ ;  /* 0x800000ff25137221 */ /* 0x004fe20000000100 */
[----:B------:R-:W-:Y:S04]  /*16a0*/  REDG.E.ADD.F32.FTZ.RN.STRONG.GPU desc[UR6][R4.64], R37 ;  /* 0x00000025040079a6 */ /* 0x000fe8000c12f306 */
[----:B------:R-:W-:Y:S04]  /*16b0*/  REDG.E.ADD.F32.FTZ.RN.STRONG.GPU desc[UR6][R8.64], R19 ;  /* 0x00000013080079a6 */ /* 0x000fe8000c12f306 */
[----:B------:R-:W2:Y:S01]  /*16c0*/  LDG.E R39, desc[UR6][R38.64] ;  /* 0x0000000626277981 */ /* 0x000ea2000c1e1900 */
[----:B------:R-:W-:-:S04]  /*16d0*/  IMAD.WIDE R10, R2, 0x4, R4 ;  /* 0x00000004020a7825 */ /* 0x000fc800078e0204 */
[----:B---3--:R-:W-:-:S04]  /*16e0*/  IMAD.WIDE R12, R2, 0x4, R8 ;  /* 0x00000004020c7825 */ /* 0x008fc800078e0208 */
[----:B--2---:R-:W-:Y:S01]  /*16f0*/  FADD R23, -R39, -RZ ;  /* 0x800000ff27177221 */ /* 0x004fe20000000100 */
[----:B------:R1:W-:Y:S04]  /*1700*/  REDG.E.ADD.F32.FTZ.RN.STRONG.GPU desc[UR6][R10.64], R39 ;  /* 0x000000270a0079a6 */ /* 0x0003e8000c12f306 */
[----:B------:R-:W-:Y:S04]  /*1710*/  REDG.E.ADD.F32.FTZ.RN.STRONG.GPU desc[UR6][R12.64], R23 ;  /* 0x000000170c0079a6 */ /* 0x000fe8000c12f306 */
        /* <DEDUP_REMOVED lines=42> */
[----:B------:R-:W-:Y:S04]  /*19c0*/  REDG.E.ADD.F32.FTZ.RN.STRONG.GPU desc[UR6][R10.64], R17 ;  /* 0x000000110a0079a6 */ /* 0x000fe8000c12f306 */
[----:B------:R-:W3:Y:S01]  /*19d0*/  LDG.E R51, desc[UR6][R50.64] ;  /* 0x0000000632337981 */ /* 0x000ee2000c1e1900 */
[----:B----4-:R-:W-:-:S04]  /*19e0*/  IMAD.WIDE R12, R2, 0x4, R6 ;  /* 0x00000004020c7825 */ /* 0x010fc800078e0206 */
[----:B-----5:R-:W-:-:S04]  /*19f0*/  IMAD.WIDE R14, R2, 0x4, R10 ;  /* 0x00000004020e7825 */ /* 0x020fc800078e020a */
[----:B---3--:R-:W-:Y:S01]  /*1a00*/  FADD R19, -R51, -RZ ;  /* 0x800000ff33137221 */ /* 0x008fe20000000100 */
[----:B------:R-:W-:Y:S04]  /*1a10*/  REDG.E.ADD.F32.FTZ.RN.STRONG.GPU desc[UR6][R12.64], R51 ;  /* 0x000000330c0079a6 */ /* 0x000fe8000c12f306 */
[----:B------:R-:W-:Y:S04]  /*1a20*/  REDG.E.ADD.F32.FTZ.RN.STRONG.GPU desc[UR6][R14.64], R19 ;  /* 0x000000130e0079a6 */ /* 0x000fe8000c12f306 */
[----:B------:R-:W2:Y:S01]  /*1a30*/  LDG.E R53, desc[UR6][R52.64] ;  /* 0x0000000634357981 */ /* 0x000ea2000c1e1900 */
[----:B0-----:R-:W-:-:S04]  /*1a40*/  IMAD.WIDE R4, R2, 0x4, R12 ;  /* 0x0000000402047825 */ /* 0x001fc800078e020c */
[----:B-1----:R-:W-:-:S04]  /*1a50*/  IMAD.WIDE R2, R2, 0x4, R14 ;  /* 0x0000000402027825 */ /* 0x002fc800078e020e */
[----:B--2---:R-:W-:Y:S01]  /*1a60*/  FADD R7, -R53, -RZ ;  /* 0x800000ff35077221 */ /* 0x004fe20000000100 */
[----:B------:R-:W-:Y:S04]  /*1a70*/  REDG.E.ADD.F32.FTZ.RN.STRONG.GPU desc[UR6][R4.64], R53 ;  /* 0x00000035040079a6 */ /* 0x000fe8000c12f306 */
[----:B------:R-:W-:Y:S01]  /*1a80*/  REDG.E.ADD.F32.FTZ.RN.STRONG.GPU desc[UR6][R2.64], R7 ;  /* 0x00000007020079a6 */ /* 0x000fe2000c12f306 */
[----:B------:R-:W-:Y:S05]  /*1a90*/  EXIT ;  /* 0x000000000000794d */ /* 0x000fea0003800000 */
.L_x_484:
[----:B------:R-:W0:Y:S02]  /*1aa0*/  LDC.64 R2, c[0x0][0x3a8] ;  /* 0x0000ea00ff027b82 */ /* 0x000e240000000a00 */
[----:B0-----:R-:W-:-:S05]  /*1ab0*/  IMAD.WIDE.U32 R2, R19, 0x4, R2 ;  /* 0x0000000413027825 */ /* 0x001fca00078e0002 */
[----:B------:R-:W-:Y:S01]  /*1ac0*/  STG.E desc[UR6][R2.64], RZ ;  /* 0x000000ff02007986 */ /* 0x000fe2000c101906 */
[----:B------:R-:W-:Y:S05]  /*1ad0*/  EXIT ;  /* 0x000000000000794d */ /* 0x000fea0003800000 */
.L_x_485:
        /* <DEDUP_REMOVED lines=10> */
.L_x_989:


//--------------------- .text._Z10divNewTab2ILi23EEvPfS0_Pii --------------------------
	.section	.text._Z10divNewTab2ILi23EEvPfS0_Pii,"ax",@progbits
	.align	128
        .global         _Z10divNewTab2ILi23EEvPfS0_Pii
        .type           _Z10divNewTab2ILi23EEvPfS0_Pii,@function
        .size           _Z10divNewTab2ILi23EEvPfS0_Pii,(.L_x_941 - _Z10divNewTab2ILi23EEvPfS0_Pii)
        .other          _Z10divNewTab2ILi23EEvPfS0_Pii,@"STO_CUDA_ENTRY STV_DEFAULT"
_Z10divNewTab2ILi23EEvPfS0_Pii:
.text._Z10divNewTab2ILi23EEvPfS0_Pii:
        /* <DEDUP_REMOVED lines=34> */
[----:B------:R-:W-:Y:S05]  /*0220*/  CALL.REL.NOINC `($__internal_9_$__cuda_sm3x_div_rn_noftz_f32_slowpath) ;  /* 0x0000000000187944 */ /* 0x000fea0003c00000 */
[----:B------:R-:W-:-:S07]  /*0230*/  IMAD.MOV.U32 R7, RZ, RZ, R0 ;  /* 0x000000ffff077224 */ /* 0x000fce00078e0000 */
.L_x_487:
[----:B------:R-:W-:Y:S05]  /*0240*/  BSYNC.RECONVERGENT B0 ;  /* 0x0000000000007941 */ /* 0x000fea0003800200 */
.L_x_486:
[----:B------:R-:W0:Y:S02]  /*0250*/  LDC.64 R4, c[0x0][0x380] ;  /* 0x0000e000ff047b82 */ /* 0x000e240000000a00 */
[----:B0-----:R-:W-:-:S05]  /*0260*/  IMAD.WIDE.U32 R2, R2, 0x4, R4 ;  /* 0x0000000402027825 */ /* 0x001fca00078e0004 */
[----:B------:R-:W-:Y:S01]  /*0270*/  STG.E desc[UR4][R2.64], R7 ;  /* 0x0000000702007986 */ /* 0x000fe2000c101904 */
[----:B------:R-:W-:Y:S05]  /*0280*/  EXIT ;  /* 0x000000000000794d */ /* 0x000fea0003800000 */
        .weak           $__internal_9_$__cuda_sm3x_div_rn_noftz_f32_slowpath
        .type           $__internal_9_$__cuda_sm3x_div_rn_noftz_f32_slowpath,@function
        .size           $__internal_9_$__cuda_sm3x_div_rn_noftz_f32_slowpath,(.L_x_941 - $__internal_9_$__cuda_sm3x_div_rn_noftz_f32_slowpath)
$__internal_9_$__cuda_sm3x_div_rn_noftz_f32_slowpath:
        /* <DEDUP_REMOVED lines=36> */
.L_x_489:
        /* <DEDUP_REMOVED lines=51> */
.L_x_496:
[----:B------:R-:W-:-:S04]  /*0800*/  LOP3.LUT R0, R0, 0x80000000, RZ, 0xc0, !PT ;  /* 0x8000000000007812 */ /* 0x000fc800078ec0ff */
[----:B------:R-:W-:Y:S01]  /*0810*/  LOP3.LUT R0, R0, 0x7f800000, RZ, 0xfc, !PT ;  /* 0x7f80000000007812 */ /* 0x000fe200078efcff */
[----:B------:R-:W-:Y:S06]  /*0820*/  BRA `(.L_x_497) ;  /* 0x0000000000047947 */ /* 0x000fec0003800000 */
.L_x_495:
[----:B------:R-:W-:-:S07]  /*0830*/  IMAD R0, R6, 0x800000, R0 ;  /* 0x0080000006007824 */ /* 0x000fce00078e0200 */
.L_x_497:
[----:B------:R-:W-:Y:S05]  /*0840*/  BSYNC.RECONVERGENT B2 ;  /* 0x0000000000027941 */ /* 0x000fea0003800200 */
.L_x_494:
[----:B------:R-:W-:Y:S05]  /*0850*/  BRA `(.L_x_498) ;  /* 0x0000000000207947 */ /* 0x000fea0003800000 */
.L_x_493:
[----:B------:R-:W-:-:S04]  /*0860*/  LOP3.LUT R0, R8, 0x80000000, R7, 0x48, !PT ;  /* 0x8000000008007812 */ /* 0x000fc800078e4807 */
[----:B------:R-:W-:Y:S01]  /*0870*/  LOP3.LUT R0, R0, 0x7f800000, RZ, 0xfc, !PT ;  /* 0x7f80000000007812 */ /* 0x000fe200078efcff */
[----:B------:R-:W-:Y:S06]  /*0880*/  BRA `(.L_x_498) ;  /* 0x0000000000147947 */ /* 0x000fec0003800000 */
.L_x_492:
[----:B------:R-:W-:Y:S01]  /*0890*/  LOP3.LUT R0, R8, 0x80000000, R7, 0x48, !PT ;  /* 0x8000000008007812 */ /* 0x000fe200078e4807 */
[----:B------:R-:W-:Y:S06]  /*08a0*/  BRA `(.L_x_498) ;  /* 0x00000000000c7947 */ /* 0x000fec0003800000 */
.L_x_491:
[----:B------:R-:W0:Y:S01]  /*08b0*/  MUFU.RSQ R0, -QNAN ;  /* 0xffc0000000007908 */ /* 0x000e220000001400 */
[----:B------:R-:W-:Y:S05]  /*08c0*/  BRA `(.L_x_498) ;  /* 0x0000000000047947 */ /* 0x000fea0003800000 */
.L_x_490:
[----:B------:R-:W-:-:S07]  /*08d0*/  FADD.FTZ R0, R0, R3 ;  /* 0x0000000300007221 */ /* 0x000fce0000010000 */
.L_x_498:
[----:B------:R-:W-:Y:S05]  /*08e0*/  BSYNC.RECONVERGENT B1 ;  /* 0x0000000000017941 */ /* 0x000fea0003800200 */
.L_x_488:
[----:B------:R-:W-:-:S04]  /*08f0*/  IMAD.MOV.U32 R5, RZ, RZ, 0x0 ;  /* 0x00000000ff057424 */ /* 0x000fc800078e00ff */
[----:B0-----:R-:W-:Y:S05]  /*0900*/  RET.REL.NODEC R4 `(_Z10divNewTab2ILi23EEvPfS0_Pii) ;  /* 0xfffffff404bc7950 */ /* 0x001fea0003c3ffff */
.L_x_499:
        /* <DEDUP_REMOVED lines=15> */
.L_x_941:


//--------------------- .text._Z22calculateBestDistance2ILi22EEvPfS0_S0_PiS1_S1_ii --------------------------
	.section	.text._Z22calculateBestDistance2ILi22EEvPfS0_S0_PiS1_S1_ii,"ax",@progbits
	.align	128
        .global         _Z22calculateBestDistance2ILi22EEvPfS0_S0_PiS1_S1_ii
        .type           _Z22calculateBestDistance2ILi22EEvPfS0_S0_PiS1_S1_ii,@function
        .size           _Z22calculateBestDistance2ILi22EEvPfS0_S0_PiS1_S1_ii,(.L_x_991 - _Z22calculateBestDistance2ILi22EEvPfS0_S0_PiS1_S1_ii)
        .other          _Z22calculateBestDistance2ILi22EEvPfS0_S0_PiS1_S1_ii,@"STO_CUDA_ENTRY STV_DEFAULT"
_Z22calculateBestDistance2ILi22EEvPfS0_S0_PiS1_S1_ii:
.text._Z22calculateBestDistance2ILi22EEvPfS0_S0_PiS1_S1_ii:
        /* <DEDUP_REMOVED lines=64> */
[----:B------:R-:W5:Y:S02]  /*0400*/  LDG.E R18, desc[UR6][R30.64] ;  /* 0x000000061e127981 */ /* 0x000f64000c1e1900 */
[C---:B------:R-:W-:Y:S01]  /*0410*/  IADD3 R57, PT, PT, R55.reuse, R10, RZ ;  /* 0x0000000a37397210 */ /* 0x040fe20007ffe0ff */
        /* <DEDUP_REMOVED lines=14> */
[----:B------:R-:W-:-:S02]  /*0500*/  LEA R69, R2, R2, 0x1 ;  /* 0x0000000202457211 */ /* 0x000fc400078e08ff */
[----:B------:R-:W5:Y:S01]  /*0510*/  LDG.E R4, desc[UR6][R14.64] ;  /* 0x000000060e047981 */ /* 0x000f62000c1e1900 */
[----:B0-----:R-:W0:Y:S01]  /*0520*/  LDC R46, c[0x0][0x388] ;  /* 0x0000e200ff2e7b82 */ /* 0x001e220000000800 */
[C---:B------:R-:W-:Y:S01]  /*0530*/  IMAD R59, R2.reuse, 0x6, RZ ;  /* 0x00000006023b7824 */ /* 0x040fe200078e02ff */
[CC--:B------:R-:W-:Y:S01]  /*0540*/  LEA R61, R2.reuse, -R2.reuse, 0x3 ;  /* 0x80000002023d7211 */ /* 0x0c0fe200078e18ff */
[C---:B------:R-:W-:Y:S01]  /*0550*/  IMAD R67, R2.reuse, 0xa, RZ ;  /* 0x0000000a02437824 */ /* 0x040fe200078e02ff */
[----:B------:R1:W5:Y:S04]  /*0560*/  LDG.E R14, desc[UR6][R54.64] ;  /* 0x00000006360e7981 */ /* 0x000368000c1e1900 */
[----:B------:R-:W2:Y:S01]  /*0570*/  LDC R47, c[0x0][0x38c] ;  /* 0x0000e300ff2f7b82 */ /* 0x000ea20000000800 */
[----:B------:R3:W5:Y:S01]  /*0580*/  LDG.E R15, desc[UR6][R56.64] ;  /* 0x00000006380f7981 */ /* 0x000762000c1e1900 */
[C---:B------:R-:W-:Y:S01]  /*0590*/  SHF.L.U32 R63, R2.reuse, 0x3, RZ ;  /* 0x00000003023f7819 */ /* 0x040fe200000006ff */
[C---:B------:R-:W-:Y:S01]  /*05a0*/  IMAD R71, R2.reuse, 0xb, RZ ;  /* 0x0000000b02477824 */ /* 0x040fe200078e02ff */
[CC--:B------:R-:W-:Y:S01]  /*05b0*/  LEA R65, R2.reuse, R2.reuse, 0x3 ;  /* 0x0000000202417211 */ /* 0x0c0fe200078e18ff */
[C---:B------:R-:W-:Y:S01]  /*05c0*/  IMAD R73, R2.reuse, 0xc, RZ ;  /* 0x0000000c02497824 */ /* 0x040fe200078e02ff */
[C---:B-1----:R-:W-:Y:S01]  /*05d0*/  SHF.L.U32 R55, R2.reuse, 0x2, RZ ;  /* 0x0000000202377819 */ /* 0x042fe200000006ff */
[C---:B------:R-:W-:Y:S01]  /*05e0*/  IMAD R75, R2.reuse, 0xd, RZ ;  /* 0x0000000d024b7824 */ /* 0x040fe200078e02ff */
[CC--:B------:R-:W-:Y:S01]  /*05f0*/  LEA R54, R2.reuse, -R2.reuse, 0x4 ;  /* 0x8000000202367211 */ /* 0x0c0fe200078e20ff */
[C---:B------:R-:W-:Y:S01]  /*0600*/  IMAD R77, R2.reuse, 0xe, RZ ;  /* 0x0000000e024d7824 */ /* 0x040fe200078e02ff */
[CC--:B------:R-:W-:Y:S01]  /*0610*/  LEA R58, R2.reuse, R2.reuse, 0x4 ;  /* 0x00000002023a7211 */ /* 0x0c0fe200078e20ff */
[C---:B------:R-:W-:Y:S01]  /*0620*/  IMAD R60, R2.reuse, 0x12, RZ ;  /* 0x00000012023c7824 */ /* 0x040fe200078e02ff */
[C---:B---3--:R-:W-:Y:S01]  /*0630*/  LEA R57, R2.reuse, R2, 0x2 ;  /* 0x0000000202397211 */ /* 0x048fe200078e10ff */
[C---:B------:R-:W-:Y:S01]  /*0640*/  IMAD R62, R2.reuse, 0x13, RZ ;  /* 0x00000013023e7824 */ /* 0x040fe200078e02ff */
[C---:B------:R-:W-:Y:S01]  /*0650*/  SHF.L.U32 R56, R2.reuse, 0x4, RZ ;  /* 0x0000000402387819 */ /* 0x040fe200000006ff */
[C---:B------:R-:W-:Y:S01]  /*0660*/  IMAD R64, R2.reuse, 0x14, RZ ;  /* 0x0000001402407824 */ /* 0x040fe200078e02ff */
[C---:B------:R-:W-:Y:S01]  /*0670*/  IADD3 R72, PT, PT, -R2.reuse, RZ, RZ ;  /* 0x000000ff02487210 */ /* 0x040fe20007ffe1ff */
[----:B------:R-:W-:Y:S01]  /*0680*/  IMAD R66, R2, 0x15, RZ ;  /* 0x0000001502427824 */ /* 0x000fe200078e02ff */
[----:B------:R-:W-:-:S02]  /*0690*/  MOV R74, 0x7f7fffff ;  /* 0x7f7fffff004a7802 */ /* 0x000fc40000000f00 */
[----:B------:R-:W-:Y:S02]  /*06a0*/  MOV R68, 0xffffffff ;  /* 0xffffffff00447802 */ /* 0x000fe40000000f00 */
[----:B------:R-:W-:-:S07]  /*06b0*/  SHF.L.U32 R70, R2, 0x1, RZ ;  /* 0x0000000102467819 */ /* 0x000fce00000006ff */
.L_x_501:
[--C-:B0-2---:R-:W-:Y:S01]  /*06c0*/  IMAD.WIDE.U32 R50, R2, 0x4, R46.reuse ;  /* 0x0000000402327825 */ /* 0x105fe200078e002e */
        /* <DEDUP_REMOVED lines=115> */
.L_x_500:
        /* <DEDUP_REMOVED lines=114> */
[----:B------:R-:W-:-:S04]  /*1520*/  IMAD.WIDE R4, R2, 0x4, R6 ;  /* 0x0000000402047825 */ /* 0x000fc800078e0206 */
[----:B-1----:R-:W-:-:S04]  /*1530*/  IMAD.WIDE R8, R2, 0x4, R12 ;  /* 0x0000000402087825 */ /* 0x002fc800078e020c */
[----:B----4-:R-:W-:Y:S01]  /*1540*/  FADD R21, -R19, -RZ ;  /* 0x800000ff13157221 */ /* 0x010fe20000000100 */
[----:B------:R1:W-:Y:S04]  /*1550*/  REDG.E.ADD.F32.FTZ.RN.STRONG.GPU desc[UR6][R4.64], R19 ;  /* 0x00000013040079a6 */ /* 0x0003e8000c12f306 */
[----:B------:R4:W-:Y:S04]  /*1560*/  REDG.E.ADD.F32.FTZ.RN.STRONG.GPU desc[UR6][R8.64], R21 ;  /* 0x00000015080079a6 */ /* 0x0009e8000c12f306 */
[----:B------:R-:W0:Y:S01]  /*1570*/  LDG.E R27, desc[UR6][R26.64] ;  /* 0x000000061a1b7981 */ /* 0x000e22000c1e1900 */
[----:B--2---:R-:W-:-:S04]  /*1580*/  IMAD.WIDE R10, R2, 0x4, R4 ;  /* 0x00000004020a7825 */ /* 0x004fc800078e0204 */
[----:B------:R-:W-:-:S04]  /*1590*/  IMAD.WIDE R14, R2, 0x4, R8 ;  /* 0x00000004020e7825 */ /* 0x000fc800078e0208 */
[----:B0-----:R-:W-:Y:S01]  /*15a0*/  FADD R17, -R27, -RZ ;  /* 0x800000ff1b117221 */ /* 0x001fe20000000100 */
        /* <DEDUP_REMOVED lines=9> */
[----:B-1----:R-:W-:-:S04]  /*1640*/  IMAD.WIDE R4, R2, 0x4, R6 ;  /* 0x0000000402047825 */ /* 0x002fc800078e0206 */
[----:B----4-:R-:W-:-:S04]  /*1650*/  IMAD.WIDE R8, R2, 0x4, R12 ;  /* 0x0000000402087825 */ /* 0x010fc800078e020c */
[----:B--2---:R-:W-:Y:S01]  /*1660*/  FADD R19, -R31, -RZ ;  /* 0x800000ff1f137221 */ /* 0x004fe20000000100 */
[----:B------:R1:W-:Y:S04]  /*1670*/  REDG.E.ADD.F32.FTZ.RN.STRONG.GPU desc[UR6][R4.64], R31 ;  /* 0x0000001f040079a6 */ /* 0x0003e8000c12f306 */
[----:B------:R2:W-:Y:S04]  /*1680*/  REDG.E.ADD.F32.FTZ.RN.STRONG.GPU desc[UR6][R8.64], R19 ;  /* 0x00000013080079a6 */ /* 0x0005e8000c12f306 */
[----:B------:R-:W4:Y:S01]  /*1690*/  LDG.E R33, desc[UR6][R32.64] ;  /* 0x0000000620217981 */ /* 0x000f22000c1e1900 */
[----:B0-----:R-:W-:-:S04]  /*16a0*/  IMAD.WIDE R10, R2, 0x4, R4 ;  /* 0x00000004020a7825 */ /* 0x001fc800078e0204 */
[----:B------:R-:W-:-:S04]  /*16b0*/  IMAD.WIDE R14, R2, 0x4, R8 ;  /* 0x00000004020e7825 */ /* 0x000fc800078e0208 */
[----:B----4-:R-:W-:Y:S01]  /*16c0*/  FADD R17, -R33, -RZ ;  /* 0x800000ff21117221 */ /* 0x010fe20000000100 */
        /* <DEDUP_REMOVED lines=9> */
[----:B-1----:R-:W-:-:S04]  /*1760*/  IMAD.WIDE R4, R2, 0x4, R6 ;  /* 0x0000000402047825 */ /* 0x002fc800078e0206 */
[----:B------:R-:W-:-:S04]  /*1770*/  IMAD.WIDE R8, R2, 0x4, R12 ;  /* 0x0000000402087825 */ /* 0x000fc800078e020c */
[----:B-----5:R-:W-:Y:S01]  /*1780*/  FADD R19, -R37, -RZ ;  /* 0x800000ff25137221 */ /* 0x020fe20000000100 */
[----:B------:R1:W-:Y:S04]  /*1790*/  REDG.E.ADD.F32.FTZ.RN.STRONG.GPU desc[UR6][R4.64], R37 ;  /* 0x00000025040079a6 */ /* 0x0003e8000c12f306 */
[----:B------:R5:W-:Y:S04]  /*17a0*/  REDG.E.ADD.F32.FTZ.RN.STRONG.GPU desc[UR6][R8.64], R19 ;  /* 0x00000013080079a6 */ /* 0x000be8000c12f306 */
[----:B------:R-:W2:Y:S01]  /*17b0*/  LDG.E R39, desc[UR6][R38.64] ;  /* 0x0000000626277981 */ /* 0x000ea2000c1e1900 */
[----:B0-----:R-:W-:-:S04]  /*17c0*/  IMAD.WIDE R10, R2, 0x4, R4 ;  /* 0x00000004020a7825 */ /* 0x001fc800078e0204 */
[----:B----4-:R-:W-:-:S04]  /*17d0*/  IMAD.WIDE R14, R2, 0x4, R8 ;  /* 0x00000004020e7825 */ /* 0x010fc800078e0208 */
[----:B--2---:R-:W-:Y:S01]  /*17e0*/  FADD R17, -R39, -RZ ;  /* 0x800000ff27117221 */ /* 0x004fe20000000100 */
[----:B------:R0:W-:Y:S04]  /*17f0*/  REDG.E.ADD.F32.FTZ.RN.STRONG.GPU desc[UR6][R10.64], R39 ;  /* 0x000000270a0079a6 */ /* 0x0001e8000c12f306 */
[----:B------:R-:W-:Y:S04]  /*1800*/  REDG.E.ADD.F32.FTZ.RN.STRONG.GPU desc[UR6][R14.64], R17 ;  /* 0x000000110e0079a6 */ /* 0x000fe8000c12f306 */
[----:B------:R-:W2:Y:S01]  /*1810*/  LDG.E R41, desc[UR6][R40.64] ;  /* 0x0000000628297981 */ /* 0x000ea2000c1e1900 */
[----:B------:R-:W-:-:S04]  /*1820*/  IMAD.WIDE R6, R2, 0x4, R10 ;  /* 0x0000000402067825 */ /* 0x000fc800078e020a */
[----:B---3--:R-:W-:-:S04]  /*1830*/  IMAD.WIDE R12, R2, 0x4, R14 ;  /* 0x00000004020c7825 */ /* 0x008fc800078e020e */
[----:B--2---:R-:W-:Y:S01]  /*1840*/  FADD R21, -R41, -RZ ;  /* 0x800000ff29157221 */ /* 0x004fe20000000100 */
[----:B------:R2:W-:Y:S04]  /*1850*/  REDG.E.ADD.F32.FTZ.RN.STRONG.GPU desc[UR6][R6.64], R41 ;  /* 0x00000029060079a6 */ /* 0x0005e8000c12f306 */
[----:B------:R-:W-:Y:S04]  /*1860*/  REDG.E.ADD.F32.FTZ.RN.STRONG.GPU desc[UR6][R12.64], R21 ;  /* 0x000000150c0079a6 */ /* 0x000fe8000c12f306 */
[----:B------:R-:W3:Y:S01]  /*1870*/  LDG.E R43, desc[UR6][R42.64] ;  /* 0x000000062a2b7981 */ /* 0x000ee2000c1e1900 */
[----:B-1----:R-:W-:-:S04]  /*1880*/  IMAD.WIDE R4, R2, 0x4, R6 ;  /* 0x0000000402047825 */ /* 0x002fc800078e0206 */
[----:B-----5:R-:W-:-:S04]  /*1890*/  IMAD.WIDE R8, R2, 0x4, R12 ;  /* 0x0000000402087825 */ /* 0x020fc800078e020c */
[----:B---3--:R-:W-:Y:S01]  /*18a0*/  FADD R19, -R43, -RZ ;  /* 0x800000ff2b137221 */ /* 0x008fe20000000100 */
[----:B------:R-:W-:Y:S04]  /*18b0*/  REDG.E.ADD.F32.FTZ.RN.STRONG.GPU desc[UR6][R4.64], R43 ;  /* 0x0000002b040079a6 */ /* 0x000fe8000c12f306 */
[----:B------:R-:W-:Y:S04]  /*18c0*/  REDG.E.ADD.F32.FTZ.RN.STRONG.GPU desc[UR6][R8.64], R19 ;  /* 0x00000013080079a6 */ /* 0x000fe8000c12f306 */
[----:B------:R-:W2:Y:S01]  /*18d0*/  LDG.E R45, desc[UR6][R44.64] ;  /* 0x000000062c2d7981 */ /* 0x000ea2000c1e1900 */
[----:B0-----:R-:W-:-:S04]  /*18e0*/  IMAD.WIDE R10, R2, 0x4, R4 ;  /* 0x00000004020a7825 */ /* 0x001fc800078e0204 */
[----:B------:R-:W-:-:S04]  /*18f0*/  IMAD.WIDE R2, R2, 0x4, R8 ;  /* 0x0000000402027825 */ /* 0x000fc800078e0208 */
[----:B--2---:R-:W-:Y:S01]  /*1900*/  FADD R7, -R45, -RZ ;  /* 0x800000ff2d077221 */ /* 0x004fe20000000100 */
[----:B------:R-:W-:Y:S04]  /*1910*/  REDG.E.ADD.F32.FTZ.RN.STRONG.GPU desc[UR6][R10.64], R45 ;  /* 0x0000002d0a0079a6 */ /* 0x000fe8000c12f306 */
[----:B------:R-:W-:Y:S01]  /*1920*/  REDG.E.ADD.F32.FTZ.RN.STRONG.GPU desc[UR6][R2.64], R7 ;  /* 0x00000007020079a6 */ /* 0x000fe2000c12f306 */
[----:B------:R-:W-:Y:S05]  /*1930*/  EXIT ;  /* 0x000000000000794d */ /* 0x000fea0003800000 */
.L_x_502:
[----:B------:R-:W0:Y:S02]  /*1940*/  LDC.64 R2, c[0x0][0x3a8] ;  /* 0x0000ea00ff027b82 */ /* 0x000e240000000a00 */
[----:B0-----:R-:W-:-:S05]  /*1950*/  IMAD.WIDE.U32 R2, R17, 0x4, R2 ;  /* 0x0000000411027825 */ /* 0x001fca00078e0002 */
[----:B------:R-:W-:Y:S01]  /*1960*/  STG.E desc[UR6][R2.64], RZ ;  /* 0x000000ff02007986 */ /* 0x000fe2000c101906 */
[----:B------:R-:W-:Y:S05]  /*1970*/  EXIT ;  /* 0x000000000000794d */ /* 0x000fea0003800000 */
.L_x_503:
        /* <DEDUP_REMOVED lines=16> */
.L_x_991:


//--------------------- .text._Z10divNewTab2ILi22EEvPfS0_Pii --------------------------
	.section	.text._Z10divNewTab2ILi22EEvPfS0_Pii,"ax",@progbits
	.align	128
        .global         _Z10divNewTab2ILi22EEvPfS0_Pii
        .type           _Z10divNewTab2ILi22EEvPfS0_Pii,@function
        .size           _Z10divNewTab2ILi22EEvPfS0_Pii,(.L_x_942 - _Z10divNewTab2ILi22EEvPfS0_Pii)
        .other          _Z10divNewTab2ILi22EEvPfS0_Pii,@"STO_CUDA_ENTRY STV_DEFAULT"
_Z10divNewTab2ILi22EEvPfS0_Pii:
.text._Z10divNewTab2ILi22EEvPfS0_Pii:
        /* <DEDUP_REMOVED lines=34> */
[----:B------:R-:W-:Y:S05]  /*0220*/  CALL.REL.NOINC `($__internal_10_$__cuda_sm3x_div_rn_noftz_f32_slowpath) ;  /* 0x0000000000187944 */ /* 0x000fea0003c00000 */
[----:B------:R-:W-:-:S07]  /*0230*/  IMAD.MOV.U32 R7, RZ, RZ, R0 ;  /* 0x000000ffff077224 */ /* 0x000fce00078e0000 */
.L_x_505:
[----:B------:R-:W-:Y:S05]  /*0240*/  BSYNC.RECONVERGENT B0 ;  /* 0x0000000000007941 */ /* 0x000fea0003800200 */
.L_x_504:
[----:B------:R-:W0:Y:S02]  /*0250*/  LDC.64 R4, c[0x0][0x380] ;  /* 0x0000e000ff047b82 */ /* 0x000e240000000a00 */
[----:B0-----:R-:W-:-:S05]  /*0260*/  IMAD.WIDE.U32 R2, R2, 0x4, R4 ;  /* 0x0000000402027825 */ /* 0x001fca00078e0004 */
[----:B------:R-:W-:Y:S01]  /*0270*/  STG.E desc[UR4][R2.64], R7 ;  /* 0x0000000702007986 */ /* 0x000fe2000c101904 */
[----:B------:R-:W-:Y:S05]  /*0280*/  EXIT ;  /* 0x000000000000794d */ /* 0x000fea0003800000 */
        .weak           $__internal_10_$__cuda_sm3x_div_rn_noftz_f32_slowpath
        .type           $__internal_10_$__cuda_sm3x_div_rn_noftz_f32_slowpath,@function
        .size           $__internal_10_$__cuda_sm3x_div_rn_noftz_f32_slowpath,(.L_x_942 - $__internal_10_$__cuda_sm3x_div_rn_noftz_f32_slowpath)
$__internal_10_$__cuda_sm3x_div_rn_noftz_f32_slowpath:
        /* <DEDUP_REMOVED lines=36> */
.L_x_507:
        /* <DEDUP_REMOVED lines=51> */
.L_x_514:
[----:B------:R-:W-:-:S04]  /*0800*/  LOP3.LUT R0, R0, 0x80000000, RZ, 0xc0, !PT ;  /* 0x8000000000007812 */ /* 0x000fc800078ec0ff */
[----:B------:R-:W-:Y:S01]  /*0810*/  LOP3.LUT R0, R0, 0x7f800000, RZ, 0xfc, !PT ;  /* 0x7f80000000007812 */ /* 0x000fe200078efcff */
[----:B------:R-:W-:Y:S06]  /*0820*/  BRA `(.L_x_515) ;  /* 0x0000000000047947 */ /* 0x000fec0003800000 */
.L_x_513:
[----:B------:R-:W-:-:S07]  /*0830*/  IMAD R0, R6, 0x800000, R0 ;  /* 0x0080000006007824 */ /* 0x000fce00078e0200 */
.L_x_515:
[----:B------:R-:W-:Y:S05]  /*0840*/  BSYNC.RECONVERGENT B2 ;  /* 0x0000000000027941 */ /* 0x000fea0003800200 */
.L_x_512:
[----:B------:R-:W-:Y:S05]  /*0850*/  BRA `(.L_x_516) ;  /* 0x0000000000207947 */ /* 0x000fea0003800000 */
.L_x_511:
[----:B------:R-:W-:-:S04]  /*0860*/  LOP3.LUT R0, R8, 0x80000000, R7, 0x48, !PT ;  /* 0x8000000008007812 */ /* 0x000fc800078e4807 */
[----:B------:R-:W-:Y:S01]  /*0870*/  LOP3.LUT R0, R0, 0x7f800000, RZ, 0xfc, !PT ;  /* 0x7f80000000007812 */ /* 0x000fe200078efcff */
[----:B------:R-:W-:Y:S06]  /*0880*/  BRA `(.L_x_516) ;  /* 0x0000000000147947 */ /* 0x000fec0003800000 */
.L_x_510:
[----:B------:R-:W-:Y:S01]  /*0890*/  LOP3.LUT R0, R8, 0x80000000, R7, 0x48, !PT ;  /* 0x8000000008007812 */ /* 0x000fe200078e4807 */
[----:B------:R-:W-:Y:S06]  /*08a0*/  BRA `(.L_x_516) ;  /* 0x00000000000c7947 */ /* 0x000fec0003800000 */
.L_x_509:
[----:B------:R-:W0:Y:S01]  /*08b0*/  MUFU.RSQ R0, -QNAN ;  /* 0xffc0000000007908 */ /* 0x000e220000001400 */
[----:B------:R-:W-:Y:S05]  /*08c0*/  BRA `(.L_x_516) ;  /* 0x0000000000047947 */ /* 0x000fea0003800000 */
.L_x_508:
[----:B------:R-:W-:-:S07]  /*08d0*/  FADD.FTZ R0, R0, R3 ;  /* 0x0000000300007221 */ /* 0x000fce0000010000 */
.L_x_516:
[----:B------:R-:W-:Y:S05]  /*08e0*/  BSYNC.RECONVERGENT B1 ;  /* 0x0000000000017941 */ /* 0x000fea0003800200 */
.L_x_506:
[----:B------:R-:W-:-:S04]  /*08f0*/  IMAD.MOV.U32 R5, RZ, RZ, 0x0 ;  /* 0x00000000ff057424 */ /* 0x000fc800078e00ff */
[----:B0-----:R-:W-:Y:S05]  /*0900*/  RET.REL.NODEC R4 `(_Z10divNewTab2ILi22EEvPfS0_Pii) ;  /* 0xfffffff404bc7950 */ /* 0x001fea0003c3ffff */
.L_x_517:
        /* <DEDUP_REMOVED lines=15> */
.L_x_942:


//--------------------- .text._Z22calculateBestDistance2ILi21EEvPfS0_S0_PiS1_S1_ii --------------------------
	.section	.text._Z22calculateBestDistance2ILi21EEvPfS0_S0_PiS1_S1_ii,"ax",@progbits
	.align	128
        .global         _Z22calculateBestDistance2ILi21EEvPfS0_S0_PiS1_S1_ii
        .type           _Z22calculateBestDistance2ILi21EEvPfS0_S0_PiS1_S1_ii,@function
        .size           _Z22calculateBestDistance2ILi21EEvPfS0_S0_PiS1_S1_ii,(.L_x_993 - _Z22calculateBestDistance2ILi21EEvPfS0_S0_PiS1_S1_ii)
        .other          _Z22calculateBestDistance2ILi21EEvPfS0_S0_PiS1_S1_ii,@"STO_CUDA_ENTRY STV_DEFAULT"
_Z22calculateBestDistance2ILi21EEvPfS0_S0_PiS1_S1_ii:
.text._Z22calculateBestDistance2ILi21EEvPfS0_S0_PiS1_S1_ii:
        /* <DEDUP_REMOVED lines=78> */
[----:B------:R1:W5:Y:S01]  /*04e0*/  LDG.E R8, desc[UR6][R26.64] ;  /* 0x000000061a087981 */ /* 0x000362000c1e1900 */
[----:B0-----:R-:W0:Y:S08]  /*04f0*/  LDC R46, c[0x0][0x388] ;  /* 0x0000e200ff2e7b82 */ /* 0x001e300000000800 */
[----:B------:R-:W2:Y:S01]  /*0500*/  LDC R47, c[0x0][0x38c] ;  /* 0x0000e300ff2f7b82 */ /* 0x000ea20000000800 */
[----:B------:R-:W-:Y:S01]  /*0510*/  HFMA2 R3, -RZ, RZ, 0, 0 ;  /* 0x00000000ff037431 */ /* 0x000fe200000001ff */
[CC--:B------:R-:W-:Y:S01]  /*0520*/  LEA R68, R2.reuse, R2.reuse, 0x1 ;  /* 0x0000000202447211 */ /* 0x0c0fe200078e08ff */
[C---:B-1----:R-:W-:Y:S01]  /*0530*/  IMAD R27, R2.reuse, 0x6, RZ ;  /* 0x00000006021b7824 */ /* 0x042fe200078e02ff */
        /* <DEDUP_REMOVED lines=20> */
.L_x_519:
[--C-:B0-2---:R-:W-:Y:S01]  /*0680*/  IMAD.WIDE.U32 R48, R2, 0x4, R46.reuse ;  /* 0x0000000402307825 */ /* 0x105fe200078e002e */
[----:B------:R-:W2:Y:S04]  /*0690*/  LDG.E R50, desc[UR6][R46.64] ;  /* 0x000000062e327981 */ /* 0x000ea8000c1e1900 */
[----:B------:R0:W3:Y:S01]  /*06a0*/  LDG.E R51, desc[UR6][R48.64] ;  /* 0x0000000630337981 */ /* 0x0000e2000c1e1900 */
[----:B------:R-:W-:-:S06]  /*06b0*/  IMAD.WIDE.U32 R52, R70, 0x4, R46 ;  /* 0x0000000446347825 */ /* 0x000fcc00078e002e */
[----:B------:R-:W4:Y:S01]  /*06c0*/  LDG.E R52, desc[UR6][R52.64] ;  /* 0x0000000634347981 */ /* 0x000f22000c1e1900 */
[----:B0-----:R-:W0:Y:S02]  /*06d0*/  LDC.64 R48, c[0x0][0x388] ;  /* 0x0000e200ff307b82 */ /* 0x001e240000000a00 */
[----:B0-----:R-:W-:-:S06]  /*06e0*/  IMAD.WIDE.U32 R54, R68, 0x4, R48 ;  /* 0x0000000444367825 */ /* 0x001fcc00078e0030 */
[----:B------:R-:W4:Y:S01]  /*06f0*/  LDG.E R55, desc[UR6][R54.64] ;  /* 0x0000000636377981 */ /* 0x000f22000c1e1900 */
[----:B--2--5:R-:W-:Y:S01]  /*0700*/  FADD R50, R13, -R50 ;  /* 0x800000320d327221 */ /* 0x024fe20000000000 */
[----:B---3--:R-:W-:-:S03]  /*0710*/  FADD R51, R14, -R51 ;  /* 0x800000330e337221 */ /* 0x008fc60000000000 */
[----:B------:R-:W-:-:S04]  /*0720*/  FFMA R72, R50, R50, RZ ;  /* 0x0000003232487223 */ /* 0x000fc800000000ff */
[----:B------:R-:W-:Y:S01]  /*0730*/  FFMA R72, R51, R51, R72 ;  /* 0x0000003333487223 */ /* 0x000fe20000000048 */
[----:B------:R-:W-:-:S06]  /*0740*/  IMAD.WIDE.U32 R50, R25, 0x4, R48 ;  /* 0x0000000419327825 */ /* 0x000fcc00078e0030 */
[----:B------:R-:W2:Y:S01]  /*0750*/  LDG.E R50, desc[UR6][R50.64] ;  /* 0x0000000632327981 */ /* 0x000ea2000c1e1900 */
[----:B----4-:R-:W-:Y:S01]  /*0760*/  FADD R74, R15, -R52 ;  /* 0x800000340f4a7221 */ /* 0x010fe20000000000 */
[----:B------:R-:W-:-:S04]  /*0770*/  IMAD.WIDE.U32 R52, R26, 0x4, R48 ;  /* 0x000000041a347825 */ /* 0x000fc800078e0030 */
[----:B------:R-:W-:Y:S02]  /*0780*/  FFMA R72, R74, R74, R72 ;  /* 0x0000004a4a487223 */ /* 0x000fe40000000048 */
[----:B------:R-:W3:Y:S01]  /*0790*/  LDG.E R53, desc[UR6][R52.64] ;  /* 0x0000000634357981 */ /* 0x000ee2000c1e1900 */
[----:B------:R-:W-:Y:S01]  /*07a0*/  FADD R74, R4, -R55 ;  /* 0x80000037044a7221 */ /* 0x000fe20000000000 */
[----:B------:R-:W-:-:S04]  /*07b0*/  IMAD.WIDE.U32 R54, R27, 0x4, R48 ;  /* 0x000000041b367825 */ /* 0x000fc800078e0030 */
[----:B------:R-:W-:Y:S02]  /*07c0*/  FFMA R72, R74, R74, R72 ;  /* 0x0000004a4a487223 */ /* 0x000fe40000000048 */
[----:B------:R-:W4:Y:S01]  /*07d0*/  LDG.E R54, desc[UR6][R54.64] ;  /* 0x0000000636367981 */ /* 0x000f22000c1e1900 */
[----:B--2---:R-:W-:Y:S01]  /*07e0*/  FADD R74, R5, -R50 ;  /* 0x80000032054a7221 */ /* 0x004fe20000000000 */
[----:B------:R-:W-:-:S06]  /*07f0*/  IMAD.WIDE.U32 R50, R57, 0x4, R48 ;  /* 0x0000000439327825 */ /* 0x000fcc00078e0030 */
[----:B------:R-:W2:Y:S01]  /*0800*/  LDG.E R51, desc[UR6][R50.64] ;  /* 0x0000000632337981 */ /* 0x000ea2000c1e1900 */
[----:B------:R-:W-:Y:S01]  /*0810*/  FFMA R72, R74, R74, R72 ;  /* 0x0000004a4a487223 */ /* 0x000fe20000000048 */
[----:B---3--:R-:W-:Y:S01]  /*0820*/  FADD R74, R6, -R53 ;  /* 0x80000035064a7221 */ /* 0x008fe20000000000 */
[----:B------:R-:W-:-:S04]  /*0830*/  IMAD.WIDE.U32 R52, R59, 0x4, R48 ;  /* 0x000000043b347825 */ /* 0x000fc800078e0030 */
[----:B------:R-:W-:Y:S02]  /*0840*/  FFMA R72, R74, R74, R72 ;  /* 0x0000004a4a487223 */ /* 0x000fe40000000048 */
[----:B------:R-:W3:Y:S01]  /*0850*/  LDG.E R52, desc[UR6][R52.64] ;  /* 0x0000000634347981 */ /* 0x000ee2000c1e1900 */
[----:B----4-:R-:W-:Y:S01]  /*0860*/  FADD R74, R7, -R54 ;  /* 0x80000036074a7221 */ /* 0x010fe20000000000 */
        /* <DEDUP_REMOVED lines=40> */
[----:B------:R-:W-:-:S04]  /*0af0*/  IMAD.WIDE.U32 R50, R60, 0x4, R48 ;  /* 0x000000043c327825 */ /* 0x000fc800078e0030 */
[----:B------:R-:W-:Y:S02]  /*0b00*/  IMAD.WIDE.U32 R48, R62, 0x4, R48 ;  /* 0x000000043e307825 */ /* 0x000fe400078e0030 */
[----:B------:R-:W2:Y:S04]  /*0b10*/  LDG.E R50, desc[UR6][R50.64] ;  /* 0x0000000632327981 */ /* 0x000ea8000c1e1900 */
[----:B------:R-:W2:Y:S01]  /*0b20*/  LDG.E R49, desc[UR6][R48.64] ;  /* 0x0000000630317981 */ /* 0x000ea2000c1e1900 */
[----:B------:R-:W-:Y:S01]  /*0b30*/  FFMA R72, R74, R74, R72 ;  /* 0x0000004a4a487223 */ /* 0x000fe20000000048 */
[----:B---3--:R-:W-:-:S04]  /*0b40*/  FADD R74, R21, -R52 ;  /* 0x80000034154a7221 */ /* 0x008fc80000000000 */
[----:B------:R-:W-:Y:S01]  /*0b50*/  FFMA R72, R74, R74, R72 ;  /* 0x0000004a4a487223 */ /* 0x000fe20000000048 */
[----:B------:R-:W-:-:S04]  /*0b60*/  IADD3 R66, PT, PT, R66, 0x1, RZ ;  /* 0x0000000142427810 */ /* 0x000fc80007ffe0ff */
[----:B------:R-:W-:Y:S01]  /*0b70*/  ISETP.NE.AND P1, PT, R66, RZ, PT ;  /* 0x000000ff4200720c */ /* 0x000fe20003f25270 */
[----:B----4-:R-:W-:-:S04]  /*0b80*/  FADD R74, R22, -R55 ;  /* 0x80000037164a7221 */ /* 0x010fc80000000000 */
[----:B------:R-:W-:Y:S01]  /*0b90*/  FFMA R72, R74, R74, R72 ;  /* 0x0000004a4a487223 */ /* 0x000fe20000000048 */
[----:B------:R-:W-:Y:S02]  /*0ba0*/  IADD3 R46, P2, PT, R46, 0x4, RZ ;  /* 0x000000042e2e7810 */ /* 0x000fe40007f5e0ff */
[----:B------:R-:W-:Y:S02]  /*0bb0*/  IADD3 R68, PT, PT, R68, 0x1, RZ ;  /* 0x0000000144447810 */ /* 0x000fe40007ffe0ff */
[----:B------:R-:W-:Y:S02]  /*0bc0*/  IADD3.X R47, PT, PT, RZ, R47, RZ, P2, !PT ;  /* 0x0000002fff2f7210 */ /* 0x000fe400017fe4ff */
        /* <DEDUP_REMOVED lines=26> */
.L_x_518:
        /* <DEDUP_REMOVED lines=159> */
[----:B------:R-:W-:Y:S04]  /*1760*/  REDG.E.ADD.F32.FTZ.RN.STRONG.GPU desc[UR6][R10.64], R41 ;  /* 0x000000290a0079a6 */ /* 0x000fe8000c12f306 */
[----:B------:R-:W-:Y:S04]  /*1770*/  REDG.E.ADD.F32.FTZ.RN.STRONG.GPU desc[UR6][R14.64], R17 ;  /* 0x000000110e0079a6 */ /* 0x000fe8000c12f306 */
[----:B------:R-:W2:Y:S01]  /*1780*/  LDG.E R43, desc[UR6][R42.64] ;  /* 0x000000062a2b7981 */ /* 0x000ea2000c1e1900 */
[----:B------:R-:W-:-:S04]  /*1790*/  IMAD.WIDE R6, R2, 0x4, R10 ;  /* 0x0000000402067825 */ /* 0x000fc800078e020a */
[----:B---3--:R-:W-:-:S04]  /*17a0*/  IMAD.WIDE R12, R2, 0x4, R14 ;  /* 0x00000004020c7825 */ /* 0x008fc800078e020e */
[----:B--2---:R-:W-:Y:S01]  /*17b0*/  FADD R21, -R43, -RZ ;  /* 0x800000ff2b157221 */ /* 0x004fe20000000100 */
[----:B------:R-:W-:Y:S04]  /*17c0*/  REDG.E.ADD.F32.FTZ.RN.STRONG.GPU desc[UR6][R6.64], R43 ;  /* 0x0000002b060079a6 */ /* 0x000fe8000c12f306 */
[----:B------:R-:W-:Y:S04]  /*17d0*/  REDG.E.ADD.F32.FTZ.RN.STRONG.GPU desc[UR6][R12.64], R21 ;  /* 0x000000150c0079a6 */ /* 0x000fe8000c12f306 */
[----:B------:R-:W5:Y:S01]  /*17e0*/  LDG.E R45, desc[UR6][R44.64] ;  /* 0x000000062c2d7981 */ /* 0x000f62000c1e1900 */
[----:B-1----:R-:W-:-:S04]  /*17f0*/  IMAD.WIDE R4, R2, 0x4, R6 ;  /* 0x0000000402047825 */ /* 0x002fc800078e0206 */
[----:B------:R-:W-:-:S04]  /*1800*/  IMAD.WIDE R2, R2, 0x4, R12 ;  /* 0x0000000402027825 */ /* 0x000fc800078e020c */
[----:B-----5:R-:W-:Y:S01]  /*1810*/  FADD R9, -R45, -RZ ;  /* 0x800000ff2d097221 */ /* 0x020fe20000000100 */
[----:B------:R-:W-:Y:S04]  /*1820*/  REDG.E.ADD.F32.FTZ.RN.STRONG.GPU desc[UR6][R4.64], R45 ;  /* 0x0000002d040079a6 */ /* 0x000fe8000c12f306 */
[----:B------:R-:W-:Y:S01]  /*1830*/  REDG.E.ADD.F32.FTZ.RN.STRONG.GPU desc[UR6][R2.64], R9 ;  /* 0x00000009020079a6 */ /* 0x000fe2000c12f306 */
[----:B------:R-:W-:Y:S05]  /*1840*/  EXIT ;  /* 0x000000000000794d */ /* 0x000fea0003800000 */
.L_x_520:
[----:B------:R-:W0:Y:S02]  /*1850*/  LDC.64 R2, c[0x0][0x3a8] ;  /* 0x0000ea00ff027b82 */ /* 0x000e240000000a00 */
[----:B0-----:R-:W-:-:S05]  /*1860*/  IMAD.WIDE.U32 R2, R17, 0x4, R2 ;  /* 0x0000000411027825 */ /* 0x001fca00078e0002 */
[----:B------:R-:W-:Y:S01]  /*1870*/  STG.E desc[UR6][R2.64], RZ ;  /* 0x000000ff02007986 */ /* 0x000fe2000c101906 */
[----:B------:R-:W-:Y:S05]  /*1880*/  EXIT ;  /* 0x000000000000794d */ /* 0x000fea0003800000 */
.L_x_521:
        /* <DEDUP_REMOVED lines=15> */
.L_x_993:


//--------------------- .text._Z10divNewTab2ILi21EEvPfS0_Pii --------------------------
	.section	.text._Z10divNewTab2ILi21EEvPfS0_Pii,"ax",@progbits
	.align	128
        .global         _Z10divNewTab2ILi21EEvPfS0_Pii
        .type           _Z10divNewTab2ILi21EEvPfS0_Pii,@function
        .size           _Z10divNewTab2ILi21EEvPfS0_Pii,(.L_x_943 - _Z10divNewTab2ILi21EEvPfS0_Pii)
        .other          _Z10divNewTab2ILi21EEvPfS0_Pii,@"STO_CUDA_ENTRY STV_DEFAULT"
_Z10divNewTab2ILi21EEvPfS0_Pii:
.text._Z10divNewTab2ILi21EEvPfS0_Pii:
        /* <DEDUP_REMOVED lines=34> */
[----:B------:R-:W-:Y:S05]  /*0220*/  CALL.REL.NOINC `($__internal_11_$__cuda_sm3x_div_rn_noftz_f32_slowpath) ;  /* 0x0000000000187944 */ /* 0x000fea0003c00000 */
[----:B------:R-:W-:-:S07]  /*0230*/  IMAD.MOV.U32 R7, RZ, RZ, R0 ;  /* 0x000000ffff077224 */ /* 0x000fce00078e0000 */
.L_x_523:
[----:B------:R-:W-:Y:S05]  /*0240*/  BSYNC.RECONVERGENT B0 ;  /* 0x0000000000007941 */ /* 0x000fea0003800200 */
.L_x_522:
[----:B------:R-:W0:Y:S02]  /*0250*/  LDC.64 R4, c[0x0][0x380] ;  /* 0x0000e000ff047b82 */ /* 0x000e240000000a00 */
[----:B0-----:R-:W-:-:S05]  /*0260*/  IMAD.WIDE.U32 R2, R2, 0x4, R4 ;  /* 0x0000000402027825 */ /* 0x001fca00078e0004 */
[----:B------:R-:W-:Y:S01]  /*0270*/  STG.E desc[UR4][R2.64], R7 ;  /* 0x0000000702007986 */ /* 0x000fe2000c101904 */
[----:B------:R-:W-:Y:S05]  /*0280*/  EXIT ;  /* 0x000000000000794d */ /* 0x000fea0003800000 */
        .weak           $__internal_11_$__cuda_sm3x_div_rn_noftz_f32_slowpath
        .type           $__internal_11_$__cuda_sm3x_div_rn_noftz_f32_slowpath,@function
        .size           $__internal_11_$__cuda_sm3x_div_rn_noftz_f32_slowpath,(.L_x_943 - $__internal_11_$__cuda_sm3x_div_rn_noftz_f32_slowpath)
$__internal_11_$__cuda_sm3x_div_rn_noftz_f32_slowpath:
        /* <DEDUP_REMOVED lines=36> */
.L_x_525:
        /* <DEDUP_REMOVED lines=51> */
.L_x_532:
[----:B------:R-:W-:-:S04]  /*0800*/  LOP3.LUT R0, R0, 0x80000000, RZ, 0xc0, !PT ;  /* 0x8000000000007812 */ /* 0x000fc800078ec0ff */
[----:B------:R-:W-:Y:S01]  /*0810*/  LOP3.LUT R0, R0, 0x7f800000, RZ, 0xfc, !PT ;  /* 0x7f80000000007812 */ /* 0x000fe200078efcff */
[----:B------:R-:W-:Y:S06]  /*0820*/  BRA `(.L_x_533) ;  /* 0x0000000000047947 */ /* 0x000fec0003800000 */
.L_x_531:
[----:B------:R-:W-:-:S07]  /*0830*/  IMAD R0, R6, 0x800000, R0 ;  /* 0x0080000006007824 */ /* 0x000fce00078e0200 */
.L_x_533:
[----:B------:R-:W-:Y:S05]  /*0840*/  BSYNC.RECONVERGENT B2 ;  /* 0x0000000000027941 */ /* 0x000fea0003800200 */
.L_x_530:
[----:B------:R-:W-:Y:S05]  /*0850*/  BRA `(.L_x_534) ;  /* 0x0000000000207947 */ /* 0x000fea0003800000 */
.L_x_529:
[----:B------:R-:W-:-:S04]  /*0860*/  LOP3.LUT R0, R8, 0x80000000, R7, 0x48, !PT ;  /* 0x8000000008007812 */ /* 0x000fc800078e4807 */
[----:B------:R-:W-:Y:S01]  /*0870*/  LOP3.LUT R0, R0, 0x7f800000, RZ, 0xfc, !PT ;  /* 0x7f80000000007812 */ /* 0x000fe200078efcff */
[----:B------:R-:W-:Y:S06]  /*0880*/  BRA `(.L_x_534) ;  /* 0x0000000000147947 */ /* 0x000fec0003800000 */
.L_x_528:
[----:B------:R-:W-:Y:S01]  /*0890*/  LOP3.LUT R0, R8, 0x80000000, R7, 0x48, !PT ;  /* 0x8000000008007812 */ /* 0x000fe200078e4807 */
[----:B------:R-:W-:Y:S06]  /*08a0*/  BRA `(.L_x_534) ;  /* 0x00000000000c7947 */ /* 0x000fec0003800000 */
.L_x_527:
[----:B------:R-:W0:Y:S01]  /*08b0*/  MUFU.RSQ R0, -QNAN ;  /* 0xffc0000000007908 */ /* 0x000e220000001400 */
[----:B------:R-:W-:Y:S05]  /*08c0*/  BRA `(.L_x_534) ;  /* 0x0000000000047947 */ /* 0x000fea0003800000 */
.L_x_526:
[----:B------:R-:W-:-:S07]  /*08d0*/  FADD.FTZ R0, R0, R3 ;  /* 0x0000000300007221 */ /* 0x000fce0000010000 */
.L_x_534:
[----:B------:R-:W-:Y:S05]  /*08e0*/  BSYNC.RECONVERGENT B1 ;  /* 0x0000000000017941 */ /* 0x000fea0003800200 */
.L_x_524:
[----:B------:R-:W-:-:S04]  /*08f0*/  IMAD.MOV.U32 R5, RZ, RZ, 0x0 ;  /* 0x00000000ff057424 */ /* 0x000fc800078e00ff */
[----:B0-----:R-:W-:Y:S05]  /*0900*/  RET.REL.NODEC R4 `(_Z10divNewTab2ILi21EEvPfS0_Pii) ;  /* 0xfffffff404bc7950 */ /* 0x001fea0003c3ffff */
.L_x_535:
        /* <DEDUP_REMOVED lines=15> */
.L_x_943:


//--------------------- .text._Z22calculateBestDistance2ILi20EEvPfS0_S0_PiS1_S1_ii --------------------------
	.section	.text._Z22calculateBestDistance2ILi20EEvPfS0_S0_PiS1_S1_ii,"ax",@progbits
	.align	128
        .global         _Z22calculateBestDistance2ILi20EEvPfS0_S0_PiS1_S1_ii
        .type           _Z22calculateBestDistance2ILi20EEvPfS0_S0_PiS1_S1_ii,@function
        .size           _Z22calculateBestDistance2ILi20EEvPfS0_S0_PiS1_S1_ii,(.L_x_995 - _Z22calculateBestDistance2ILi20EEvPfS0_S0_PiS1_S1_ii)
        .other          _Z22calculateBestDistance2ILi20EEvPfS0_S0_PiS1_S1_ii,@"STO_CUDA_ENTRY STV_DEFAULT"
_Z22calculateBestDistance2ILi20EEvPfS0_S0_PiS1_S1_ii:
.text._Z22calculateBestDistance2ILi20EEvPfS0_S0_PiS1_S1_ii:
        /* <DEDUP_REMOVED lines=71> */
[----:B------:R1:W5:Y:S04]  /*0470*/  LDG.E R8, desc[UR6][R26.64] ;  /* 0x000000061a087981 */ /* 0x000368000c1e1900 */
[----:B------:R2:W5:Y:S01]  /*0480*/  LDG.E R10, desc[UR6][R24.64] ;  /* 0x00000006180a7981 */ /* 0x000562000c1e1900 */
[----:B0-----:R-:W0:Y:S08]  /*0490*/  LDC R46, c[0x0][0x388] ;  /* 0x0000e200ff2e7b82 */ /* 0x001e300000000800 */
[----:B------:R-:W3:Y:S01]  /*04a0*/  LDC R47, c[0x0][0x38c] ;  /* 0x0000e300ff2f7b82 */ /* 0x000ee20000000800 */
[----:B------:R-:W-:Y:S01]  /*04b0*/  HFMA2 R3, -RZ, RZ, 0, 0 ;  /* 0x00000000ff037431 */ /* 0x000fe200000001ff */
[CC--:B------:R-:W-:Y:S01]  /*04c0*/  LEA R68, R2.reuse, R2.reuse, 0x1 ;  /* 0x0000000202447211 */ /* 0x0c0fe200078e08ff */
[C---:B-1----:R-:W-:Y:S01]  /*04d0*/  IMAD R26, R2.reuse, 0x6, RZ ;  /* 0x00000006021a7824 */ /* 0x042fe200078e02ff */
[C---:B--2---:R-:W-:Y:S01]  /*04e0*/  SHF.L.U32 R24, R2.reuse, 0x2, RZ ;  /* 0x0000000202187819 */ /* 0x044fe200000006ff */
        /* <DEDUP_REMOVED lines=13> */
[----:B------:R-:W-:-:S02]  /*05c0*/  LEA R77, R2, R2, 0x4 ;  /* 0x00000002024d7211 */ /* 0x000fc400078e20ff */
[C---:B------:R-:W-:Y:S02]  /*05d0*/  IADD3 R66, PT, PT, -R2.reuse, RZ, RZ ;  /* 0x000000ff02427210 */ /* 0x040fe40007ffe1ff */
[----:B------:R-:W-:Y:S02]  /*05e0*/  MOV R58, 0x7f7fffff ;  /* 0x7f7fffff003a7802 */ /* 0x000fe40000000f00 */
[----:B------:R-:W-:Y:S02]  /*05f0*/  MOV R64, 0xffffffff ;  /* 0xffffffff00407802 */ /* 0x000fe40000000f00 */
[----:B------:R-:W-:-:S07]  /*0600*/  SHF.L.U32 R70, R2, 0x1, RZ ;  /* 0x0000000102467819 */ /* 0x000fce00000006ff */
.L_x_537:
        /* <DEDUP_REMOVED lines=8> */
[----:B--2--5:R-:W-:-:S04]  /*0690*/  FADD R56, R12, -R57 ;  /* 0x800000390c387221 */ /* 0x024fc80000000000 */
[----:B------:R-:W-:Y:S01]  /*06a0*/  FFMA R56, R56, R56, RZ ;  /* 0x0000003838387223 */ /* 0x000fe200000000ff */
[----:B---3--:R-:W-:Y:S01]  /*06b0*/  FADD R57, R13, -R50 ;  /* 0x800000320d397221 */ /* 0x008fe20000000000 */
[----:B------:R-:W-:-:S04]  /*06c0*/  IMAD.WIDE.U32 R50, R24, 0x4, R48 ;  /* 0x0000000418327825 */ /* 0x000fc800078e0030 */
[----:B------:R-:W-:Y:S01]  /*06d0*/  FFMA R56, R57, R57, R56 ;  /* 0x0000003939387223 */ /* 0x000fe20000000038 */
[----:B----4-:R-:W-:Y:S01]  /*06e0*/  FADD R57, R14, -R55 ;  /* 0x800000370e397221 */ /* 0x010fe20000000000 */
[----:B------:R0:W2:Y:S03]  /*06f0*/  LDG.E R74, desc[UR6][R50.64] ;  /* 0x00000006324a7981 */ /* 0x0000a6000c1e1900 */
[----:B------:R-:W-:Y:S01]  /*0700*/  FFMA R56, R57, R57, R56 ;  /* 0x0000003939387223 */ /* 0x000fe20000000038 */
[----:B------:R-:W-:-:S04]  /*0710*/  IMAD.WIDE.U32 R54, R26, 0x4, R48 ;  /* 0x000000041a367825 */ /* 0x000fc800078e0030 */
[----:B0-----:R-:W-:Y:S02]  /*0720*/  IMAD.WIDE.U32 R50, R27, 0x4, R48 ;  /* 0x000000041b327825 */ /* 0x001fe400078e0030 */
[----:B------:R-:W3:Y:S04]  /*0730*/  LDG.E R54, desc[UR6][R54.64] ;  /* 0x0000000636367981 */ /* 0x000ee8000c1e1900 */
[----:B------:R0:W4:Y:S01]  /*0740*/  LDG.E R76, desc[UR6][R50.64] ;  /* 0x00000006324c7981 */ /* 0x000122000c1e1900 */
[----:B------:R-:W-:-:S04]  /*0750*/  FADD R57, R4, -R53 ;  /* 0x8000003504397221 */ /* 0x000fc80000000000 */
[----:B------:R-:W-:Y:S01]  /*0760*/  FFMA R72, R57, R57, R56 ;  /* 0x0000003939487223 */ /* 0x000fe20000000038 */
[----:B------:R-:W-:-:S06]  /*0770*/  IMAD.WIDE.U32 R56, R25, 0x4, R48 ;  /* 0x0000000419387825 */ /* 0x000fcc00078e0030 */
[----:B------:R-:W3:Y:S01]  /*0780*/  LDG.E R57, desc[UR6][R56.64] ;  /* 0x0000000638397981 */ /* 0x000ee2000c1e1900 */
[----:B------:R-:W-:-:S06]  /*0790*/  IMAD.WIDE.U32 R52, R59, 0x4, R48 ;  /* 0x000000043b347825 */ /* 0x000fcc00078e0030 */
[----:B------:R-:W3:Y:S01]  /*07a0*/  LDG.E R52, desc[UR6][R52.64] ;  /* 0x0000000634347981 */ /* 0x000ee2000c1e1900 */
[----:B0-----:R-:W-:-:S04]  /*07b0*/  IMAD.WIDE.U32 R50, R61, 0x4, R48 ;  /* 0x000000043d327825 */ /* 0x001fc800078e0030 */
[----:B--2---:R-:W-:-:S04]  /*07c0*/  FADD R74, R5, -R74 ;  /* 0x8000004a054a7221 */ /* 0x004fc80000000000 */
[----:B------:R-:W-:Y:S01]  /*07d0*/  FFMA R72, R74, R74, R72 ;  /* 0x0000004a4a487223 */ /* 0x000fe20000000048 */
[----:B----4-:R-:W-:Y:S01]  /*07e0*/  FADD R55, R8, -R76 ;  /* 0x8000004c08377221 */ /* 0x010fe20000000000 */
[----:B---3--:R-:W-:Y:S01]  /*07f0*/  FADD R74, R6, -R57 ;  /* 0x80000039064a7221 */ /* 0x008fe20000000000 */
[----:B------:R-:W-:-:S03]  /*0800*/  FADD R57, R7, -R54 ;  /* 0x8000003607397221 */ /* 0x000fc60000000000 */
[----:B------:R-:W-:Y:S02]  /*0810*/  FFMA R72, R74, R74, R72 ;  /* 0x0000004a4a487223 */ /* 0x000fe40000000048 */
[----:B------:R0:W2:Y:S02]  /*0820*/  LDG.E R74, desc[UR6][R50.64] ;  /* 0x00000006324a7981 */ /* 0x0000a4000c1e1900 */
[----:B------:R-:W-:Y:S01]  /*0830*/  FFMA R72, R57, R57, R72 ;  /* 0x0000003939487223 */ /* 0x000fe20000000048 */
[----:B------:R-:W-:-:S04]  /*0840*/  IMAD.WIDE.U32 R56, R63, 0x4, R48 ;  /* 0x000000043f387825 */ /* 0x000fc800078e0030 */
[----:B------:R-:W-:Y:S01]  /*0850*/  FFMA R72, R55, R55, R72 ;  /* 0x0000003737487223 */ /* 0x000fe20000000048 */
[----:B------:R-:W-:Y:S01]  /*0860*/  FADD R55, R9, -R52 ;  /* 0x8000003409377221 */ /* 0x000fe20000000000 */
[----:B------:R-:W3:Y:S03]  /*0870*/  LDG.E R56, desc[UR6][R56.64] ;  /* 0x0000000638387981 */ /* 0x000ee6000c1e1900 */
[----:B------:R-:W-:Y:S01]  /*0880*/  FFMA R72, R55, R55, R72 ;  /* 0x0000003737487223 */ /* 0x000fe20000000048 */
[----:B------:R-:W-:-:S04]  /*0890*/  IMAD.WIDE.U32 R54, R65, 0x4, R48 ;  /* 0x0000000441367825 */ /* 0x000fc800078e0030 */
[--C-:B0-----:R-:W-:Y:S02]  /*08a0*/  IMAD.WIDE.U32 R50, R67, 0x4, R48.reuse ;  /* 0x0000000443327825 */ /* 0x101fe400078e0030 */
[----:B------:R-:W4:Y:S02]  /*08b0*/  LDG.E R54, desc[UR6][R54.64] ;  /* 0x0000000636367981 */ /* 0x000f24000c1e1900 */
[--C-:B------:R-:W-:Y:S02]  /*08c0*/  IMAD.WIDE.U32 R52, R69, 0x4, R48.reuse ;  /* 0x0000000445347825 */ /* 0x100fe400078e0030 */
[----:B------:R0:W4:Y:S04]  /*08d0*/  LDG.E R76, desc[UR6][R50.64] ;  /* 0x00000006324c7981 */ /* 0x000128000c1e1900 */
[----:B------:R-:W4:Y:S01]  /*08e0*/  LDG.E R52, desc[UR6][R52.64] ;  /* 0x0000000634347981 */ /* 0x000f22000c1e1900 */
[----:B0-----:R-:W-:-:S04]  /*08f0*/  IMAD.WIDE.U32 R50, R71, 0x4, R48 ;  /* 0x0000000447327825 */ /* 0x001fc800078e0030 */
        /* <DEDUP_REMOVED lines=9> */
[----:B------:R-:W-:Y:S02]  /*0990*/  FFMA R74, R55, R55, R72 ;  /* 0x00000037374a7223 */ /* 0x000fe40000000048 */
[----:B------:R0:W2:Y:S01]  /*09a0*/  LDG.E R72, desc[UR6][R50.64] ;  /* 0x0000000632487981 */ /* 0x0000a2000c1e1900 */
[----:B------:R-:W-:-:S04]  /*09b0*/  IMAD.WIDE.U32 R52, R75, 0x4, R48 ;  /* 0x000000044b347825 */ /* 0x000fc800078e0030 */
[--C-:B------:R-:W-:Y:S02]  /*09c0*/  IMAD.WIDE.U32 R54, R77, 0x4, R48.reuse ;  /* 0x000000044d367825 */ /* 0x100fe400078e0030 */
[----:B------:R-:W3:Y:S02]  /*09d0*/  LDG.E R53, desc[UR6][R52.64] ;  /* 0x0000000634357981 */ /* 0x000ee4000c1e1900 */
[--C-:B0-----:R-:W-:Y:S02]  /*09e0*/  IMAD.WIDE.U32 R50, R73, 0x4, R48.reuse ;  /* 0x0000000449327825 */ /* 0x101fe400078e0030 */
[----:B------:R-:W4:Y:S04]  /*09f0*/  LDG.E R54, desc[UR6][R54.64] ;  /* 0x0000000636367981 */ /* 0x000f28000c1e1900 */
[----:B------:R-:W4:Y:S01]  /*0a00*/  LDG.E R76, desc[UR6][R50.64] ;  /* 0x00000006324c7981 */ /* 0x000f22000c1e1900 */
        /* <DEDUP_REMOVED lines=27> */
[----:B---3--:R-:W-:Y:S01]  /*0bc0*/  FADD R53, R20, -R53 ;  /* 0x8000003514357221 */ /* 0x008fe20000000000 */
[----:B----4-:R-:W-:-:S04]  /*0bd0*/  FADD R51, R19, -R76 ;  /* 0x8000004c13337221 */ /* 0x010fc80000000000 */
        /* <DEDUP_REMOVED lines=13> */
.L_x_536:
        /* <DEDUP_REMOVED lines=11> */
[----:B------:R-:W-:Y:S01]  /*0d60*/  MOV R25, 0xffffffff ;  /* 0xffffffff00197802 */ /* 0x000fe20000000f00 */
[----:B------:R-:W2:Y:S04]  /*0d70*/  LDCU UR5, c[0x0][0x3b0] ;  /* 0x00007600ff0577ac */ /* 0x000ea80008000800 */
[----:B------:R-:W3:Y:S08]  /*0d80*/  LDC.64 R12, c[0x0][0x3a0] ;  /* 0x0000e800ff0c7b82 */ /* 0x000ef00000000a00 */
[----:B------:R-:W4:Y:S01]  /*0d90*/  LDC.64 R4, c[0x0][0x380] ;  /* 0x0000e000ff047b82 */ /* 0x000f220000000a00 */
[----:B0-----:R-:W-:-:S07]  /*0da0*/  IMAD.WIDE.U32 R8, R17, 0x4, R8 ;  /* 0x0000000411087825 */ /* 0x001fce00078e0008 */
[----:B------:R-:W0:Y:S01]  /*0db0*/  LDC.64 R18, c[0x0][0x390] ;  /* 0x0000e400ff127b82 */ /* 0x000e220000000a00 */
[----:B------:R-:W-:Y:S01]  /*0dc0*/  STG.E desc[UR6][R8.64], R23 ;  /* 0x0000001708007986 */ /* 0x000fe2000c101906 */
[----:B---3--:R-:W-:-:S04]  /*0dd0*/  IMAD.WIDE R10, R64, 0x4, R12 ;  /* 0x00000004400a7825 */ /* 0x008fc800078e020c */
[----:B------:R-:W-:Y:S01]  /*0de0*/  IMAD.WIDE R12, R3, 0x4, R12 ;  /* 0x00000004030c7825 */ /* 0x000fe200078e020c */
[----:B------:R-:W-:Y:S03]  /*0df0*/  REDG.E.ADD.STRONG.GPU desc[UR6][R10.64], R23 ;  /* 0x000000170a00798e */ /* 0x000fe6000c12e106 */
[C---:B----4-:R-:W-:Y:S01]  /*0e00*/  IMAD.WIDE.U32 R14, R17.reuse, 0x4, R4 ;  /* 0x00000004110e7825 */ /* 0x050fe200078e0004 */
[----:B------:R3:W-:Y:S05]  /*0e10*/  REDG.E.ADD.STRONG.GPU desc[UR6][R12.64], R25 ;  /* 0x000000190c00798e */ /* 0x0007ea000c12e106 */
[----:B------:R-:W4:Y:S01]  /*0e20*/  LDG.E R15, desc[UR6][R14.64] ;  /* 0x000000060e0f7981 */ /* 0x000f22000c1e1900 */
[----:B--2---:R-:W-:Y:S01]  /*0e30*/  IADD3 R21, PT, PT, R17, UR5, RZ ;  /* 0x0000000511157c10 */ /* 0x004fe2000fffe0ff */
[----:B0-----:R-:W-:-:S04]  /*0e40*/  IMAD.WIDE R16, R64, 0x4, R18 ;  /* 0x0000000440107825 */ /* 0x001fc800078e0212 */
[----:B------:R-:W-:-:S04]  /*0e50*/  IMAD.WIDE R18, R3, 0x4, R18 ;  /* 0x0000000403127825 */ /* 0x000fc800078e0212 */
[----:B-1----:R-:W-:-:S04]  /*0e60*/  IMAD.WIDE.U32 R6, R21, 0x4, R4 ;  /* 0x0000000415067825 */ /* 0x002fc800078e0004 */
[----:B----4-:R-:W-:Y:S01]  /*0e70*/  FADD R27, -R15, -RZ ;  /* 0x800000ff0f1b7221 */ /* 0x010fe20000000100 */
[----:B------:R-:W-:Y:S04]  /*0e80*/  REDG.E.ADD.F32.FTZ.RN.STRONG.GPU desc[UR6][R16.64], R15 ;  /* 0x0000000f100079a6 */ /* 0x000fe8000c12f306 */
[----:B------:R0:W-:Y:S04]  /*0e90*/  REDG.E.ADD.F32.FTZ.RN.STRONG.GPU desc[UR6][R18.64], R27 ;  /* 0x0000001b120079a6 */ /* 0x0001e8000c12f306 */
[----:B------:R-:W2:Y:S01]  /*0ea0*/  LDG.E R3, desc[UR6][R6.64] ;  /* 0x0000000606037981 */ /* 0x000ea2000c1e1900 */
[----:B---3--:R-:W-:Y:S01]  /*0eb0*/  IADD3 R13, PT, PT, R21, UR5, RZ ;  /* 0x00000005150d7c10 */ /* 0x008fe2000fffe0ff */
        /* <DEDUP_REMOVED lines=8> */
[----:B------:R-:W-:-:S04]  /*0f40*/  IADD3 R0, PT, PT, R0, UR5, RZ ;  /* 0x0000000500007c10 */ /* 0x000fc8000fffe0ff */
[----:B------:R-:W-:-:S04]  /*0f50*/  IADD3 R0, PT, PT, R0, UR5, RZ ;  /* 0x0000000500007c10 */ /* 0x000fc8000fffe0ff */
[----:B0-----:R-:W-:Y:S01]  /*0f60*/  IADD3 R19, PT, PT, R0, UR5, RZ ;  /* 0x0000000500137c10 */ /* 0x001fe2000fffe0ff */
[----:B------:R-:W-:-:S04]  /*0f70*/  IMAD.WIDE R6, R2, 0x4, R8 ;  /* 0x0000000402067825 */ /* 0x000fc800078e0208 */
[----:B------:R-:W-:-:S04]  /*0f80*/  IMAD.WIDE R14, R2, 0x4, R10 ;  /* 0x00000004020e7825 */ /* 0x000fc800078e020a */
[----:B------:R-:W-:-:S04]  /*0f90*/  IMAD.WIDE.U32 R16, R19, 0x4, R4 ;  /* 0x0000000413107825 */ /* 0x000fc800078e0004 */
[----:B---3--:R-:W-:Y:S01]  /*0fa0*/  FADD R23, -R13, -RZ ;  /* 0x800000ff0d177221 */ /* 0x008fe20000000100 */
[----:B------:R0:W-:Y:S04]  /*0fb0*/  REDG.E.ADD.F32.FTZ.RN.STRONG.GPU desc[UR6][R6.64], R13 ;  /* 0x0000000d060079a6 */ /* 0x0001e8000c12f306 */
[----:B------:R3:W-:Y:S04]  /*0fc0*/  REDG.E.ADD.F32.FTZ.RN.STRONG.GPU desc[UR6][R14.64], R23 ;  /* 0x000000170e0079a6 */ /* 0x0007e8000c12f306 */
[----:B------:R-:W4:Y:S01]  /*0fd0*/  LDG.E R17, desc[UR6][R16.64] ;  /* 0x0000000610117981 */ /* 0x000f22000c1e1900 */
[----:B-1----:R-:W-:Y:S01]  /*0fe0*/  IADD3 R3, PT, PT, R19, UR5, RZ ;  /* 0x0000000513037c10 */ /* 0x002fe2000fffe0ff */
[----:B------:R-:W-:-:S04]  /*0ff0*/  IMAD.WIDE R8, R2, 0x4, R6 ;  /* 0x0000000402087825 */ /* 0x000fc800078e0206 */
[----:B--2---:R-:W-:-:S04]  /*1000*/  IMAD.WIDE R10, R2, 0x4, R14 ;  /* 0x00000004020a7825 */ /* 0x004fc800078e020e */
[----:B------:R-:W-:-:S04]  /*1010*/  IMAD.WIDE.U32 R18, R3, 0x4, R4 ;  /* 0x0000000403127825 */ /* 0x000fc800078e0004 */
[----:B----4-:R-:W-:Y:S01]  /*1020*/  FADD R21, -R17, -RZ ;  /* 0x800000ff11157221 */ /* 0x010fe20000000100 */
[----:B------:R1:W-:Y:S04]  /*1030*/  REDG.E.ADD.F32.FTZ.RN.STRONG.GPU desc[UR6][R8.64], R17 ;  /* 0x00000011080079a6 */ /* 0x0003e8000c12f306 */
[----:B------:R2:W-:Y:S04]  /*1040*/  REDG.E.ADD.F32.FTZ.RN.STRONG.GPU desc[UR6][R10.64], R21 ;  /* 0x000000150a0079a6 */ /* 0x0005e8000c12f306 */
[----:B------:R-:W4:Y:S01]  /*1050*/  LDG.E R19, desc[UR6][R18.64] ;  /* 0x0000000612137981 */ /* 0x000f22000c1e1900 */
[----:B------:R-:W-:Y:S01]  /*1060*/  IADD3 R25, PT, PT, R3, UR5, RZ ;  /* 0x0000000503197c10 */ /* 0x000fe2000fffe0ff */
[----:B0-----:R-:W-:-:S04]  /*1070*/  IMAD.WIDE R6, R2, 0x4, R8 ;  /* 0x0000000402067825 */ /* 0x001fc800078e0208 */
[----:B------:R-:W-:-:S04]  /*1080*/  IMAD.WIDE R12, R2, 0x4, R10 ;  /* 0x00000004020c7825 */ /* 0x000fc800078e020a */
[----:B---3--:R-:W-:-:S04]  /*1090*/  IMAD.WIDE.U32 R14, R25, 0x4, R4 ;  /* 0x00000004190e7825 */ /* 0x008fc800078e0004 */
[----:B----4-:R-:W-:Y:S01]  /*10a0*/  FADD R23, -R19, -RZ ;  /* 0x800000ff13177221 */ /* 0x010fe20000000100 */
[----:B------:R0:W-:Y:S04]  /*10b0*/  REDG.E.ADD.F32.FTZ.RN.STRONG.GPU desc[UR6][R6.64], R19 ;  /* 0x00000013060079a6 */ /* 0x0001e8000c12f306 */
[----:B------:R3:W-:Y:S04]  /*10c0*/  REDG.E.ADD.F32.FTZ.RN.STRONG.GPU desc[UR6][R12.64], R23 ;  /* 0x000000170c0079a6 */ /* 0x0007e8000c12f306 */
[----:B------:R-:W4:Y:S01]  /*10d0*/  LDG.E R3, desc[UR6][R14.64] ;  /* 0x000000060e037981 */ /* 0x000f22000c1e1900 */
[----:B------:R-:W-:Y:S01]  /*10e0*/  IADD3 R27, PT, PT, R25, UR5, RZ ;  /* 0x00000005191b7c10 */ /* 0x000fe2000fffe0ff */
[----:B-1----:R-:W-:-:S04]  /*10f0*/  IMAD.WIDE R8, R2, 0x4, R6 ;  /* 0x0000000402087825 */ /* 0x002fc800078e0206 */
        /* <DEDUP_REMOVED lines=8> */
[----:B---3--:R-:W-:-:S04]  /*1180*/  IMAD.WIDE R12, R2, 0x4, R10 ;  /* 0x00000004020c7825 */ /* 0x008fc800078e020a */
[----:B------:R-:W-:-:S04]  /*1190*/  IMAD.WIDE.U32 R14, R27, 0x4, R4 ;  /* 0x000000041b0e7825 */ /* 0x000fc800078e0004 */
        /* <DEDUP_REMOVED lines=28> */
[----:B------:R-:W-:-:S04]  /*1360*/  IMAD.WIDE R4, R2, 0x4, R8 ;  /* 0x0000000402047825 */ /* 0x000fc800078e0208 */
[----:B0-----:R-:W-:-:S04]  /*1370*/  IMAD.WIDE R6, R2, 0x4, R10 ;  /* 0x0000000402067825 */ /* 0x001fc800078e020a */
[----:B----4-:R-:W-:Y:S01]  /*1380*/  FADD R3, -R17, -RZ ;  /* 0x800000ff11037221 */ /* 0x010fe20000000100 */
[----:B------:R0:W-:Y:S04]  /*1390*/  REDG.E.ADD.F32.FTZ.RN.STRONG.GPU desc[UR6][R4.64], R17 ;  /* 0x00000011040079a6 */ /* 0x0001e8000c12f306 */
[----:B------:R4:W-:Y:S04]  /*13a0*/  REDG.E.ADD.F32.FTZ.RN.STRONG.GPU desc[UR6][R6.64], R3 ;  /* 0x00000003060079a6 */ /* 0x0009e8000c12f306 */
[----:B------:R-:W1:Y:S01]  /*13b0*/  LDG.E R29, desc[UR6][R28.64] ;  /* 0x000000061c1d7981 */ /* 0x000e62000c1e1900 */
[----:B---3--:R-:W-:-:S04]  /*13c0*/  IMAD.WIDE R12, R2, 0x4, R4 ;  /* 0x00000004020c7825 */ /* 0x008fc800078e0204 */
[----:B------:R-:W-:-:S04]  /*13d0*/  IMAD.WIDE R14, R2, 0x4, R6 ;  /* 0x00000004020e7825 */ /* 0x000fc800078e0206 */
[----:B-1----:R-:W-:Y:S01]  /*13e0*/  FADD R21, -R29, -RZ ;  /* 0x800000ff1d157221 */ /* 0x002fe20000000100 */
[----:B------:R1:W-:Y:S04]  /*13f0*/  REDG.E.ADD.F32.FTZ.RN.STRONG.GPU desc[UR6][R12.64], R29 ;  /* 0x0000001d0c0079a6 */ /* 0x0003e8000c12f306 */
[----:B------:R3:W-:Y:S04]  /*1400*/  REDG.E.ADD.F32.FTZ.RN.STRONG.GPU desc[UR6][R14.64], R21 ;  /* 0x000000150e0079a6 */ /* 0x0007e8000c12f306 */
[----:B------:R-:W0:Y:S01]  /*1410*/  LDG.E R31, desc[UR6][R30.64] ;  /* 0x000000061e1f7981 */ /* 0x000e22000c1e1900 */
[----:B------:R-:W-:-:S04]  /*1420*/  IMAD.WIDE R8, R2, 0x4, R12 ;  /* 0x0000000402087825 */ /* 0x000fc800078e020c */
[----:B--2---:R-:W-:-:S04]  /*1430*/  IMAD.WIDE R10, R2, 0x4, R14 ;  /* 0x00000004020a7825 */ /* 0x004fc800078e020e */
[----:B0-----:R-:W-:Y:S01]  /*1440*/  FADD R17, -R31, -RZ ;  /* 0x800000ff1f117221 */ /* 0x001fe20000000100 */
        /* <DEDUP_REMOVED lines=8> */
[----:B------:R-:W2:Y:S01]  /*14d0*/  LDG.E R35, desc[UR6][R34.64] ;  /* 0x0000000622237981 */ /* 0x000ea2000c1e1900 */
[----:B-1----:R-:W-:-:S04]  /*14e0*/  IMAD.WIDE R12, R2, 0x4, R4 ;  /* 0x00000004020c7825 */ /* 0x002fc800078e0204 */
[----:B---3--:R-:W-:-:S04]  /*14f0*/  IMAD.WIDE R14, R2, 0x4, R6 ;  /* 0x00000004020e7825 */ /* 0x008fc800078e0206 */
[----:B--2---:R-:W-:Y:S01]  /*1500*/  FADD R19, -R35, -RZ ;  /* 0x800000ff23137221 */ /* 0x004fe20000000100 */
[----:B------:R1:W-:Y:S04]  /*1510*/  REDG.E.ADD.F32.FTZ.RN.STRONG.GPU desc[UR6][R12.64], R35 ;  /* 0x000000230c0079a6 */ /* 0x0003e8000c12f306 */
[----:B------:R2:W-:Y:S04]  /*1520*/  REDG.E.ADD.F32.FTZ.RN.STRONG.GPU desc[UR6][R14.64], R19 ;  /* 0x000000130e0079a6 */ /* 0x0005e8000c12f306 */
[----:B------:R-:W3:Y:S01]  /*1530*/  LDG.E R37, desc[UR6][R36.64] ;  /* 0x0000000624257981 */ /* 0x000ee2000c1e1900 */
[----:B0-----:R-:W-:-:S04]  /*1540*/  IMAD.WIDE R8, R2, 0x4, R12 ;  /* 0x0000000402087825 */ /* 0x001fc800078e020c */
[----:B------:R-:W-:-:S04]  /*1550*/  IMAD.WIDE R10, R2, 0x4, R14 ;  /* 0x00000004020a7825 */ /* 0x000fc800078e020e */
[----:B---3--:R-:W-:Y:S01]  /*1560*/  FADD R17, -R37, -RZ ;  /* 0x800000ff25117221 */ /* 0x008fe20000000100 */
[----:B------:R0:W-:Y:S04]  /*1570*/  REDG.E.ADD.F32.FTZ.RN.STRONG.GPU desc[UR6][R8.64], R37 ;  /* 0x00000025080079a6 */ /* 0x0001e8000c12f306 */
[----:B------:R3:W-:Y:S04]  /*1580*/  REDG.E.ADD.F32.FTZ.RN.STRONG.GPU desc[UR6][R10.64], R17 ;  /* 0x000000110a0079a6 */ /* 0x0007e8000c12f306 */
[----:B------:R-:W2:Y:S01]  /*1590*/  LDG.E R39, desc[UR6][R38.64] ;  /* 0x0000000626277981 */ /* 0x000ea2000c1e1900 */
[----:B----4-:R-:W-:-:S04]  /*15a0*/  IMAD.WIDE R4, R2, 0x4, R8 ;  /* 0x0000000402047825 */ /* 0x010fc800078e0208 */
        /* <DEDUP_REMOVED lines=8> */
[----:B------:R-:W-:Y:S04]  /*1630*/  REDG.E.ADD.F32.FTZ.RN.STRONG.GPU desc[UR6][R12.64], R41 ;  /* 0x000000290c0079a6 */ /* 0x000fe8000c12f306 */
[----:B------:R-:W-:Y:S04]  /*1640*/  REDG.E.ADD.F32.FTZ.RN.STRONG.GPU desc[UR6][R14.64], R19 ;  /* 0x000000130e0079a6 */ /* 0x000fe8000c12f306 */
[----:B------:R-:W5:Y:S01]  /*1650*/  LDG.E R43, desc[UR6][R42.64] ;  /* 0x000000062a2b7981 */ /* 0x000f62000c1e1900 */
[----:B0-----:R-:W-:-:S04]  /*1660*/  IMAD.WIDE R8, R2, 0x4, R12 ;  /* 0x0000000402087825 */ /* 0x001fc800078e020c */
[----:B---3--:R-:W-:-:S04]  /*1670*/  IMAD.WIDE R10, R2, 0x4, R14 ;  /* 0x00000004020a7825 */ /* 0x008fc800078e020e */
[----:B-----5:R-:W-:Y:S01]  /*1680*/  FADD R17, -R43, -RZ ;  /* 0x800000ff2b117221 */ /* 0x020fe20000000100 */
[----:B------:R-:W-:Y:S04]  /*1690*/  REDG.E.ADD.F32.FTZ.RN.STRONG.GPU desc[UR6][R8.64], R43 ;  /* 0x0000002b080079a6 */ /* 0x000fe8000c12f306 */
[----:B------:R-:W-:Y:S04]  /*16a0*/  REDG.E.ADD.F32.FTZ.RN.STRONG.GPU desc[UR6][R10.64], R17 ;  /* 0x000000110a0079a6 */ /* 0x000fe8000c12f306 */
[----:B------:R-:W3:Y:S01]  /*16b0*/  LDG.E R45, desc[UR6][R44.64] ;  /* 0x000000062c2d7981 */ /* 0x000ee2000c1e1900 */
[----:B--2---:R-:W-:-:S04]  /*16c0*/  IMAD.WIDE R4, R2, 0x4, R8 ;  /* 0x0000000402047825 */ /* 0x004fc800078e0208 */
[----:B----4-:R-:W-:-:S04]  /*16d0*/  IMAD.WIDE R2, R2, 0x4, R10 ;  /* 0x0000000402027825 */ /* 0x010fc800078e020a */
[----:B---3--:R-:W-:Y:S01]  /*16e0*/  FADD R7, -R45, -RZ ;  /* 0x800000ff2d077221 */ /* 0x008fe20000000100 */
[----:B------:R-:W-:Y:S04]  /*16f0*/  REDG.E.ADD.F32.FTZ.RN.STRONG.GPU desc[UR6][R4.64], R45 ;  /* 0x0000002d040079a6 */ /* 0x000fe8000c12f306 */
[----:B------:R-:W-:Y:S01]  /*1700*/  REDG.E.ADD.F32.FTZ.RN.STRONG.GPU desc[UR6][R2.64], R7 ;  /* 0x00000007020079a6 */ /* 0x000fe2000c12f306 */
[----:B------:R-:W-:Y:S05]  /*1710*/  EXIT ;  /* 0x000000000000794d */ /* 0x000fea0003800000 */
.L_x_538:
[----:B------:R-:W0:Y:S02]  /*1720*/  LDC.64 R2, c[0x0][0x3a8] ;  /* 0x0000ea00ff027b82 */ /* 0x000e240000000a00 */
[----:B0-----:R-:W-:-:S05]  /*1730*/  IMAD.WIDE.U32 R2, R17, 0x4, R2 ;  /* 0x0000000411027825 */ /* 0x001fca00078e0002 */
[----:B------:R-:W-:Y:S01]  /*1740*/  STG.E desc[UR6][R2.64], RZ ;  /* 0x000000ff02007986 */ /* 0x000fe2000c101906 */
[----:B------:R-:W-:Y:S05]  /*1750*/  EXIT ;  /* 0x000000000000794d */ /* 0x000fea0003800000 */
.L_x_539:
        /* <DEDUP_REMOVED lines=10> */
.L_x_995:


//--------------------- .text._Z10divNewTab2ILi20EEvPfS0_Pii --------------------------
	.section	.text._Z10divNewTab2ILi20EEvPfS0_Pii,"ax",@progbits
	.align	128
        .global         _Z10divNewTab2ILi20EEvPfS0_Pii
        .type           _Z10divNewTab2ILi20EEvPfS0_Pii,@function
        .size           _Z10divNewTab2ILi20EEvPfS0_Pii,(.L_x_944 - _Z10divNewTab2ILi20EEvPfS0_Pii)
        .other          _Z10divNewTab2ILi20EEvPfS0_Pii,@"STO_CUDA_ENTRY STV_DEFAULT"
_Z10divNewTab2ILi20EEvPfS0_Pii:
.text._Z10divNewTab2ILi20EEvPfS0_Pii:
        /* <DEDUP_REMOVED lines=34> */
[----:B------:R-:W-:Y:S05]  /*0220*/  CALL.REL.NOINC `($__internal_12_$__cuda_sm3x_div_rn_noftz_f32_slowpath) ;  /* 0x0000000000187944 */ /* 0x000fea0003c00000 */
[----:B------:R-:W-:-:S07]  /*0230*/  IMAD.MOV.U32 R7, RZ, RZ, R0 ;  /* 0x000000ffff077224 */ /* 0x000fce00078e0000 */
.L_x_541:
[----:B------:R-:W-:Y:S05]  /*0240*/  BSYNC.RECONVERGENT B0 ;  /* 0x0000000000007941 */ /* 0x000fea0003800200 */
.L_x_540:
[----:B------:R-:W0:Y:S02]  /*0250*/  LDC.64 R4, c[0x0][0x380] ;  /* 0x0000e000ff047b82 */ /* 0x000e240000000a00 */
[----:B0-----:R-:W-:-:S05]  /*0260*/  IMAD.WIDE.U32 R2, R2, 0x4, R4 ;  /* 0x0000000402027825 */ /* 0x001fca00078e0004 */
[----:B------:R-:W-:Y:S01]  /*0270*/  STG.E desc[UR4][R2.64], R7 ;  /* 0x0000000702007986 */ /* 0x000fe2000c101904 */
[----:B------:R-:W-:Y:S05]  /*0280*/  EXIT ;  /* 0x000000000000794d */ /* 0x000fea0003800000 */
        .weak           $__internal_12_$__cuda_sm3x_div_rn_noftz_f32_slowpath
        .type           $__internal_12_$__cuda_sm3x_div_rn_noftz_f32_slowpath,@function
        .size           $__internal_12_$__cuda_sm3x_div_rn_noftz_f32_slowpath,(.L_x_944 - $__internal_12_$__cuda_sm3x_div_rn_noftz_f32_slowpath)
$__internal_12_$__cuda_sm3x_div_rn_noftz_f32_slowpath:
        /* <DEDUP_REMOVED lines=36> */
.L_x_543:
        /* <DEDUP_REMOVED lines=51> */
.L_x_550:
[----:B------:R-:W-:-:S04]  /*0800*/  LOP3.LUT R0, R0, 0x80000000, RZ, 0xc0, !PT ;  /* 0x8000000000007812 */ /* 0x000fc800078ec0ff */
[----:B------:R-:W-:Y:S01]  /*0810*/  LOP3.LUT R0, R0, 0x7f800000, RZ, 0xfc, !PT ;  /* 0x7f80000000007812 */ /* 0x000fe200078efcff */
[----:B------:R-:W-:Y:S06]  /*0820*/  BRA `(.L_x_551) ;  /* 0x0000000000047947 */ /* 0x000fec0003800000 */
.L_x_549:
[----:B------:R-:W-:-:S07]  /*0830*/  IMAD R0, R6, 0x800000, R0 ;  /* 0x0080000006007824 */ /* 0x000fce00078e0200 */
.L_x_551:
[----:B------:R-:W-:Y:S05]  /*0840*/  BSYNC.RECONVERGENT B2 ;  /* 0x0000000000027941 */ /* 0x000fea0003800200 */
.L_x_548:
[----:B------:R-:W-:Y:S05]  /*0850*/  BRA `(.L_x_552) ;  /* 0x0000000000207947 */ /* 0x000fea0003800000 */
.L_x_547:
[----:B------:R-:W-:-:S04]  /*0860*/  LOP3.LUT R0, R8, 0x80000000, R7, 0x48, !PT ;  /* 0x8000000008007812 */ /* 0x000fc800078e4807 */
[----:B------:R-:W-:Y:S01]  /*0870*/  LOP3.LUT R0, R0, 0x7f800000, RZ, 0xfc, !PT ;  /* 0x7f80000000007812 */ /* 0x000fe200078efcff */
[----:B------:R-:W-:Y:S06]  /*0880*/  BRA `(.L_x_552) ;  /* 0x0000000000147947 */ /* 0x000fec0003800000 */
.L_x_546:
[----:B------:R-:W-:Y:S01]  /*0890*/  LOP3.LUT R0, R8, 0x80000000, R7, 0x48, !PT ;  /* 0x8000000008007812 */ /* 0x000fe200078e4807 */
[----:B------:R-:W-:Y:S06]  /*08a0*/  BRA `(.L_x_552) ;  /* 0x00000000000c7947 */ /* 0x000fec0003800000 */
.L_x_545:
[----:B------:R-:W0:Y:S01]  /*08b0*/  MUFU.RSQ R0, -QNAN ;  /* 0xffc0000000007908 */ /* 0x000e220000001400 */
[----:B------:R-:W-:Y:S05]  /*08c0*/  BRA `(.L_x_552) ;  /* 0x0000000000047947 */ /* 0x000fea0003800000 */
.L_x_544:
[----:B------:R-:W-:-:S07]  /*08d0*/  FADD.FTZ R0, R0, R3 ;  /* 0x0000000300007221 */ /* 0x000fce0000010000 */
.L_x_552:
[----:B------:R-:W-:Y:S05]  /*08e0*/  BSYNC.RECONVERGENT B1 ;  /* 0x0000000000017941 */ /* 0x000fea0003800200 */
.L_x_542:
[----:B------:R-:W-:-:S04]  /*08f0*/  IMAD.MOV.U32 R5, RZ, RZ, 0x0 ;  /* 0x00000000ff057424 */ /* 0x000fc800078e00ff */
[----:B0-----:R-:W-:Y:S05]  /*0900*/  RET.REL.NODEC R4 `(_Z10divNewTab2ILi20EEvPfS0_Pii) ;  /* 0xfffffff404bc7950 */ /* 0x001fea0003c3ffff */
.L_x_553:
        /* <DEDUP_REMOVED lines=15> */
.L_x_944:


//--------------------- .text._Z22calculateBestDistance2ILi19EEvPfS0_S0_PiS1_S1_ii --------------------------
	.section	.text._Z22calculateBestDistance2ILi19EEvPfS0_S0_PiS1_S1_ii,"ax",@progbits
	.align	128
        .global         _Z22calculateBestDistance2ILi19EEvPfS0_S0_PiS1_S1_ii
        .type           _Z22calculateBestDistance2ILi19EEvPfS0_S0_PiS1_S1_ii,@function
        .size           _Z22calculateBestDistance2ILi19EEvPfS0_S0_PiS1_S1_ii,(.L_x_997 - _Z22calculateBestDistance2ILi19EEvPfS0_S0_PiS1_S1_ii)
        .other          _Z22calculateBestDistance2ILi19EEvPfS0_S0_PiS1_S1_ii,@"STO_CUDA_ENTRY STV_DEFAULT"
_Z22calculateBestDistance2ILi19EEvPfS0_S0_PiS1_S1_ii:
.text._Z22calculateBestDistance2ILi19EEvPfS0_S0_PiS1_S1_ii:
        /* <DEDUP_REMOVED lines=19> */
[C---:B------:R-:W-:Y:S01]  /*0130*/  IADD3 R35, PT, PT, R33.reuse, UR6, RZ ;  /* 0x0000000621237c10 */ /* 0x040fe2000fffe0ff */
[----:B---3--:R-:W-:-:S03]  /*0140*/  IMAD.WIDE.U32 R32, R33, 0x4, R26 ;  /* 0x0000000421207825 */ /* 0x008fc600078e001a */
[C---:B------:R-:W-:Y:S01]  /*0150*/  IADD3 R37, PT, PT, R35.reuse, UR6, RZ ;  /* 0x0000000623257c10 */ /* 0x040fe2000fffe0ff */
[----:B------:R-:W-:-:S03]  /*0160*/  IMAD.WIDE.U32 R34, R35, 0x4, R26 ;  /* 0x0000000423227825 */ /* 0x000fc600078e001a */
        /* <DEDUP_REMOVED lines=25> */
[----:B------:R-:W-:-:S04]  /*0300*/  IMAD.WIDE.U32 R6, R7, 0x4, R26 ;  /* 0x0000000407067825 */ /* 0x000fc800078e001a */
[----:B------:R-:W-:Y:S01]  /*0310*/  IMAD.WIDE.U32 R20, R21, 0x4, R26 ;  /* 0x0000000415147825 */ /* 0x000fe200078e001a */
[----:B0-----:R-:W-:Y:S06]  /*0320*/  @!P0 BRA `(.L_x_554) ;  /* 0x0000000800488947 */ /* 0x001fec0003800000 */
[--C-:B------:R-:W-:Y:S01]  /*0330*/  IMAD.WIDE.U32 R22, R0, 0x4, R26.reuse ;  /* 0x0000000400167825 */ /* 0x100fe200078e001a */
[----:B------:R-:W5:Y:S03]  /*0340*/  LDG.E R8, desc[UR4][R20.64] ;  /* 0x0000000414087981 */ /* 0x000f66000c1e1900 */
[--C-:B------:R-:W-:Y:S01]  /*0350*/  IMAD.WIDE.U32 R24, R3, 0x4, R26.reuse ;  /* 0x0000000403187825 */ /* 0x100fe200078e001a */
        /* <DEDUP_REMOVED lines=8> */
[----:B------:R-:W5:Y:S01]  /*03e0*/  LDG.E R19, desc[UR4][R46.64] ;  /* 0x000000042e137981 */ /* 0x000f62000c1e1900 */
[----:B------:R-:W0:Y:S01]  /*03f0*/  LDC R60, c[0x0][0x388] ;  /* 0x0000e200ff3c7b82 */ /* 0x000e220000000800 */
[----:B------:R-:W-:-:S02]  /*0400*/  IMAD.WIDE.U32 R26, R4, 0x4, R26 ;  /* 0x00000004041a7825 */ /* 0x000fc400078e001a */
[----:B------:R-:W5:Y:S04]  /*0410*/  LDG.E R10, desc[UR4][R24.64] ;  /* 0x00000004180a7981 */ /* 0x000f68000c1e1900 */
[----:B------:R-:W5:Y:S04]  /*0420*/  LDG.E R20, desc[UR4][R48.64] ;  /* 0x0000000430147981 */ /* 0x000f68000c1e1900 */
[----:B------:R-:W5:Y:S04]  /*0430*/  LDG.E R21, desc[UR4][R50.64] ;  /* 0x0000000432157981 */ /* 0x000f68000c1e1900 */
[----:B------:R-:W5:Y:S04]  /*0440*/  LDG.E R22, desc[UR4][R52.64] ;  /* 0x0000000434167981 */ /* 0x000f68000c1e1900 */
[----:B------:R-:W5:Y:S04]  /*0450*/  LDG.E R23, desc[UR4][R54.64] ;  /* 0x0000000436177981 */ /* 0x000f68000c1e1900 */
[----:B------:R-:W5:Y:S04]  /*0460*/  LDG.E R24, desc[UR4][R56.64] ;  /* 0x0000000438187981 */ /* 0x000f68000c1e1900 */
[----:B------:R-:W5:Y:S01]  /*0470*/  LDG.E R25, desc[UR4][R58.64] ;  /* 0x000000043a197981 */ /* 0x000f62000c1e1900 */
[----:B------:R-:W1:Y:S03]  /*0480*/  LDC R61, c[0x0][0x38c] ;  /* 0x0000e300ff3d7b82 */ /* 0x000e660000000800 */
[----:B------:R2:W5:Y:S01]  /*0490*/  LDG.E R7, desc[UR4][R6.64] ;  /* 0x0000000406077981 */ /* 0x000562000c1e1900 */
[CC--:B------:R-:W-:Y:S01]  /*04a0*/  LEA R78, R5.reuse, R5.reuse, 0x1 ;  /* 0x00000005054e7211 */ /* 0x0c0fe200078e08ff */
[C---:B------:R-:W-:Y:S01]  /*04b0*/  IMAD R28, R5.reuse, 0x6, RZ ;  /* 0x00000006051c7824 */ /* 0x040fe200078e02ff */
[CC--:B------:R-:W-:Y:S01]  /*04c0*/  LEA R29, R5.reuse, -R5.reuse, 0x3 ;  /* 0x80000005051d7211 */ /* 0x0c0fe200078e18ff */
[----:B------:R3:W5:Y:S01]  /*04d0*/  LDG.E R11, desc[UR4][R26.64] ;  /* 0x000000041a0b7981 */ /* 0x000762000c1e1900 */
[C---:B------:R-:W-:Y:S01]  /*04e0*/  SHF.L.U32 R73, R5.reuse, 0x3, RZ ;  /* 0x0000000305497819 */ /* 0x040fe200000006ff */
[C---:B------:R-:W-:Y:S01]  /*04f0*/  IMAD R77, R5.reuse, 0xa, RZ ;  /* 0x0000000a054d7824 */ /* 0x040fe200078e02ff */
[C---:B------:R-:W-:Y:S01]  /*0500*/  LEA R75, R5.reuse, R5, 0x3 ;  /* 0x00000005054b7211 */ /* 0x040fe200078e18ff */
[----:B------:R-:W-:-:S02]  /*0510*/  IMAD R79, R5, 0xb, RZ ;  /* 0x0000000b054f7824 */ /* 0x000fc400078e02ff */
[----:B--2---:R-:W-:Y:S02]  /*0520*/  HFMA2 R6, -RZ, RZ, 0, 0 ;  /* 0x00000000ff067431 */ /* 0x004fe400000001ff */
[C---:B------:R-:W-:Y:S01]  /*0530*/  IMAD R81, R5.reuse, 0xc, RZ ;  /* 0x0000000c05517824 */ /* 0x040fe200078e02ff */
[CC--:B------:R-:W-:Y:S01]  /*0540*/  LEA R87, R5.reuse, -R5.reuse, 0x4 ;  /* 0x8000000505577211 */ /* 0x0c0fe200078e20ff */
[C---:B------:R-:W-:Y:S01]  /*0550*/  IMAD R83, R5.reuse, 0xd, RZ ;  /* 0x0000000d05537824 */ /* 0x040fe200078e02ff */
[C---:B---3--:R-:W-:Y:S01]  /*0560*/  SHF.L.U32 R26, R5.reuse, 0x2, RZ ;  /* 0x00000002051a7819 */ /* 0x048fe200000006ff */
[C---:B------:R-:W-:Y:S01]  /*0570*/  IMAD R85, R5.reuse, 0xe, RZ ;  /* 0x0000000e05557824 */ /* 0x040fe200078e02ff */
[CC--:B------:R-:W-:Y:S01]  /*0580*/  LEA R27, R5.reuse, R5.reuse, 0x2 ;  /* 0x00000005051b7211 */ /* 0x0c0fe200078e10ff */
[C---:B------:R-:W-:Y:S01]  /*0590*/  IMAD R93, R5.reuse, 0x12, RZ ;  /* 0x00000012055d7824 */ /* 0x040fe200078e02ff */
[C---:B------:R-:W-:Y:S02]  /*05a0*/  SHF.L.U32 R89, R5.reuse, 0x4, RZ ;  /* 0x0000000405597819 */ /* 0x040fe400000006ff */
[----:B------:R-:W-:-:S02]  /*05b0*/  LEA R91, R5, R5, 0x4 ;  /* 0x00000005055b7211 */ /* 0x000fc400078e20ff */
[C---:B------:R-:W-:Y:S02]  /*05c0*/  IADD3 R76, PT, PT, -R5.reuse, RZ, RZ ;  /* 0x000000ff054c7210 */ /* 0x040fe40007ffe1ff */
[----:B------:R-:W-:Y:S02]  /*05d0*/  MOV R72, 0x7f7fffff ;  /* 0x7f7fffff00487802 */ /* 0x000fe40000000f00 */
[----:B------:R-:W-:Y:S02]  /*05e0*/  MOV R74, 0xffffffff ;  /* 0xffffffff004a7802 */ /* 0x000fe40000000f00 */
[----:B0-----:R-:W-:-:S07]  /*05f0*/  SHF.L.U32 R80, R5, 0x1, RZ ;  /* 0x0000000105507819 */ /* 0x001fce00000006ff */
.L_x_555:
[----:B-1----:R-:W2:Y:S01]  /*0600*/  LDG.E R68, desc[UR4][R60.64] ;  /* 0x000000043c447981 */ /* 0x002ea2000c1e1900 */
[----:B------:R-:W-:-:S05]  /*0610*/  IMAD.WIDE.U32 R62, R5, 0x4, R60 ;  /* 0x00000004053e7825 */ /* 0x000fca00078e003c */
[----:B------:R0:W3:Y:S01]  /*0620*/  LDG.E R86, desc[UR4][R62.64] ;  /* 0x000000043e567981 */ /* 0x0000e2000c1e1900 */
[----:B------:R-:W-:-:S05]  /*0630*/  IMAD.WIDE.U32 R70, R80, 0x4, R60 ;  /* 0x0000000450467825 */ /* 0x000fca00078e003c */
[----:B------:R1:W4:Y:S01]  /*0640*/  LDG.E R82, desc[UR4][R70.64] ;  /* 0x0000000446527981 */ /* 0x000322000c1e1900 */
[----:B0-----:R-:W0:Y:S02]  /*0650*/  LDC.64 R62, c[0x0][0x388] ;  /* 0x0000e200ff3e7b82 */ /* 0x001e240000000a00 */
[----:B0-----:R-:W-:-:S04]  /*0660*/  IMAD.WIDE.U32 R66, R78, 0x4, R62 ;  /* 0x000000044e427825 */ /* 0x001fc800078e003e */
[--C-:B------:R-:W-:Y:S01]  /*0670*/  IMAD.WIDE.U32 R64, R26, 0x4, R62.reuse ;  /* 0x000000041a407825 */ /* 0x100fe200078e003e */
[----:B------:R-:W4:Y:S04]  /*0680*/  LDG.E R84, desc[UR4][R66.64] ;  /* 0x0000000442547981 */ /* 0x000f28000c1e1900 */
[----:B------:R0:W4:Y:S01]  /*0690*/  LDG.E R88, desc[UR4][R64.64] ;  /* 0x0000000440587981 */ /* 0x000122000c1e1900 */
[----:B-1----:R-:W-:-:S06]  /*06a0*/  IMAD.WIDE.U32 R70, R28, 0x4, R62 ;  /* 0x000000041c467825 */ /* 0x002fcc00078e003e */
[----:B------:R-:W4:Y:S01]  /*06b0*/  LDG.E R70, desc[UR4][R70.64] ;  /* 0x0000000446467981 */ /* 0x000f22000c1e1900 */
[----:B0-----:R-:W-:-:S05]  /*06c0*/  IMAD.WIDE.U32 R64, R27, 0x4, R62 ;  /* 0x000000041b407825 */ /* 0x001fca00078e003e */
[----:B------:R0:W4:Y:S01]  /*06d0*/  LDG.E R90, desc[UR4][R64.64] ;  /* 0x00000004405a7981 */ /* 0x000122000c1e1900 */
[----:B------:R-:W-:-:S06]  /*06e0*/  IMAD.WIDE.U32 R66, R73, 0x4, R62 ;  /* 0x0000000449427825 */ /* 0x000fcc00078e003e */
[----:B------:R1:W4:Y:S01]  /*06f0*/  LDG.E R66, desc[UR4][R66.64] ;  /* 0x0000000442427981 */ /* 0x000322000c1e1900 */
[----:B0-----:R-:W-:-:S06]  /*0700*/  IMAD.WIDE.U32 R64, R75, 0x4, R62 ;  /* 0x000000044b407825 */ /* 0x001fcc00078e003e */
[----:B------:R-:W4:Y:S01]  /*0710*/  LDG.E R65, desc[UR4][R64.64] ;  /* 0x0000000440417981 */ /* 0x000f22000c1e1900 */
[----:B--2--5:R-:W-:Y:S01]  /*0720*/  FADD R92, R9, -R68 ;  /* 0x80000044095c7221 */ /* 0x024fe20000000000 */
[----:B------:R-:W-:-:S06]  /*0730*/  IMAD.WIDE.U32 R68, R29, 0x4, R62 ;  /* 0x000000041d447825 */ /* 0x000fcc00078e003e */
[----:B------:R-:W2:Y:S01]  /*0740*/  LDG.E R69, desc[UR4][R68.64] ;  /* 0x0000000444457981 */ /* 0x000ea2000c1e1900 */
[----:B---3--:R-:W-:Y:S01]  /*0750*/  FADD R86, R10, -R86 ;  /* 0x800000560a567221 */ /* 0x008fe20000000000 */
[----:B------:R-:W-:Y:S01]  /*0760*/  FFMA R92, R92, R92, RZ ;  /* 0x0000005c5c5c7223 */ /* 0x000fe200000000ff */
[----:B----4-:R-:W-:-:S03]  /*0770*/  FADD R71, R11, -R82 ;  /* 0x800000520b477221 */ /* 0x010fc60000000000 */
[----:B------:R-:W-:-:S04]  /*0780*/  FFMA R92, R86, R86, R92 ;  /* 0x00000056565c7223 */ /* 0x000fc8000000005c */
[----:B------:R-:W-:Y:S01]  /*0790*/  FFMA R92, R71, R71, R92 ;  /* 0x00000047475c7223 */ /* 0x000fe2000000005c */
[----:B------:R-:W-:-:S04]  /*07a0*/  FADD R71, R12, -R84 ;  /* 0x800000540c477221 */ /* 0x000fc80000000000 */
[----:B------:R-:W-:Y:S01]  /*07b0*/  FFMA R92, R71, R71, R92 ;  /* 0x00000047475c7223 */ /* 0x000fe2000000005c */
[----:B------:R-:W-:-:S04]  /*07c0*/  FADD R71, R13, -R88 ;  /* 0x800000580d477221 */ /* 0x000fc80000000000 */
[----:B------:R-:W-:Y:S01]  /*07d0*/  FFMA R92, R71, R71, R92 ;  /* 0x00000047475c7223 */ /* 0x000fe2000000005c */
[----:B-1----:R-:W-:Y:S01]  /*07e0*/  FADD R67, R15, -R70 ;  /* 0x800000460f437221 */ /* 0x002fe20000000000 */
[----:B------:R-:W-:-:S04]  /*07f0*/  FADD R71, R14, -R90 ;  /* 0x8000005a0e477221 */ /* 0x000fc80000000000 */
[----:B------:R-:W-:Y:S01]  /*0800*/  FFMA R92, R71, R71, R92 ;  /* 0x00000047475c7223 */ /* 0x000fe2000000005c */
[----:B------:R-:W-:-:S04]  /*0810*/  IMAD.WIDE.U32 R70, R77, 0x4, R62 ;  /* 0x000000044d467825 */ /* 0x000fc800078e003e */
[----:B------:R-:W-:Y:S01]  /*0820*/  FFMA R92, R67, R67, R92 ;  /* 0x00000043435c7223 */ /* 0x000fe2000000005c */
[----:B------:R-:W-:Y:S01]  /*0830*/  FADD R67, R17, -R66 ;  /* 0x8000004211437221 */ /* 0x000fe20000000000 */
[----:B------:R0:W3:Y:S01]  /*0840*/  LDG.E R82, desc[UR4][R70.64] ;  /* 0x0000000446527981 */ /* 0x0000e2000c1e1900 */
[----:B------:R-:W-:Y:S01]  /*0850*/  FADD R65, R18, -R65 ;  /* 0x8000004112417221 */ /* 0x000fe20000000000 */
[----:B0-----:R-:W-:-:S06]  /*0860*/  IMAD.WIDE.U32 R70, R91, 0x4, R62 ;  /* 0x000000045b467825 */ /* 0x001fcc00078e003e */
[----:B------:R-:W4:Y:S01]  /*0870*/  LDG.E R70, desc[UR4][R70.64] ;  /* 0x0000000446467981 */ /* 0x000f22000c1e1900 */
[----:B--2---:R-:W-:-:S04]  /*0880*/  FADD R69, R16, -R69 ;  /* 0x8000004510457221 */ /* 0x004fc80000000000 */
[----:B------:R-:W-:Y:S01]  /*0890*/  FFMA R92, R69, R69, R92 ;  /* 0x00000045455c7223 */ /* 0x000fe2000000005c */
[----:B------:R-:W-:-:S04]  /*08a0*/  IMAD.WIDE.U32 R68, R79, 0x4, R62 ;  /* 0x000000044f447825 */ /* 0x000fc800078e003e */
[----:B------:R-:W-:Y:S01]  /*08b0*/  FFMA R90, R67, R67, R92 ;  /* 0x00000043435a7223 */ /* 0x000fe2000000005c */
[----:B------:R-:W-:Y:S01]  /*08c0*/  IMAD.WIDE.U32 R66, R81, 0x4, R62 ;  /* 0x0000000451427825 */ /* 0x000fe200078e003e */
[----:B------:R0:W2:Y:S03]  /*08d0*/  LDG.E R88, desc[UR4][R68.64] ;  /* 0x0000000444587981 */ /* 0x0000a6000c1e1900 */
        /* <DEDUP_REMOVED lines=10> */
[----:B------:R-:W-:-:S06]  /*0980*/  IMAD.WIDE.U32 R62, R93, 0x4, R62 ;  /* 0x000000045d3e7825 */ /* 0x000fcc00078e003e */
[----:B------:R-:W4:Y:S01]  /*0990*/  LDG.E R63, desc[UR4][R62.64] ;  /* 0x000000043e3f7981 */ /* 0x000f22000c1e1900 */
[----:B---3--:R-:W-:-:S04]  /*09a0*/  FADD R82, R19, -R82 ;  /* 0x8000005213527221 */ /* 0x008fc80000000000 */
[----:B------:R-:W-:Y:S01]  /*09b0*/  FFMA R90, R82, R82, R90 ;  /* 0x00000052525a7223 */ /* 0x000fe2000000005a */
        /* <DEDUP_REMOVED lines=22> */
[----:B----4-:R-:W-:-:S04]  /*0b20*/  FADD R65, R21, -R86 ;  /* 0x8000005615417221 */ /* 0x010fc80000000000 */
        /* <DEDUP_REMOVED lines=14> */
[C---:B------:R-:W-:Y:S02]  /*0c10*/  SEL R74, R6.reuse, R74, !P0 ;  /* 0x0000004a064a7207 */ /* 0x040fe40004000000 */
[----:B------:R-:W-:Y:S02]  /*0c20*/  FSEL R72, R63, R72, !P0 ;  /* 0x000000483f487208 */ /* 0x000fe40004000000 */
[----:B------:R-:W-:Y:S01]  /*0c30*/  IADD3 R6, PT, PT, R6, 0x1, RZ ;  /* 0x0000000106067810 */ /* 0x000fe20007ffe0ff */
[----:B------:R-:W-:Y:S06]  /*0c40*/  @P1 BRA `(.L_x_555) ;  /* 0xfffffff8006c1947 */ /* 0x000fec000383ffff */
.L_x_554:
[----:B-----5:R-:W-:-:S13]  /*0c50*/  ISETP.NE.AND P0, PT, R2, R74, PT ;  /* 0x0000004a0200720c */ /* 0x020fda0003f05270 */
[----:B------:R-:W-:Y:S05]  /*0c60*/  @!P0 BRA `(.L_x_556) ;  /* 0x0000000800608947 */ /* 0x000fea0003800000 */
[----:B------:R-:W0:Y:S01]  /*0c70*/  LDC.64 R8, c[0x0][0x3a8] ;  /* 0x0000ea00ff087b82 */ /* 0x000e220000000a00 */
[----:B------:R-:W-:Y:S01]  /*0c80*/  MOV R25, 0x1 ;  /* 0x0000000100197802 */ /* 0x000fe20000000f00 */
[----:B------:R-:W-:Y:S01]  /*0c90*/  STG.E desc[UR4][R30.64], R74 ;  /* 0x0000004a1e007986 */ /* 0x000fe2000c101904 */
[----:B------:R-:W-:Y:S01]  /*0ca0*/  MOV R27, 0xffffffff ;  /* 0xffffffff001b7802 */ /* 0x000fe20000000f00 */
[----:B------:R-:W1:Y:S04]  /*0cb0*/  LDCU UR6, c[0x0][0x3b0] ;  /* 0x00007600ff0677ac */ /* 0x000e680008000800 */
[----:B------:R-:W2:Y:S08]  /*0cc0*/  LDC.64 R12, c[0x0][0x3a0] ;  /* 0x0000e800ff0c7b82 */ /* 0x000eb00000000a00 */
[----:B------:R-:W3:Y:S01]  /*0cd0*/  LDC.64 R6, c[0x0][0x380] ;  /* 0x0000e000ff067b82 */ /* 0x000ee20000000a00 */
[----:B0-----:R-:W-:-:S07]  /*0ce0*/  IMAD.WIDE.U32 R8, R0, 0x4, R8 ;  /* 0x0000000400087825 */ /* 0x001fce00078e0008 */
[----:B------:R-:W0:Y:S01]  /*0cf0*/  LDC.64 R16, c[0x0][0x390] ;  /* 0x0000e400ff107b82 */ /* 0x000e220000000a00 */
[----:B------:R4:W-:Y:S01]  /*0d00*/  STG.E desc[UR4][R8.64], R25 ;  /* 0x0000001908007986 */ /* 0x0009e2000c101904 */
[----:B--2---:R-:W-:-:S04]  /*0d10*/  IMAD.WIDE R10, R74, 0x4, R12 ;  /* 0x000000044a0a7825 */ /* 0x004fc800078e020c */
[----:B------:R-:W-:Y:S01]  /*0d20*/  IMAD.WIDE R12, R2, 0x4, R12 ;  /* 0x00000004020c7825 */ /* 0x000fe200078e020c */
[----:B------:R2:W-:Y:S03]  /*0d30*/  REDG.E.ADD.STRONG.GPU desc[UR4][R10.64], R25 ;  /* 0x000000190a00798e */ /* 0x0005e6000c12e104 */
[--C-:B---3--:R-:W-:Y:S01]  /*0d40*/  IMAD.WIDE.U32 R18, R0, 0x4, R6.reuse ;  /* 0x0000000400127825 */ /* 0x108fe200078e0006 */
[----:B------:R3:W-:Y:S04]  /*0d50*/  REDG.E.ADD.STRONG.GPU desc[UR4][R12.64], R27 ;  /* 0x0000001b0c00798e */ /* 0x0007e8000c12e104 */
[----:B------:R-:W5:Y:S01]  /*0d60*/  LDG.E R23, desc[UR4][R18.64] ;  /* 0x0000000412177981 */ /* 0x000f62000c1e1900 */
[----:B------:R-:W-:-:S04]  /*0d70*/  IMAD.WIDE.U32 R20, R3, 0x4, R6 ;  /* 0x0000000403147825 */ /* 0x000fc800078e0006 */
[----:B0-----:R-:W-:-:S04]  /*0d80*/  IMAD.WIDE R14, R74, 0x4, R16 ;  /* 0x000000044a0e7825 */ /* 0x001fc800078e0210 */
[----:B------:R-:W-:-:S04]  /*0d90*/  IMAD.WIDE R16, R2, 0x4, R16 ;  /* 0x0000000402107825 */ /* 0x000fc800078e0210 */
[----:B-----5:R-:W-:Y:S01]  /*0da0*/  FADD R29, -R23, -RZ ;  /* 0x800000ff171d7221 */ /* 0x020fe20000000100 */
[----:B------:R0:W-:Y:S04]  /*0db0*/  REDG.E.ADD.F32.FTZ.RN.STRONG.GPU desc[UR4][R14.64], R23 ;  /* 0x000000170e0079a6 */ /* 0x0001e8000c12f304 */
[----:B------:R5:W-:Y:S04]  /*0dc0*/  REDG.E.ADD.F32.FTZ.RN.STRONG.GPU desc[UR4][R16.64], R29 ;  /* 0x0000001d100079a6 */ /* 0x000be8000c12f304 */
[----:B------:R-:W2:Y:S01]  /*0dd0*/  LDG.E R21, desc[UR4][R20.64] ;  /* 0x0000000414157981 */ /* 0x000ea2000c1e1900 */
[----:B------:R-:W-:-:S04]  /*0de0*/  IMAD.WIDE R2, R5, 0x4, R14 ;  /* 0x0000000405027825 */ /* 0x000fc800078e020e */
[----:B----4-:R-:W-:-:S04]  /*0df0*/  IMAD.WIDE R8, R5, 0x4, R16 ;  /* 0x0000000405087825 */ /* 0x010fc800078e0210 */
[----:B------:R-:W-:-:S04]  /*0e00*/  IMAD.WIDE.U32 R18, R4, 0x4, R6 ;  /* 0x0000000404127825 */ /* 0x000fc800078e0006 */
[----:B--2---:R-:W-:Y:S01]  /*0e10*/  FADD R25, -R21, -RZ ;  /* 0x800000ff15197221 */ /* 0x004fe20000000100 */
[----:B------:R2:W-:Y:S04]  /*0e20*/  REDG.E.ADD.F32.FTZ.RN.STRONG.GPU desc[UR4][R2.64], R21 ;  /* 0x00000015020079a6 */ /* 0x0005e8000c12f304 */
[----:B------:R4:W-:Y:S04]  /*0e30*/  REDG.E.ADD.F32.FTZ.RN.STRONG.GPU desc[UR4][R8.64], R25 ;  /* 0x00000019080079a6 */ /* 0x0009e8000c12f304 */
[----:B------:R-:W0:Y:S01]  /*0e40*/  LDG.E R19, desc[UR4][R18.64] ;  /* 0x0000000412137981 */ /* 0x000e22000c1e1900 */
[----:B------:R-:W-:-:S04]  /*0e50*/  IMAD.WIDE R10, R5, 0x4, R2 ;  /* 0x00000004050a7825 */ /* 0x000fc800078e0202 */
[----:B---3--:R-:W-:-:S04]  /*0e60*/  IMAD.WIDE R12, R5, 0x4, R8 ;  /* 0x00000004050c7825 */ /* 0x008fc800078e0208 */
[----:B0-----:R-:W-:Y:S01]  /*0e70*/  FADD R23, -R19, -RZ ;  /* 0x800000ff13177221 */ /* 0x001fe20000000100 */
[----:B------:R0:W-:Y:S04]  /*0e80*/  REDG.E.ADD.F32.FTZ.RN.STRONG.GPU desc[UR4][R10.64], R19 ;  /* 0x000000130a0079a6 */ /* 0x0001e8000c12f304 */
[----:B------:R3:W-:Y:S04]  /*0e90*/  REDG.E.ADD.F32.FTZ.RN.STRONG.GPU desc[UR4][R12.64], R23 ;  /* 0x000000170c0079a6 */ /* 0x0007e8000c12f304 */
[----:B------:R-:W2:Y:S01]  /*0ea0*/  LDG.E R33, desc[UR4][R32.64] ;  /* 0x0000000420217981 */ /* 0x000ea2000c1e1900 */
[----:B------:R-:W-:-:S04]  /*0eb0*/  IMAD.WIDE R14, R5, 0x4, R10 ;  /* 0x00000004050e7825 */ /* 0x000fc800078e020a */
[----:B-----5:R-:W-:-:S04]  /*0ec0*/  IMAD.WIDE R16, R5, 0x4, R12 ;  /* 0x0000000405107825 */ /* 0x020fc800078e020c */
[----:B--2---:R-:W-:Y:S01]  /*0ed0*/  FADD R21, -R33, -RZ ;  /* 0x800000ff21157221 */ /* 0x004fe20000000100 */
[----:B------:R2:W-:Y:S04]  /*0ee0*/  REDG.E.ADD.F32.FTZ.RN.STRONG.GPU desc[UR4][R14.64], R33 ;  /* 0x000000210e0079a6 */ /* 0x0005e8000c12f304 */
[----:B------:R5:W-:Y:S04]  /*0ef0*/  REDG.E.ADD.F32.FTZ.RN.STRONG.GPU desc[UR4][R16.64], R21 ;  /* 0x00000015100079a6 */ /* 0x000be8000c12f304 */
[----:B------:R-:W0:Y:S01]  /*0f00*/  LDG.E R35, desc[UR4][R34.64] ;  /* 0x0000000422237981 */ /* 0x000e22000c1e1900 */
[----:B------:R-:W-:-:S04]  /*0f10*/  IMAD.WIDE R2, R5, 0x4, R14 ;  /* 0x0000000405027825 */ /* 0x000fc800078e020e */
[----:B----4-:R-:W-:-:S04]  /*0f20*/  IMAD.WIDE R8, R5, 0x4, R16 ;  /* 0x0000000405087825 */ /* 0x010fc800078e0210 */
[----:B0-----:R-:W-:Y:S01]  /*0f30*/  FADD R19, -R35, -RZ ;  /* 0x800000ff23137221 */ /* 0x001fe20000000100 */
        /* <DEDUP_REMOVED lines=14> */
[----:B------:R-:W2:Y:S01]  /*1020*/  LDG.E R41, desc[UR4][R40.64] ;  /* 0x0000000428297981 */ /* 0x000ea2000c1e1900 */
[----:B0-----:R-:W-:-:S04]  /*1030*/  IMAD.WIDE R2, R5, 0x4, R14 ;  /* 0x0000000405027825 */ /* 0x001fc800078e020e */
[----:B------:R-:W-:-:S04]  /*1040*/  IMAD.WIDE R8, R5, 0x4, R16 ;  /* 0x0000000405087825 */ /* 0x000fc800078e0210 */
[----:B--2---:R-:W-:Y:S01]  /*1050*/  FADD R19, -R41, -RZ ;  /* 0x800000ff29137221 */ /* 0x004fe20000000100 */
[----:B------:R0:W-:Y:S04]  /*1060*/  REDG.E.ADD.F32.FTZ.RN.STRONG.GPU desc[UR4][R2.64], R41 ;  /* 0x00000029020079a6 */ /* 0x0001e8000c12f304 */
[----:B------:R2:W-:Y:S04]  /*1070*/  REDG.E.ADD.F32.FTZ.RN.STRONG.GPU desc[UR4][R8.64], R19 ;  /* 0x00000013080079a6 */ /* 0x0005e8000c12f304 */
[----:B------:R-:W4:Y:S01]  /*1080*/  LDG.E R43, desc[UR4][R42.64] ;  /* 0x000000042a2b7981 */ /* 0x000f22000c1e1900 */
[----:B------:R-:W-:-:S04]  /*1090*/  IMAD.WIDE R10, R5, 0x4, R2 ;  /* 0x00000004050a7825 */ /* 0x000fc800078e0202 */
[----:B---3--:R-:W-:-:S04]  /*10a0*/  IMAD.WIDE R12, R5, 0x4, R8 ;  /* 0x00000004050c7825 */ /* 0x008fc800078e0208 */
[----:B----4-:R-:W-:Y:S01]  /*10b0*/  FADD R23, -R43, -RZ ;  /* 0x800000ff2b177221 */ /* 0x010fe20000000100 */
        /* <DEDUP_REMOVED lines=20> */
[----:B------:R-:W3:Y:S01]  /*1200*/  LDG.E R51, desc[UR4][R50.64] ;  /* 0x0000000432337981 */ /* 0x000ee2000c1e1900 */
[----:B------:R-:W-:-:S04]  /*1210*/  IMAD.WIDE R14, R5, 0x4, R10 ;  /* 0x00000004050e7825 */ /* 0x000fc800078e020a */
[----:B-----5:R-:W-:-:S04]  /*1220*/  IMAD.WIDE R16, R5, 0x4, R12 ;  /* 0x0000000405107825 */ /* 0x020fc800078e020c */
[----:B---3--:R-:W-:Y:S01]  /*1230*/  FADD R21, -R51, -RZ ;  /* 0x800000ff33157221 */ /* 0x008fe20000000100 */
[----:B------:R3:W-:Y:S04]  /*1240*/  REDG.E.ADD.F32.FTZ.RN.STRONG.GPU desc[UR4][R14.64], R51 ;  /* 0x000000330e0079a6 */ /* 0x0007e8000c12f304 */
[----:B------:R5:W-:Y:S04]  /*1250*/  REDG.E.ADD.F32.FTZ.RN.STRONG.GPU desc[UR4][R16.64], R21 ;  /* 0x00000015100079a6 */ /* 0x000be8000c12f304 */
[----:B------:R-:W2:Y:S01]  /*1260*/  LDG.E R53, desc[UR4][R52.64] ;  /* 0x0000000434357981 */ /* 0x000ea2000c1e1900 */
[----:B0-----:R-:W-:-:S04]  /*1270*/  IMAD.WIDE R2, R5, 0x4, R14 ;  /* 0x0000000405027825 */ /* 0x001fc800078e020e */
[----:B------:R-:W-:-:S04]  /*1280*/  IMAD.WIDE R8, R5, 0x4, R16 ;  /* 0x0000000405087825 */ /* 0x000fc800078e0210 */
[----:B--2---:R-:W-:Y:S01]  /*1290*/  FADD R19, -R53, -RZ ;  /* 0x800000ff35137221 */ /* 0x004fe20000000100 */
[----:B------:R0:W-:Y:S04]  /*12a0*/  REDG.E.ADD.F32.FTZ.RN.STRONG.GPU desc[UR4][R2.64], R53 ;  /* 0x00000035020079a6 */ /* 0x0001e8000c12f304 */
[----:B------:R-:W-:Y:S04]  /*12b0*/  REDG.E.ADD.F32.FTZ.RN.STRONG.GPU desc[UR4][R8.64], R19 ;  /* 0x00000013080079a6 */ /* 0x000fe8000c12f304 */
[----:B------:R-:W2:Y:S01]  /*12c0*/  LDG.E R55, desc[UR4][R54.64] ;  /* 0x0000000436377981 */ /* 0x000ea2000c1e1900 */
[----:B------:R-:W-:-:S04]  /*12d0*/  IMAD.WIDE R10, R5, 0x4, R2 ;  /* 0x00000004050a7825 */ /* 0x000fc800078e0202 */
[----:B----4-:R-:W-:-:S04]  /*12e0*/  IMAD.WIDE R12, R5, 0x4, R8 ;  /* 0x00000004050c7825 */ /* 0x010fc800078e0208 */
[----:B--2---:R-:W-:Y:S01]  /*12f0*/  FADD R23, -R55, -RZ ;  /* 0x800000ff37177221 */ /* 0x004fe20000000100 */
[----:B------:R-:W-:Y:S04]  /*1300*/  REDG.E.ADD.F32.FTZ.RN.STRONG.GPU desc[UR4][R10.64], R55 ;  /* 0x000000370a0079a6 */ /* 0x000fe8000c12f304 */
[----:B------:R-:W-:Y:S04]  /*1310*/  REDG.E.ADD.F32.FTZ.RN.STRONG.GPU desc[UR4][R12.64], R23 ;  /* 0x000000170c0079a6 */ /* 0x000fe8000c12f304 */
[----:B------:R-:W0:Y:S01]  /*1320*/  LDG.E R57, desc[UR4][R56.64] ;  /* 0x0000000438397981 */ /* 0x000e22000c1e1900 */
[----:B---3--:R-:W-:-:S04]  /*1330*/  IMAD.WIDE R14, R5, 0x4, R10 ;  /* 0x00000004050e7825 */ /* 0x008fc800078e020a */
[----:B-----5:R-:W-:Y:S01]  /*1340*/  IMAD.WIDE R16, R5, 0x4, R12 ;  /* 0x0000000405107825 */ /* 0x020fe200078e020c */
[----:B-1----:R-:W-:-:S04]  /*1350*/  IADD3 R0, PT, PT, R0, UR6, RZ ;  /* 0x0000000600007c10 */ /* 0x002fc8000fffe0ff */
[----:B------:R-:W-:-:S04]  /*1360*/  IADD3 R0, PT, PT, R0, UR6, RZ ;  /* 0x0000000600007c10 */ /* 0x000fc8000fffe0ff */
[----:B------:R-:W-:-:S04]  /*1370*/  IADD3 R0, PT, PT, R0, UR6, RZ ;  /* 0x0000000600007c10 */ /* 0x000fc8000fffe0ff */
[----:B------:R-:W-:-:S04]  /*1380*/  IADD3 R0, PT, PT, R0, UR6, RZ ;  /* 0x0000000600007c10 */ /* 0x000fc8000fffe0ff */
[----:B------:R-:W-:-:S04]  /*1390*/  IADD3 R0, PT, PT, R0, UR6, RZ ;  /* 0x0000000600007c10 */ /* 0x000fc8000fffe0ff */
[----:B------:R-:W-:-:S04]  /*13a0*/  IADD3 R0, PT, PT, R0, UR6, RZ ;  /* 0x0000000600007c10 */ /* 0x000fc8000fffe0ff */
[----:B------:R-:W-:-:S04]  /*13b0*/  IADD3 R0, PT, PT, R0, UR6, RZ ;  /* 0x0000000600007c10 */ /* 0x000fc8000fffe0ff */
[----:B------:R-:W-:Y:S01]  /*13c0*/  IADD3 R0, PT, PT, R0, UR6, RZ ;  /* 0x0000000600007c10 */ /* 0x000fe2000fffe0ff */
[----:B0-----:R-:W-:Y:S01]  /*13d0*/  FADD R3, -R57, -RZ ;  /* 0x800000ff39037221 */ /* 0x001fe20000000100 */
[----:B------:R-:W-:Y:S04]  /*13e0*/  REDG.E.ADD.F32.FTZ.RN.STRONG.GPU desc[UR4][R14.64], R57 ;  /* 0x000000390e0079a6 */ /* 0x000fe8000c12f304 */
[----:B------:R0:W-:Y:S04]  /*13f0*/  REDG.E.ADD.F32.FTZ.RN.STRONG.GPU desc[UR4][R16.64], R3 ;  /* 0x00000003100079a6 */ /* 0x0001e8000c12f304 */
[----:B------:R-:W2:Y:S01]  /*1400*/  LDG.E R59, desc[UR4][R58.64] ;  /* 0x000000043a3b7981 */ /* 0x000ea2000c1e1900 */
[----:B------:R-:W-:-:S04]  /*1410*/  IADD3 R0, PT, PT, R0, UR6, RZ ;  /* 0x0000000600007c10 */ /* 0x000fc8000fffe0ff */
[----:B------:R-:W-:-:S04]  /*1420*/  IADD3 R0, PT, PT, R0, UR6, RZ ;  /* 0x0000000600007c10 */ /* 0x000fc8000fffe0ff */
[----:B------:R-:W-:-:S04]  /*1430*/  IADD3 R0, PT, PT, R0, UR6, RZ ;  /* 0x0000000600007c10 */ /* 0x000fc8000fffe0ff */
[----:B------:R-:W-:-:S04]  /*1440*/  IADD3 R0, PT, PT, R0, UR6, RZ ;  /* 0x0000000600007c10 */ /* 0x000fc8000fffe0ff */
[----:B------:R-:W-:-:S04]  /*1450*/  IADD3 R0, PT, PT, R0, UR6, RZ ;  /* 0x0000000600007c10 */ /* 0x000fc8000fffe0ff */
[----:B------:R-:W-:-:S04]  /*1460*/  IADD3 R0, PT, PT, R0, UR6, RZ ;  /* 0x0000000600007c10 */ /* 0x000fc8000fffe0ff */
[----:B------:R-:W-:-:S04]  /*1470*/  IADD3 R0, PT, PT, R0, UR6, RZ ;  /* 0x0000000600007c10 */ /* 0x000fc8000fffe0ff */
[----:B------:R-:W-:-:S04]  /*1480*/  IADD3 R0, PT, PT, R0, UR6, RZ ;  /* 0x0000000600007c10 */ /* 0x000fc8000fffe0ff */
[----:B0-----:R-:W-:Y:S01]  /*1490*/  IADD3 R3, PT, PT, R0, UR6, RZ ;  /* 0x0000000600037c10 */ /* 0x001fe2000fffe0ff */
[----:B------:R-:W-:-:S04]  /*14a0*/  IMAD.WIDE R14, R5, 0x4, R14 ;  /* 0x00000004050e7825 */ /* 0x000fc800078e020e */
[----:B------:R-:W-:-:S04]  /*14b0*/  IMAD.WIDE R16, R5, 0x4, R16 ;  /* 0x0000000405107825 */ /* 0x000fc800078e0210 */
[----:B------:R-:W-:-:S04]  /*14c0*/  IMAD.WIDE.U32 R10, R3, 0x4, R6 ;  /* 0x00000004030a7825 */ /* 0x000fc800078e0006 */
[----:B--2---:R-:W-:Y:S01]  /*14d0*/  FADD R19, -R59, -RZ ;  /* 0x800000ff3b137221 */ /* 0x004fe20000000100 */
[----:B------:R0:W-:Y:S04]  /*14e0*/  REDG.E.ADD.F32.FTZ.RN.STRONG.GPU desc[UR4][R14.64], R59 ;  /* 0x0000003b0e0079a6 */ /* 0x0001e8000c12f304 */
[----:B------:R-:W-:Y:S04]  /*14f0*/  REDG.E.ADD.F32.FTZ.RN.STRONG.GPU desc[UR4][R16.64], R19 ;  /* 0x00000013100079a6 */ /* 0x000fe8000c12f304 */
[----:B------:R-:W2:Y:S01]  /*1500*/  LDG.E R11, desc[UR4][R10.64] ;  /* 0x000000040a0b7981 */ /* 0x000ea2000c1e1900 */
[----:B------:R-:W-:Y:S01]  /*1510*/  IADD3 R13, PT, PT, R3, UR6, RZ ;  /* 0x00000006030d7c10 */ /* 0x000fe2000fffe0ff */
[----:B------:R-:W-:-:S04]  /*1520*/  IMAD.WIDE R2, R5, 0x4, R14 ;  /* 0x0000000405027825 */ /* 0x000fc800078e020e */
[----:B------:R-:W-:-:S04]  /*1530*/  IMAD.WIDE R8, R5, 0x4, R16 ;  /* 0x0000000405087825 */ /* 0x000fc800078e0210 */
[----:B------:R-:W-:-:S04]  /*1540*/  IMAD.WIDE.U32 R12, R13, 0x4, R6 ;  /* 0x000000040d0c7825 */ /* 0x000fc800078e0006 */
[----:B--2---:R-:W-:Y:S01]  /*1550*/  FADD R21, -R11, -RZ ;  /* 0x800000ff0b157221 */ /* 0x004fe20000000100 */
[----:B------:R-:W-:Y:S04]  /*1560*/  REDG.E.ADD.F32.FTZ.RN.STRONG.GPU desc[UR4][R2.64], R11 ;  /* 0x0000000b020079a6 */ /* 0x000fe8000c12f304 */
[----:B------:R-:W-:Y:S04]  /*1570*/  REDG.E.ADD.F32.FTZ.RN.STRONG.GPU desc[UR4][R8.64], R21 ;  /* 0x00000015080079a6 */ /* 0x000fe8000c12f304 */
[----:B------:R-:W0:Y:S01]  /*1580*/  LDG.E R13, desc[UR4][R12.64] ;  /* 0x000000040c0d7981 */ /* 0x000e22000c1e1900 */
[----:B------:R-:W-:-:S04]  /*1590*/  IMAD.WIDE R6, R5, 0x4, R2 ;  /* 0x0000000405067825 */ /* 0x000fc800078e0202 */
[----:B------:R-:W-:-:S04]  /*15a0*/  IMAD.WIDE R4, R5, 0x4, R8 ;  /* 0x0000000405047825 */ /* 0x000fc800078e0208 */
[----:B0-----:R-:W-:Y:S01]  /*15b0*/  FADD R15, -R13, -RZ ;  /* 0x800000ff0d0f7221 */ /* 0x001fe20000000100 */
[----:B------:R-:W-:Y:S04]  /*15c0*/  REDG.E.ADD.F32.FTZ.RN.STRONG.GPU desc[UR4][R6.64], R13 ;  /* 0x0000000d060079a6 */ /* 0x000fe8000c12f304 */
[----:B------:R-:W-:Y:S01]  /*15d0*/  REDG.E.ADD.F32.FTZ.RN.STRONG.GPU desc[UR4][R4.64], R15 ;  /* 0x0000000f040079a6 */ /* 0x000fe2000c12f304 */
[----:B------:R-:W-:Y:S05]  /*15e0*/  EXIT ;  /* 0x000000000000794d */ /* 0x000fea0003800000 */
.L_x_556:
[----:B------:R-:W0:Y:S02]  /*15f0*/  LDC.64 R2, c[0x0][0x3a8] ;  /* 0x0000ea00ff027b82 */ /* 0x000e240000000a00 */
[----:B0-----:R-:W-:-:S05]  /*1600*/  IMAD.WIDE.U32 R2, R0, 0x4, R2 ;  /* 0x0000000400027825 */ /* 0x001fca00078e0002 */
[----:B------:R-:W-:Y:S01]  /*1610*/  STG.E desc[UR4][R2.64], RZ ;  /* 0x000000ff02007986 */ /* 0x000fe2000c101904 */
[----:B------:R-:W-:Y:S05]  /*1620*/  EXIT ;  /* 0x000000000000794d */ /* 0x000fea0003800000 */
.L_x_557:
        /* <DEDUP_REMOVED lines=13> */
.L_x_997:


//--------------------- .text._Z10divNewTab2ILi19EEvPfS0_Pii --------------------------
	.section	.text._Z10divNewTab2ILi19EEvPfS0_Pii,"ax",@progbits
	.align	128
        .global         _Z10divNewTab2ILi19EEvPfS0_Pii
        .type           _Z10divNewTab2ILi19EEvPfS0_Pii,@function
        .size           _Z10divNewTab2ILi19EEvPfS0_Pii,(.L_x_945 - _Z10divNewTab2ILi19EEvPfS0_Pii)
        .other          _Z10divNewTab2ILi19EEvPfS0_Pii,@"STO_CUDA_ENTRY STV_DEFAULT"
_Z10divNewTab2ILi19EEvPfS0_Pii:
.text._Z10divNewTab2ILi19EEvPfS0_Pii:
        /* <DEDUP_REMOVED lines=34> */
[----:B------:R-:W-:Y:S05]  /*0220*/  CALL.REL.NOINC `($__internal_13_$__cuda_sm3x_div_rn_noftz_f32_slowpath) ;  /* 0x0000000000187944 */ /* 0x000fea0003c00000 */
[----:B------:R-:W-:-:S07]  /*0230*/  IMAD.MOV.U32 R7, RZ, RZ, R0 ;  /* 0x000000ffff077224 */ /* 0x000fce00078e0000 */
.L_x_559:
[----:B------:R-:W-:Y:S05]  /*0240*/  BSYNC.RECONVERGENT B0 ;  /* 0x0000000000007941 */ /* 0x000fea0003800200 */
.L_x_558:
[----:B------:R-:W0:Y:S02]  /*0250*/  LDC.64 R4, c[0x0][0x380] ;  /* 0x0000e000ff047b82 */ /* 0x000e240000000a00 */
[----:B0-----:R-:W-:-:S05]  /*0260*/  IMAD.WIDE.U32 R2, R2, 0x4, R4 ;  /* 0x0000000402027825 */ /* 0x001fca00078e0004 */
[----:B------:R-:W-:Y:S01]  /*0270*/  STG.E desc[UR4][R2.64], R7 ;  /* 0x0000000702007986 */ /* 0x000fe2000c101904 */
[----:B------:R-:W-:Y:S05]  /*0280*/  EXIT ;  /* 0x000000000000794d */ /* 0x000fea0003800000 */
        .weak           $__internal_13_$__cuda_sm3x_div_rn_noftz_f32_slowpath
        .type           $__internal_13_$__cuda_sm3x_div_rn_noftz_f32_slowpath,@function
        .size           $__internal_13_$__cuda_sm3x_div_rn_noftz_f32_slowpath,(.L_x_945 - $__internal_13_$__cuda_sm3x_div_rn_noftz_f32_slowpath)
$__internal_13_$__cuda_sm3x_div_rn_noftz_f32_slowpath:
        /* <DEDUP_REMOVED lines=36> */
.L_x_561:
        /* <DEDUP_REMOVED lines=51> */
.L_x_568:
[----:B------:R-:W-:-:S04]  /*0800*/  LOP3.LUT R0, R0, 0x80000000, RZ, 0xc0, !PT ;  /* 0x8000000000007812 */ /* 0x000fc800078ec0ff */
[----:B------:R-:W-:Y:S01]  /*0810*/  LOP3.LUT R0, R0, 0x7f800000, RZ, 0xfc, !PT ;  /* 0x7f80000000007812 */ /* 0x000fe200078efcff */
[----:B------:R-:W-:Y:S06]  /*0820*/  BRA `(.L_x_569) ;  /* 0x0000000000047947 */ /* 0x000fec0003800000 */
.L_x_567:
[----:B------:R-:W-:-:S07]  /*0830*/  IMAD R0, R6, 0x800000, R0 ;  /* 0x0080000006007824 */ /* 0x000fce00078e0200 */
.L_x_569:
[----:B------:R-:W-:Y:S05]  /*0840*/  BSYNC.RECONVERGENT B2 ;  /* 0x0000000000027941 */ /* 0x000fea0003800200 */
.L_x_566:
[----:B------:R-:W-:Y:S05]  /*0850*/  BRA `(.L_x_570) ;  /* 0x0000000000207947 */ /* 0x000fea0003800000 */
.L_x_565:
[----:B------:R-:W-:-:S04]  /*0860*/  LOP3.LUT R0, R8, 0x80000000, R7, 0x48, !PT ;  /* 0x8000000008007812 */ /* 0x000fc800078e4807 */
[----:B------:R-:W-:Y:S01]  /*0870*/  LOP3.LUT R0, R0, 0x7f800000, RZ, 0xfc, !PT ;  /* 0x7f80000000007812 */ /* 0x000fe200078efcff */
[----:B------:R-:W-:Y:S06]  /*0880*/  BRA `(.L_x_570) ;  /* 0x0000000000147947 */ /* 0x000fec0003800000 */
.L_x_564:
[----:B------:R-:W-:Y:S01]  /*0890*/  LOP3.LUT R0, R8, 0x80000000, R7, 0x48, !PT ;  /* 0x8000000008007812 */ /* 0x000fe200078e4807 */
[----:B------:R-:W-:Y:S06]  /*08a0*/  BRA `(.L_x_570) ;  /* 0x00000000000c7947 */ /* 0x000fec0003800000 */
.L_x_563:
[----:B------:R-:W0:Y:S01]  /*08b0*/  MUFU.RSQ R0, -QNAN ;  /* 0xffc0000000007908 */ /* 0x000e220000001400 */
[----:B------:R-:W-:Y:S05]  /*08c0*/  BRA `(.L_x_570) ;  /* 0x0000000000047947 */ /* 0x000fea0003800000 */
.L_x_562:
[----:B------:R-:W-:-:S07]  /*08d0*/  FADD.FTZ R0, R0, R3 ;  /* 0x0000000300007221 */ /* 0x000fce0000010000 */
.L_x_570:
[----:B------:R-:W-:Y:S05]  /*08e0*/  BSYNC.RECONVERGENT B1 ;  /* 0x0000000000017941 */ /* 0x000fea0003800200 */
.L_x_560:
[----:B------:R-:W-:-:S04]  /*08f0*/  IMAD.MOV.U32 R5, RZ, RZ, 0x0 ;  /* 0x00000000ff057424 */ /* 0x000fc800078e00ff */
[----:B0-----:R-:W-:Y:S05]  /*0900*/  RET.REL.NODEC R4 `(_Z10divNewTab2ILi19EEvPfS0_Pii) ;  /* 0xfffffff404bc7950 */ /* 0x001fea0003c3ffff */
.L_x_571:
        /* <DEDUP_REMOVED lines=15> */
.L_x_945:


//--------------------- .text._Z22calculateBestDistance2ILi18EEvPfS0_S0_PiS1_S1_ii --------------------------
	.section	.text._Z22calculateBestDistance2ILi18EEvPfS0_S0_PiS1_S1_ii,"ax",@progbits
	.align	128
        .global         _Z22calculateBestDistance2ILi18EEvPfS0_S0_PiS1_S1_ii
        .type           _Z22calculateBestDistance2ILi18EEvPfS0_S0_PiS1_S1_ii,@function
        .size           _Z22calculateBestDistance2ILi18EEvPfS0_S0_PiS1_S1_ii,(.L_x_999 - _Z22calculateBestDistance2ILi18EEvPfS0_S0_PiS1_S1_ii)
        .other          _Z22calculateBestDistance2ILi18EEvPfS0_S0_PiS1_S1_ii,@"STO_CUDA_ENTRY STV_DEFAULT"
_Z22calculateBestDistance2ILi18EEvPfS0_S0_PiS1_S1_ii:
.text._Z22calculateBestDistance2ILi18EEvPfS0_S0_PiS1_S1_ii:
        /* <DEDUP_REMOVED lines=49> */
[----:B------:R-:W-:Y:S01]  /*0310*/  IMAD.WIDE.U32 R60, R61, 0x4, R18 ;  /* 0x000000043d3c7825 */ /* 0x000fe200078e0012 */
[----:B0-----:R-:W-:Y:S06]  /*0320*/  @!P0 BRA `(.L_x_572) ;  /* 0x0000000800248947 */ /* 0x001fec0003800000 */
[----:B------:R-:W-:Y:S01]  /*0330*/  IMAD.WIDE.U32 R18, R0, 0x4, R18 ;  /* 0x0000000400127825 */ /* 0x000fe200078e0012 */
        /* <DEDUP_REMOVED lines=18> */
[----:B------:R-:W1:Y:S08]  /*0460*/  LDC R62, c[0x0][0x388] ;  /* 0x0000e200ff3e7b82 */ /* 0x000e700000000800 */
[----:B------:R-:W2:Y:S01]  /*0470*/  LDC R63, c[0x0][0x38c] ;  /* 0x0000e300ff3f7b82 */ /* 0x000ea20000000800 */
[----:B------:R-:W-:Y:S01]  /*0480*/  HFMA2 R4, -RZ, RZ, 0, 0 ;  /* 0x00000000ff047431 */ /* 0x000fe200000001ff */
[CC--:B------:R-:W-:Y:S01]  /*0490*/  LEA R82, R3.reuse, R3.reuse, 0x1 ;  /* 0x0000000303527211 */ /* 0x0c0fe200078e08ff */
        /* <DEDUP_REMOVED lines=11> */
[----:B------:R-:W-:-:S02]  /*0550*/  LEA R93, R3, -R3, 0x4 ;  /* 0x80000003035d7211 */ /* 0x000fc400078e20ff */
[C---:B------:R-:W-:Y:S02]  /*0560*/  SHF.L.U32 R74, R3.reuse, 0x4, RZ ;  /* 0x00000004034a7819 */ /* 0x040fe400000006ff */
[C---:B------:R-:W-:Y:S02]  /*0570*/  LEA R76, R3.reuse, R3, 0x4 ;  /* 0x00000003034c7211 */ /* 0x040fe400078e20ff */
[----:B------:R-:W-:Y:S02]  /*0580*/  IADD3 R80, PT, PT, -R3, RZ, RZ ;  /* 0x000000ff03507210 */ /* 0x000fe40007ffe1ff */
[----:B------:R-:W-:Y:S02]  /*0590*/  MOV R25, 0x7f7fffff ;  /* 0x7f7fffff00197802 */ /* 0x000fe40000000f00 */
[----:B0-----:R-:W-:-:S07]  /*05a0*/  MOV R78, 0xffffffff ;  /* 0xffffffff004e7802 */ /* 0x001fce0000000f00 */
.L_x_573:
[C---:B------:R-:W-:Y:S01]  /*05b0*/  SHF.L.U32 R67, R3.reuse, 0x1, RZ ;  /* 0x0000000103437819 */ /* 0x040fe200000006ff */
[--C-:B-12---:R-:W-:Y:S01]  /*05c0*/  IMAD.WIDE.U32 R72, R3, 0x4, R62.reuse ;  /* 0x0000000403487825 */ /* 0x106fe200078e003e */
        /* <DEDUP_REMOVED lines=37> */
[----:B------:R-:W-:-:S03]  /*0820*/  FADD R67, R14, -R67 ;  /* 0x800000430e437221 */ /* 0x000fc60000000000 */
        /* <DEDUP_REMOVED lines=57> */
.L_x_572:
        /* <DEDUP_REMOVED lines=8> */
[----:B0-----:R-:W-:-:S07]  /*0c40*/  IMAD.WIDE.U32 R4, R0, 0x4, R4 ;  /* 0x0000000400047825 */ /* 0x001fce00078e0004 */
[----:B------:R-:W0:Y:S01]  /*0c50*/  LDC.64 R12, c[0x0][0x390] ;  /* 0x0000e400ff0c7b82 */ /* 0x000e220000000a00 */
[----:B------:R3:W-:Y:S01]  /*0c60*/  STG.E desc[UR4][R4.64], R19 ;  /* 0x0000001304007986 */ /* 0x0007e2000c101904 */
[----:B-1----:R-:W-:-:S04]  /*0c70*/  IMAD.WIDE R6, R78, 0x4, R8 ;  /* 0x000000044e067825 */ /* 0x002fc800078e0208 */
[----:B------:R-:W-:Y:S01]  /*0c80*/  IMAD.WIDE R8, R2, 0x4, R8 ;  /* 0x0000000402087825 */ /* 0x000fe200078e0208 */
[----:B------:R1:W-:Y:S03]  /*0c90*/  REDG.E.ADD.STRONG.GPU desc[UR4][R6.64], R19 ;  /* 0x000000130600798e */ /* 0x0003e6000c12e104 */
[----:B--2---:R-:W-:Y:S01]  /*0ca0*/  IMAD.WIDE.U32 R14, R0, 0x4, R14 ;  /* 0x00000004000e7825 */ /* 0x004fe200078e000e */
[----:B------:R2:W-:Y:S04]  /*0cb0*/  REDG.E.ADD.STRONG.GPU desc[UR4][R8.64], R21 ;  /* 0x000000150800798e */ /* 0x0005e8000c12e104 */
[----:B------:R-:W4:Y:S01]  /*0cc0*/  LDG.E R17, desc[UR4][R14.64] ;  /* 0x000000040e117981 */ /* 0x000f22000c1e1900 */
[----:B0-----:R-:W-:-:S04]  /*0cd0*/  IMAD.WIDE R10, R78, 0x4, R12 ;  /* 0x000000044e0a7825 */ /* 0x001fc800078e020c */
[----:B------:R-:W-:-:S04]  /*0ce0*/  IMAD.WIDE R12, R2, 0x4, R12 ;  /* 0x00000004020c7825 */ /* 0x000fc800078e020c */
[----:B----4-:R-:W-:Y:S01]  /*0cf0*/  FADD R23, -R17, -RZ ;  /* 0x800000ff11177221 */ /* 0x010fe20000000100 */
[----:B------:R0:W-:Y:S04]  /*0d00*/  REDG.E.ADD.F32.FTZ.RN.STRONG.GPU desc[UR4][R10.64], R17 ;  /* 0x000000110a0079a6 */ /* 0x0001e8000c12f304 */
[----:B------:R4:W-:Y:S04]  /*0d10*/  REDG.E.ADD.F32.FTZ.RN.STRONG.GPU desc[UR4][R12.64], R23 ;  /* 0x000000170c0079a6 */ /* 0x0009e8000c12f304 */
[----:B------:R-:W5:Y:S01]  /*0d20*/  LDG.E R29, desc[UR4][R28.64] ;  /* 0x000000041c1d7981 */ /* 0x000f62000c1e1900 */
[----:B---3--:R-:W-:-:S04]  /*0d30*/  IMAD.WIDE R4, R3, 0x4, R10 ;  /* 0x0000000403047825 */ /* 0x008fc800078e020a */
[----:B-1----:R-:W-:-:S04]  /*0d40*/  IMAD.WIDE R6, R3, 0x4, R12 ;  /* 0x0000000403067825 */ /* 0x002fc800078e020c */
[----:B-----5:R-:W-:Y:S01]  /*0d50*/  FADD R19, -R29, -RZ ;  /* 0x800000ff1d137221 */ /* 0x020fe20000000100 */
        /* <DEDUP_REMOVED lines=40> */
[----:B---3--:R-:W-:-:S04]  /*0fe0*/  IMAD.WIDE R14, R3, 0x4, R6 ;  /* 0x00000004030e7825 */ /* 0x008fc800078e0206 */
[----:B--2---:R-:W-:Y:S01]  /*0ff0*/  FADD R17, -R43, -RZ ;  /* 0x800000ff2b117221 */ /* 0x004fe20000000100 */
[----:B------:R0:W-:Y:S04]  /*1000*/  REDG.E.ADD.F32.FTZ.RN.STRONG.GPU desc[UR4][R8.64], R43 ;  /* 0x0000002b080079a6 */ /* 0x0001e8000c12f304 */
[----:B------:R2:W-:Y:S04]  /*1010*/  REDG.E.ADD.F32.FTZ.RN.STRONG.GPU desc[UR4][R14.64], R17 ;  /* 0x000000110e0079a6 */ /* 0x0005e8000c12f304 */
[----:B------:R-:W3:Y:S01]  /*1020*/  LDG.E R45, desc[UR4][R44.64] ;  /* 0x000000042c2d7981 */ /* 0x000ee2000c1e1900 */
[----:B------:R-:W-:-:S04]  /*1030*/  IMAD.WIDE R10, R3, 0x4, R8 ;  /* 0x00000004030a7825 */ /* 0x000fc800078e0208 */
[----:B----4-:R-:W-:-:S04]  /*1040*/  IMAD.WIDE R12, R3, 0x4, R14 ;  /* 0x00000004030c7825 */ /* 0x010fc800078e020e */
[----:B---3--:R-:W-:Y:S01]  /*1050*/  FADD R21, -R45, -RZ ;  /* 0x800000ff2d157221 */ /* 0x008fe20000000100 */
[----:B------:R3:W-:Y:S04]  /*1060*/  REDG.E.ADD.F32.FTZ.RN.STRONG.GPU desc[UR4][R10.64], R45 ;  /* 0x0000002d0a0079a6 */ /* 0x0007e8000c12f304 */
[----:B------:R4:W-:Y:S04]  /*1070*/  REDG.E.ADD.F32.FTZ.RN.STRONG.GPU desc[UR4][R12.64], R21 ;  /* 0x000000150c0079a6 */ /* 0x0009e8000c12f304 */
[----:B------:R-:W2:Y:S01]  /*1080*/  LDG.E R47, desc[UR4][R46.64] ;  /* 0x000000042e2f7981 */ /* 0x000ea2000c1e1900 */
[----:B-1----:R-:W-:-:S04]  /*1090*/  IMAD.WIDE R4, R3, 0x4, R10 ;  /* 0x0000000403047825 */ /* 0x002fc800078e020a */
[----:B-----5:R-:W-:-:S04]  /*10a0*/  IMAD.WIDE R6, R3, 0x4, R12 ;  /* 0x0000000403067825 */ /* 0x020fc800078e020c */
[----:B--2---:R-:W-:Y:S01]  /*10b0*/  FADD R19, -R47, -RZ ;  /* 0x800000ff2f137221 */ /* 0x004fe20000000100 */
[----:B------:R1:W-:Y:S04]  /*10c0*/  REDG.E.ADD.F32.FTZ.RN.STRONG.GPU desc[UR4][R4.64], R47 ;  /* 0x0000002f040079a6 */ /* 0x0003e8000c12f304 */
[----:B------:R2:W-:Y:S04]  /*10d0*/  REDG.E.ADD.F32.FTZ.RN.STRONG.GPU desc[UR4][R6.64], R19 ;  /* 0x00000013060079a6 */ /* 0x0005e8000c12f304 */
[----:B------:R-:W5:Y:S01]  /*10e0*/  LDG.E R49, desc[UR4][R48.64] ;  /* 0x0000000430317981 */ /* 0x000f62000c1e1900 */
[----:B0-----:R-:W-:-:S04]  /*10f0*/  IMAD.WIDE R8, R3, 0x4, R4 ;  /* 0x0000000403087825 */ /* 0x001fc800078e0204 */
[----:B------:R-:W-:-:S04]  /*1100*/  IMAD.WIDE R14, R3, 0x4, R6 ;  /* 0x00000004030e7825 */ /* 0x000fc800078e0206 */
[----:B-----5:R-:W-:Y:S01]  /*1110*/  FADD R17, -R49, -RZ ;  /* 0x800000ff31117221 */ /* 0x020fe20000000100 */
[----:B------:R0:W-:Y:S04]  /*1120*/  REDG.E.ADD.F32.FTZ.RN.STRONG.GPU desc[UR4][R8.64], R49 ;  /* 0x00000031080079a6 */ /* 0x0001e8000c12f304 */
[----:B------:R5:W-:Y:S04]  /*1130*/  REDG.E.ADD.F32.FTZ.RN.STRONG.GPU desc[UR4][R14.64], R17 ;  /* 0x000000110e0079a6 */ /* 0x000be8000c12f304 */
[----:B------:R-:W2:Y:S01]  /*1140*/  LDG.E R51, desc[UR4][R50.64] ;  /* 0x0000000432337981 */ /* 0x000ea2000c1e1900 */
[----:B---3--:R-:W-:-:S04]  /*1150*/  IMAD.WIDE R10, R3, 0x4, R8 ;  /* 0x00000004030a7825 */ /* 0x008fc800078e0208 */
[----:B----4-:R-:W-:-:S04]  /*1160*/  IMAD.WIDE R12, R3, 0x4, R14 ;  /* 0x00000004030c7825 */ /* 0x010fc800078e020e */
[----:B--2---:R-:W-:Y:S01]  /*1170*/  FADD R21, -R51, -RZ ;  /* 0x800000ff33157221 */ /* 0x004fe20000000100 */
[----:B------:R2:W-:Y:S04]  /*1180*/  REDG.E.ADD.F32.FTZ.RN.STRONG.GPU desc[UR4][R10.64], R51 ;  /* 0x000000330a0079a6 */ /* 0x0005e8000c12f304 */
[----:B------:R3:W-:Y:S04]  /*1190*/  REDG.E.ADD.F32.FTZ.RN.STRONG.GPU desc[UR4][R12.64], R21 ;  /* 0x000000150c0079a6 */ /* 0x0007e8000c12f304 */
[----:B------:R-:W4:Y:S01]  /*11a0*/  LDG.E R53, desc[UR4][R52.64] ;  /* 0x0000000434357981 */ /* 0x000f22000c1e1900 */
[----:B-1----:R-:W-:-:S04]  /*11b0*/  IMAD.WIDE R4, R3, 0x4, R10 ;  /* 0x0000000403047825 */ /* 0x002fc800078e020a */
[----:B------:R-:W-:-:S04]  /*11c0*/  IMAD.WIDE R6, R3, 0x4, R12 ;  /* 0x0000000403067825 */ /* 0x000fc800078e020c */
[----:B----4-:R-:W-:Y:S01]  /*11d0*/  FADD R19, -R53, -RZ ;  /* 0x800000ff35137221 */ /* 0x010fe20000000100 */
[----:B------:R1:W-:Y:S04]  /*11e0*/  REDG.E.ADD.F32.FTZ.RN.STRONG.GPU desc[UR4][R4.64], R53 ;  /* 0x00000035040079a6 */ /* 0x0003e8000c12f304 */
[----:B------:R4:W-:Y:S04]  /*11f0*/  REDG.E.ADD.F32.FTZ.RN.STRONG.GPU desc[UR4][R6.64], R19 ;  /* 0x00000013060079a6 */ /* 0x0009e8000c12f304 */
[----:B------:R-:W2:Y:S01]  /*1200*/  LDG.E R55, desc[UR4][R54.64] ;  /* 0x0000000436377981 */ /* 0x000ea2000c1e1900 */
[----:B0-----:R-:W-:-:S04]  /*1210*/  IMAD.WIDE R8, R3, 0x4, R4 ;  /* 0x0000000403087825 */ /* 0x001fc800078e0204 */
[----:B-----5:R-:W-:-:S04]  /*1220*/  IMAD.WIDE R14, R3, 0x4, R6 ;  /* 0x00000004030e7825 */ /* 0x020fc800078e0206 */
        /* <DEDUP_REMOVED lines=11> */
[----:B----4-:R-:W-:-:S04]  /*12e0*/  IMAD.WIDE R6, R3, 0x4, R12 ;  /* 0x0000000403067825 */ /* 0x010fc800078e020c */
        /* <DEDUP_REMOVED lines=10> */
.L_x_574:
[----:B------:R-:W0:Y:S02]  /*1390*/  LDC.64 R2, c[0x0][0x3a8] ;  /* 0x0000ea00ff027b82 */ /* 0x000e240000000a00 */
[----:B0-----:R-:W-:-:S05]  /*13a0*/  IMAD.WIDE.U32 R2, R0, 0x4, R2 ;  /* 0x0000000400027825 */ /* 0x001fca00078e0002 */
[----:B------:R-:W-:Y:S01]  /*13b0*/  STG.E desc[UR4][R2.64], RZ ;  /* 0x000000ff02007986 */ /* 0x000fe2000c101904 */
[----:B------:R-:W-:Y:S05]  /*13c0*/  EXIT ;  /* 0x000000000000794d */ /* 0x000fea0003800000 */
.L_x_575:
        /* <DEDUP_REMOVED lines=11> */
.L_x_999:


//--------------------- .text._Z10divNewTab2ILi18EEvPfS0_Pii --------------------------
	.section	.text._Z10divNewTab2ILi18EEvPfS0_Pii,"ax",@progbits
	.align	128
        .global         _Z10divNewTab2ILi18EEvPfS0_Pii
        .type           _Z10divNewTab2ILi18EEvPfS0_Pii,@function
        .size           _Z10divNewTab2ILi18EEvPfS0_Pii,(.L_x_946 - _Z10divNewTab2ILi18EEvPfS0_Pii)
        .other          _Z10divNewTab2ILi18EEvPfS0_Pii,@"STO_CUDA_ENTRY STV_DEFAULT"
_Z10divNewTab2ILi18EEvPfS0_Pii:
.text._Z10divNewTab2ILi18EEvPfS0_Pii:
        /* <DEDUP_REMOVED lines=34> */
[----:B------:R-:W-:Y:S05]  /*0220*/  CALL.REL.NOINC `($__internal_14_$__cuda_sm3x_div_rn_noftz_f32_slowpath) ;  /* 0x0000000000187944 */ /* 0x000fea0003c00000 */
[----:B------:R-:W-:-:S07]  /*0230*/  IMAD.MOV.U32 R7, RZ, RZ, R0 ;  /* 0x000000ffff077224 */ /* 0x000fce00078e0000 */
.L_x_577:
[----:B------:R-:W-:Y:S05]  /*0240*/  BSYNC.RECONVERGENT B0 ;  /* 0x0000000000007941 */ /* 0x000fea0003800200 */
.L_x_576:
[----:B------:R-:W0:Y:S02]  /*0250*/  LDC.64 R4, c[0x0][0x380] ;  /* 0x0000e000ff047b82 */ /* 0x000e240000000a00 */
[----:B0-----:R-:W-:-:S05]  /*0260*/  IMAD.WIDE.U32 R2, R2, 0x4, R4 ;  /* 0x0000000402027825 */ /* 0x001fca00078e0004 */
[----:B------:R-:W-:Y:S01]  /*0270*/  STG.E desc[UR4][R2.64], R7 ;  /* 0x0000000702007986 */ /* 0x000fe2000c101904 */
[----:B------:R-:W-:Y:S05]  /*0280*/  EXIT ;  /* 0x000000000000794d */ /* 0x000fea0003800000 */
        .weak           $__internal_14_$__cuda_sm3x_div_rn_noftz_f32_slowpath
        .type           $__internal_14_$__cuda_sm3x_div_rn_noftz_f32_slowpath,@function
        .size           $__internal_14_$__cuda_sm3x_div_rn_noftz_f32_slowpath,(.L_x_946 - $__internal_14_$__cuda_sm3x_div_rn_noftz_f32_slowpath)
$__internal_14_$__cuda_sm3x_div_rn_noftz_f32_slowpath:
        /* <DEDUP_REMOVED lines=36> */
.L_x_579:
        /* <DEDUP_REMOVED lines=51> */
.L_x_586:
[----:B------:R-:W-:-:S04]  /*0800*/  LOP3.LUT R0, R0, 0x80000000, RZ, 0xc0, !PT ;  /* 0x8000000000007812 */ /* 0x000fc800078ec0ff */
[----:B------:R-:W-:Y:S01]  /*0810*/  LOP3.LUT R0, R0, 0x7f800000, RZ, 0xfc, !PT ;  /* 0x7f80000000007812 */ /* 0x000fe200078efcff */
[----:B------:R-:W-:Y:S06]  /*0820*/  BRA `(.L_x_587) ;  /* 0x0000000000047947 */ /* 0x000fec0003800000 */
.L_x_585:
[----:B------:R-:W-:-:S07]  /*0830*/  IMAD R0, R6, 0x800000, R0 ;  /* 0x0080000006007824 */ /* 0x000fce00078e0200 */
.L_x_587:
[----:B------:R-:W-:Y:S05]  /*0840*/  BSYNC.RECONVERGENT B2 ;  /* 0x0000000000027941 */ /* 0x000fea0003800200 */
.L_x_584:
[----:B------:R-:W-:Y:S05]  /*0850*/  BRA `(.L_x_588) ;  /* 0x0000000000207947 */ /* 0x000fea0003800000 */
.L_x_583:
[----:B------:R-:W-:-:S04]  /*0860*/  LOP3.LUT R0, R8, 0x80000000, R7, 0x48, !PT ;  /* 0x8000000008007812 */ /* 0x000fc800078e4807 */
[----:B------:R-:W-:Y:S01]  /*0870*/  LOP3.LUT R0, R0, 0x7f800000, RZ, 0xfc, !PT ;  /* 0x7f80000000007812 */ /* 0x000fe200078efcff */
[----:B------:R-:W-:Y:S06]  /*0880*/  BRA `(.L_x_588) ;  /* 0x0000000000147947 */ /* 0x000fec0003800000 */
.L_x_582:
[----:B------:R-:W-:Y:S01]  /*0890*/  LOP3.LUT R0, R8, 0x80000000, R7, 0x48, !PT ;  /* 0x8000000008007812 */ /* 0x000fe200078e4807 */
[----:B------:R-:W-:Y:S06]  /*08a0*/  BRA `(.L_x_588) ;  /* 0x00000000000c7947 */ /* 0x000fec0003800000 */
.L_x_581:
[----:B------:R-:W0:Y:S01]  /*08b0*/  MUFU.RSQ R0, -QNAN ;  /* 0xffc0000000007908 */ /* 0x000e220000001400 */
[----:B------:R-:W-:Y:S05]  /*08c0*/  BRA `(.L_x_588) ;  /* 0x0000000000047947 */ /* 0x000fea0003800000 */
.L_x_580:
[----:B------:R-:W-:-:S07]  /*08d0*/  FADD.FTZ R0, R0, R3 ;  /* 0x0000000300007221 */ /* 0x000fce0000010000 */
.L_x_588:
[----:B------:R-:W-:Y:S05]  /*08e0*/  BSYNC.RECONVERGENT B1 ;  /* 0x0000000000017941 */ /* 0x000fea0003800200 */
.L_x_578:
[----:B------:R-:W-:-:S04]  /*08f0*/  IMAD.MOV.U32 R5, RZ, RZ, 0x0 ;  /* 0x00000000ff057424 */ /* 0x000fc800078e00ff */
[----:B0-----:R-:W-:Y:S05]  /*0900*/  RET.REL.NODEC R4 `(_Z10divNewTab2ILi18EEvPfS0_Pii) ;  /* 0xfffffff404bc7950 */ /* 0x001fea0003c3ffff */
.L_x_589:
        /* <DEDUP_REMOVED lines=15> */
.L_x_946:


//--------------------- .text._Z22calculateBestDistance2ILi17EEvPfS0_S0_PiS1_S1_ii --------------------------
	.section	.text._Z22calculateBestDistance2ILi17EEvPfS0_S0_PiS1_S1_ii,"ax",@progbits
	.align	128
        .global         _Z22calculateBestDistance2ILi17EEvPfS0_S0_PiS1_S1_ii
        .type           _Z22calculateBestDistance2ILi17EEvPfS0_S0_PiS1_S1_ii,@function
        .size           _Z22calculateBestDistance2ILi17EEvPfS0_S0_PiS1_S1_ii,(.L_x_1001 - _Z22calculateBestDistance2ILi17EEvPfS0_S0_PiS1_S1_ii)
        .other          _Z22calculateBestDistance2ILi17EEvPfS0_S0_PiS1_S1_ii,@"STO_CUDA_ENTRY STV_DEFAULT"
_Z22calculateBestDistance2ILi17EEvPfS0_S0_PiS1_S1_ii:
.text._Z22calculateBestDistance2ILi17EEvPfS0_S0_PiS1_S1_ii:
        /* <DEDUP_REMOVED lines=84> */
[C---:B------:R-:W-:Y:S02]  /*0540*/  IADD3 R76, PT, PT, -R3.reuse, RZ, RZ ;  /* 0x000000ff034c7210 */ /* 0x040fe40007ffe1ff */
[----:B------:R-:W-:Y:S02]  /*0550*/  MOV R24, 0x7f7fffff ;  /* 0x7f7fffff00187802 */ /* 0x000fe40000000f00 */
[----:B------:R-:W-:Y:S02]  /*0560*/  MOV R74, 0xffffffff ;  /* 0xffffffff004a7802 */ /* 0x000fe40000000f00 */
[----:B0-----:R-:W-:-:S07]  /*0570*/  SHF.L.U32 R80, R3, 0x1, RZ ;  /* 0x0000000103507819 */ /* 0x001fce00000006ff */
.L_x_591:
[----:B------:R-:W0:Y:S01]  /*0580*/  LDC.64 R64, c[0x0][0x388] ;  /* 0x0000e200ff407b82 */ /* 0x000e220000000a00 */
[--C-:B-12---:R-:W-:Y:S01]  /*0590*/  IMAD.WIDE.U32 R70, R3, 0x4, R62.reuse ;  /* 0x0000000403467825 */ /* 0x106fe200078e003e */
[----:B------:R-:W2:Y:S03]  /*05a0*/  LDG.E R82, desc[UR4][R62.64] ;  /* 0x000000043e527981 */ /* 0x000ea6000c1e1900 */
[----:B------:R-:W-:Y:S01]  /*05b0*/  IMAD.WIDE.U32 R68, R80, 0x4, R62 ;  /* 0x0000000450447825 */ /* 0x000fe200078e003e */
[----:B------:R-:W3:Y:S04]  /*05c0*/  LDG.E R84, desc[UR4][R70.64] ;  /* 0x0000000446547981 */ /* 0x000ee8000c1e1900 */
[----:B------:R1:W4:Y:S01]  /*05d0*/  LDG.E R86, desc[UR4][R68.64] ;  /* 0x0000000444567981 */ /* 0x000322000c1e1900 */
[----:B0-----:R-:W-:-:S04]  /*05e0*/  IMAD.WIDE.U32 R66, R78, 0x4, R64 ;  /* 0x000000044e427825 */ /* 0x001fc800078e0040 */
[--C-:B-1----:R-:W-:Y:S01]  /*05f0*/  IMAD.WIDE.U32 R68, R22, 0x4, R64.reuse ;  /* 0x0000000416447825 */ /* 0x102fe200078e0040 */
[----:B------:R0:W4:Y:S04]  /*0600*/  LDG.E R88, desc[UR4][R66.64] ;  /* 0x0000000442587981 */ /* 0x000128000c1e1900 */
[----:B------:R4:W4:Y:S01]  /*0610*/  LDG.E R90, desc[UR4][R68.64] ;  /* 0x00000004445a7981 */ /* 0x000922000c1e1900 */
[----:B------:R-:W-:-:S04]  /*0620*/  IMAD.WIDE.U32 R72, R25, 0x4, R64 ;  /* 0x0000000419487825 */ /* 0x000fc800078e0040 */
[--C-:B0-----:R-:W-:Y:S02]  /*0630*/  IMAD.WIDE.U32 R66, R23, 0x4, R64.reuse ;  /* 0x0000000417427825 */ /* 0x101fe400078e0040 */
[----:B------:R-:W4:Y:S04]  /*0640*/  LDG.E R72, desc[UR4][R72.64] ;  /* 0x0000000448487981 */ /* 0x000f28000c1e1900 */
[----:B------:R0:W4:Y:S01]  /*0650*/  LDG.E R92, desc[UR4][R66.64] ;  /* 0x00000004425c7981 */ /* 0x000122000c1e1900 */
[----:B------:R-:W-:-:S06]  /*0660*/  IMAD.WIDE.U32 R70, R75, 0x4, R64 ;  /* 0x000000044b467825 */ /* 0x000fcc00078e0040 */
[----:B------:R-:W4:Y:S01]  /*0670*/  LDG.E R71, desc[UR4][R70.64] ;  /* 0x0000000446477981 */ /* 0x000f22000c1e1900 */
[----:B--2--5:R-:W-:Y:S01]  /*0680*/  FADD R82, R5, -R82 ;  /* 0x8000005205527221 */ /* 0x024fe20000000000 */
[----:B---3--:R-:W-:-:S03]  /*0690*/  FADD R84, R6, -R84 ;  /* 0x8000005406547221 */ /* 0x008fc60000000000 */
[----:B------:R-:W-:Y:S01]  /*06a0*/  FFMA R82, R82, R82, RZ ;  /* 0x0000005252527223 */ /* 0x000fe200000000ff */
[----:B----4-:R-:W-:-:S03]  /*06b0*/  FADD R69, R7, -R86 ;  /* 0x8000005607457221 */ /* 0x010fc60000000000 */
[----:B------:R-:W-:-:S04]  /*06c0*/  FFMA R82, R84, R84, R82 ;  /* 0x0000005454527223 */ /* 0x000fc80000000052 */
[----:B------:R-:W-:Y:S01]  /*06d0*/  FFMA R82, R69, R69, R82 ;  /* 0x0000004545527223 */ /* 0x000fe20000000052 */
[----:B0-----:R-:W-:-:S04]  /*06e0*/  FADD R67, R8, -R88 ;  /* 0x8000005808437221 */ /* 0x001fc80000000000 */
[----:B------:R-:W-:Y:S01]  /*06f0*/  FFMA R82, R67, R67, R82 ;  /* 0x0000004343527223 */ /* 0x000fe20000000052 */
[----:B------:R-:W-:-:S04]  /*0700*/  FADD R67, R9, -R90 ;  /* 0x8000005a09437221 */ /* 0x000fc80000000000 */
[----:B------:R-:W-:Y:S01]  /*0710*/  FFMA R82, R67, R67, R82 ;  /* 0x0000004343527223 */ /* 0x000fe20000000052 */
[----:B------:R-:W-:Y:S01]  /*0720*/  FADD R69, R11, -R72 ;  /* 0x800000480b457221 */ /* 0x000fe20000000000 */
[----:B------:R-:W-:-:S04]  /*0730*/  FADD R67, R10, -R92 ;  /* 0x8000005c0a437221 */ /* 0x000fc80000000000 */
[----:B------:R-:W-:Y:S01]  /*0740*/  FFMA R82, R67, R67, R82 ;  /* 0x0000004343527223 */ /* 0x000fe20000000052 */
[----:B------:R-:W-:-:S04]  /*0750*/  IMAD.WIDE.U32 R72, R77, 0x4, R64 ;  /* 0x000000044d487825 */ /* 0x000fc800078e0040 */
[----:B------:R-:W-:Y:S01]  /*0760*/  FADD R71, R12, -R71 ;  /* 0x800000470c477221 */ /* 0x000fe20000000000 */
[----:B------:R-:W-:Y:S02]  /*0770*/  FFMA R90, R69, R69, R82 ;  /* 0x00000045455a7223 */ /* 0x000fe40000000052 */
[----:B------:R-:W2:Y:S02]  /*0780*/  LDG.E R82, desc[UR4][R72.64] ;  /* 0x0000000448527981 */ /* 0x000ea4000c1e1900 */
[----:B------:R-:W-:Y:S01]  /*0790*/  FFMA R90, R71, R71, R90 ;  /* 0x00000047475a7223 */ /* 0x000fe2000000005a */
[----:B------:R-:W-:-:S04]  /*07a0*/  IMAD.WIDE.U32 R70, R79, 0x4, R64 ;  /* 0x000000044f467825 */ /* 0x000fc800078e0040 */
[--C-:B------:R-:W-:Y:S01]  /*07b0*/  IMAD.WIDE.U32 R68, R81, 0x4, R64.reuse ;  /* 0x0000000451447825 */ /* 0x100fe200078e0040 */
[----:B------:R0:W3:Y:S03]  /*07c0*/  LDG.E R88, desc[UR4][R70.64] ;  /* 0x0000000446587981 */ /* 0x0000e6000c1e1900 */
        /* <DEDUP_REMOVED lines=40> */
[----:B------:R-:W-:Y:S01]  /*0a50*/  FADD R69, R18, -R69 ;  /* 0x8000004512457221 */ /* 0x000fe20000000000 */
[----:B------:R-:W-:-:S04]  /*0a60*/  FADD R67, R17, -R92 ;  /* 0x8000005c11437221 */ /* 0x000fc80000000000 */
[----:B------:R-:W-:-:S04]  /*0a70*/  FFMA R90, R67, R67, R90 ;  /* 0x00000043435a7223 */ /* 0x000fc8000000005a */
        /* <DEDUP_REMOVED lines=11> */
.L_x_590:
        /* <DEDUP_REMOVED lines=117> */
.L_x_592:
[----:B------:R-:W0:Y:S02]  /*1280*/  LDC.64 R2, c[0x0][0x3a8] ;  /* 0x0000ea00ff027b82 */ /* 0x000e240000000a00 */
[----:B0-----:R-:W-:-:S05]  /*1290*/  IMAD.WIDE.U32 R2, R0, 0x4, R2 ;  /* 0x0000000400027825 */ /* 0x001fca00078e0002 */
[----:B------:R-:W-:Y:S01]  /*12a0*/  STG.E desc[UR4][R2.64], RZ ;  /* 0x000000ff02007986 */ /* 0x000fe2000c101904 */
[----:B------:R-:W-:Y:S05]  /*12b0*/  EXIT ;  /* 0x000000000000794d */ /* 0x000fea0003800000 */
.L_x_593:
        /* <DEDUP_REMOVED lines=12> */
.L_x_1001:


//--------------------- .text._Z10divNewTab2ILi17EEvPfS0_Pii --------------------------
	.section	.text._Z10divNewTab2ILi17EEvPfS0_Pii,"ax",@progbits
	.align	128
        .global         _Z10divNewTab2ILi17EEvPfS0_Pii
        .type           _Z10divNewTab2ILi17EEvPfS0_Pii,@function
        .size           _Z10divNewTab2ILi17EEvPfS0_Pii,(.L_x_947 - _Z10divNewTab2ILi17EEvPfS0_Pii)
        .other          _Z10divNewTab2ILi17EEvPfS0_Pii,@"STO_CUDA_ENTRY STV_DEFAULT"
_Z10divNewTab2ILi17EEvPfS0_Pii:
.text._Z10divNewTab2ILi17EEvPfS0_Pii:
        /* <DEDUP_REMOVED lines=34> */
[----:B------:R-:W-:Y:S05]  /*0220*/  CALL.REL.NOINC `($__internal_15_$__cuda_sm3x_div_rn_noftz_f32_slowpath) ;  /* 0x0000000000187944 */ /* 0x000fea0003c00000 */
[----:B------:R-:W-:-:S07]  /*0230*/  IMAD.MOV.U32 R7, RZ, RZ, R0 ;  /* 0x000000ffff077224 */ /* 0x000fce00078e0000 */
.L_x_595:
[----:B------:R-:W-:Y:S05]  /*0240*/  BSYNC.RECONVERGENT B0 ;  /* 0x0000000000007941 */ /* 0x000fea0003800200 */
.L_x_594:
[----:B------:R-:W0:Y:S02]  /*0250*/  LDC.64 R4, c[0x0][0x380] ;  /* 0x0000e000ff047b82 */ /* 0x000e240000000a00 */
[----:B0-----:R-:W-:-:S05]  /*0260*/  IMAD.WIDE.U32 R2, R2, 0x4, R4 ;  /* 0x0000000402027825 */ /* 0x001fca00078e0004 */
[----:B------:R-:W-:Y:S01]  /*0270*/  STG.E desc[UR4][R2.64], R7 ;  /* 0x0000000702007986 */ /* 0x000fe2000c101904 */
[----:B------:R-:W-:Y:S05]  /*0280*/  EXIT ;  /* 0x000000000000794d */ /* 0x000fea0003800000 */
        .weak           $__internal_15_$__cuda_sm3x_div_rn_noftz_f32_slowpath
        .type           $__internal_15_$__cuda_sm3x_div_rn_noftz_f32_slowpath,@function
        .size           $__internal_15_$__cuda_sm3x_div_rn_noftz_f32_slowpath,(.L_x_947 - $__internal_15_$__cuda_sm3x_div_rn_noftz_f32_slowpath)
$__internal_15_$__cuda_sm3x_div_rn_noftz_f32_slowpath:
        /* <DEDUP_REMOVED lines=36> */
.L_x_597:
        /* <DEDUP_REMOVED lines=51> */
.L_x_604:
[----:B------:R-:W-:-:S04]  /*0800*/  LOP3.LUT R0, R0, 0x80000000, RZ, 0xc0, !PT ;  /* 0x8000000000007812 */ /* 0x000fc800078ec0ff */
[----:B------:R-:W-:Y:S01]  /*0810*/  LOP3.LUT R0, R0, 0x7f800000, RZ, 0xfc, !PT ;  /* 0x7f80000000007812 */ /* 0x000fe200078efcff */
[----:B------:R-:W-:Y:S06]  /*0820*/  BRA `(.L_x_605) ;  /* 0x0000000000047947 */ /* 0x000fec0003800000 */
.L_x_603:
[----:B------:R-:W-:-:S07]  /*0830*/  IMAD R0, R6, 0x800000, R0 ;  /* 0x0080000006007824 */ /* 0x000fce00078e0200 */
.L_x_605:
[----:B------:R-:W-:Y:S05]  /*0840*/  BSYNC.RECONVERGENT B2 ;  /* 0x0000000000027941 */ /* 0x000fea0003800200 */
.L_x_602:
[----:B------:R-:W-:Y:S05]  /*0850*/  BRA `(.L_x_606) ;  /* 0x0000000000207947 */ /* 0x000fea0003800000 */
.L_x_601:
[----:B------:R-:W-:-:S04]  /*0860*/  LOP3.LUT R0, R8, 0x80000000, R7, 0x48, !PT ;  /* 0x8000000008007812 */ /* 0x000fc800078e4807 */
[----:B------:R-:W-:Y:S01]  /*0870*/  LOP3.LUT R0, R0, 0x7f800000, RZ, 0xfc, !PT ;  /* 0x7f80000000007812 */ /* 0x000fe200078efcff */
[----:B------:R-:W-:Y:S06]  /*0880*/  BRA `(.L_x_606) ;  /* 0x0000000000147947 */ /* 0x000fec0003800000 */
.L_x_600:
[----:B------:R-:W-:Y:S01]  /*0890*/  LOP3.LUT R0, R8, 0x80000000, R7, 0x48, !PT ;  /* 0x8000000008007812 */ /* 0x000fe200078e4807 */
[----:B------:R-:W-:Y:S06]  /*08a0*/  BRA `(.L_x_606) ;  /* 0x00000000000c7947 */ /* 0x000fec0003800000 */
.L_x_599:
[----:B------:R-:W0:Y:S01]  /*08b0*/  MUFU.RSQ R0, -QNAN ;  /* 0xffc0000000007908 */ /* 0x000e220000001400 */
[----:B------:R-:W-:Y:S05]  /*08c0*/  BRA `(.L_x_606) ;  /* 0x0000000000047947 */ /* 0x000fea0003800000 */
.L_x_598:
[----:B------:R-:W-:-:S07]  /*08d0*/  FADD.FTZ R0, R0, R3 ;  /* 0x0000000300007221 */ /* 0x000fce0000010000 */
.L_x_606:
[----:B------:R-:W-:Y:S05]  /*08e0*/  BSYNC.RECONVERGENT B1 ;  /* 0x0000000000017941 */ /* 0x000fea0003800200 */
.L_x_596:
[----:B------:R-:W-:-:S04]  /*08f0*/  IMAD.MOV.U32 R5, RZ, RZ, 0x0 ;  /* 0x00000000ff057424 */ /* 0x000fc800078e00ff */
[----:B0-----:R-:W-:Y:S05]  /*0900*/  RET.REL.NODEC R4 `(_Z10divNewTab2ILi17EEvPfS0_Pii) ;  /* 0xfffffff404bc7950 */ /* 0x001fea0003c3ffff */
.L_x_607:
        /* <DEDUP_REMOVED lines=15> */
.L_x_947:


//--------------------- .text._Z22calculateBestDistance2ILi16EEvPfS0_S0_PiS1_S1_ii --------------------------
	.section	.text._Z22calculateBestDistance2ILi16EEvPfS0_S0_PiS1_S1_ii,"ax",@progbits
	.align	128
        .global         _Z22calculateBestDistance2ILi16EEvPfS0_S0_PiS1_S1_ii
        .type           _Z22calculateBestDistance2ILi16EEvPfS0_S0_PiS1_S1_ii,@function
        .size           _Z22calculateBestDistance2ILi16EEvPfS0_S0_PiS1_S1_ii,(.L_x_1003 - _Z22calculateBestDistance2ILi16EEvPfS0_S0_PiS1_S1_ii)
        .other          _Z22calculateBestDistance2ILi16EEvPfS0_S0_PiS1_S1_ii,@"STO_CUDA_ENTRY STV_DEFAULT"
_Z22calculateBestDistance2ILi16EEvPfS0_S0_PiS1_S1_ii:
.text._Z22calculateBestDistance2ILi16EEvPfS0_S0_PiS1_S1_ii:
        /* <DEDUP_REMOVED lines=76> */
[----:B------:R-:W-:-:S02]  /*04c0*/  LEA R75, R2, R2, 0x3 ;  /* 0x00000002024b7211 */ /* 0x000fc400078e18ff */
[C---:B------:R-:W-:Y:S02]  /*04d0*/  LEA R68, R2.reuse, -R2, 0x4 ;  /* 0x8000000202447211 */ /* 0x040fe400078e20ff */
[----:B------:R-:W-:Y:S02]  /*04e0*/  IADD3 R72, PT, PT, -R2, RZ, RZ ;  /* 0x000000ff02487210 */ /* 0x000fe40007ffe1ff */
[----:B------:R-:W-:Y:S02]  /*04f0*/  MOV R74, 0x7f7fffff ;  /* 0x7f7fffff004a7802 */ /* 0x000fe40000000f00 */
[----:B0-----:R-:W-:-:S07]  /*0500*/  MOV R70, 0xffffffff ;  /* 0xffffffff00467802 */ /* 0x001fce0000000f00 */
.L_x_609:
        /* <DEDUP_REMOVED lines=86> */
.L_x_608:
        /* <DEDUP_REMOVED lines=114> */
.L_x_610:
[----:B------:R-:W0:Y:S02]  /*1190*/  LDC.64 R2, c[0x0][0x3a8] ;  /* 0x0000ea00ff027b82 */ /* 0x000e240000000a00 */
[----:B0-----:R-:W-:-:S05]  /*11a0*/  IMAD.WIDE.U32 R2, R0, 0x4, R2 ;  /* 0x0000000400027825 */ /* 0x001fca00078e0002 */
[----:B------:R-:W-:Y:S01]  /*11b0*/  STG.E desc[UR4][R2.64], RZ ;  /* 0x000000ff02007986 */ /* 0x000fe2000c101904 */
[----:B------:R-:W-:Y:S05]  /*11c0*/  EXIT ;  /* 0x000000000000794d */ /* 0x000fea0003800000 */
.L_x_611:
        /* <DEDUP_REMOVED lines=11> */
.L_x_1003:


//--------------------- .text._Z10divNewTab2ILi16EEvPfS0_Pii --------------------------
	.section	.text._Z10divNewTab2ILi16EEvPfS0_Pii,"ax",@progbits
	.align	128
        .global         _Z10divNewTab2ILi16EEvPfS0_Pii
        .type           _Z10divNewTab2ILi16EEvPfS0_Pii,@function
        .size           _Z10divNewTab2ILi16EEvPfS0_Pii,(.L_x_948 - _Z10divNewTab2ILi16EEvPfS0_Pii)
        .other          _Z10divNewTab2ILi16EEvPfS0_Pii,@"STO_CUDA_ENTRY STV_DEFAULT"
_Z10divNewTab2ILi16EEvPfS0_Pii:
.text._Z10divNewTab2ILi16EEvPfS0_Pii:
        /* <DEDUP_REMOVED lines=34> */
[----:B------:R-:W-:Y:S05]  /*0220*/  CALL.REL.NOINC `($__internal_16_$__cuda_sm3x_div_rn_noftz_f32_slowpath) ;  /* 0x0000000000187944 */ /* 0x000fea0003c00000 */
[----:B------:R-:W-:-:S07]  /*0230*/  IMAD.MOV.U32 R7, RZ, RZ, R0 ;  /* 0x000000ffff077224 */ /* 0x000fce00078e0000 */
.L_x_613:
[----:B------:R-:W-:Y:S05]  /*0240*/  BSYNC.RECONVERGENT B0 ;  /* 0x0000000000007941 */ /* 0x000fea0003800200 */
.L_x_612:
[----:B------:R-:W0:Y:S02]  /*0250*/  LDC.64 R4, c[0x0][0x380] ;  /* 0x0000e000ff047b82 */ /* 0x000e240000000a00 */
[----:B0-----:R-:W-:-:S05]  /*0260*/  IMAD.WIDE.U32 R2, R2, 0x4, R4 ;  /* 0x0000000402027825 */ /* 0x001fca00078e0004 */
[----:B------:R-:W-:Y:S01]  /*0270*/  STG.E desc[UR4][R2.64], R7 ;  /* 0x0000000702007986 */ /* 0x000fe2000c101904 */
[----:B------:R-:W-:Y:S05]  /*0280*/  EXIT ;  /* 0x000000000000794d */ /* 0x000fea0003800000 */
        .weak           $__internal_16_$__cuda_sm3x_div_rn_noftz_f32_slowpath
        .type           $__internal_16_$__cuda_sm3x_div_rn_noftz_f32_slowpath,@function
        .size           $__internal_16_$__cuda_sm3x_div_rn_noftz_f32_slowpath,(.L_x_948 - $__internal_16_$__cuda_sm3x_div_rn_noftz_f32_slowpath)
$__internal_16_$__cuda_sm3x_div_rn_noftz_f32_slowpath:
        /* <DEDUP_REMOVED lines=36> */
.L_x_615:
        /* <DEDUP_REMOVED lines=51> */
.L_x_622:
[----:B------:R-:W-:-:S04]  /*0800*/  LOP3.LUT R0, R0, 0x80000000, RZ, 0xc0, !PT ;  /* 0x8000000000007812 */ /* 0x000fc800078ec0ff */
[----:B------:R-:W-:Y:S01]  /*0810*/  LOP3.LUT R0, R0, 0x7f800000, RZ, 0xfc, !PT ;  /* 0x7f80000000007812 */ /* 0x000fe200078efcff */
[----:B------:R-:W-:Y:S06]  /*0820*/  BRA `(.L_x_623) ;  /* 0x0000000000047947 */ /* 0x000fec0003800000 */
.L_x_621:
[----:B------:R-:W-:-:S07]  /*0830*/  IMAD R0, R6, 0x800000, R0 ;  /* 0x0080000006007824 */ /* 0x000fce00078e0200 */
.L_x_623:
[----:B------:R-:W-:Y:S05]  /*0840*/  BSYNC.RECONVERGENT B2 ;  /* 0x0000000000027941 */ /* 0x000fea0003800200 */
.L_x_620:
[----:B------:R-:W-:Y:S05]  /*0850*/  BRA `(.L_x_624) ;  /* 0x0000000000207947 */ /* 0x000fea0003800000 */
.L_x_619:
[----:B------:R-:W-:-:S04]  /*0860*/  LOP3.LUT R0, R8, 0x80000000, R7, 0x48, !PT ;  /* 0x8000000008007812 */ /* 0x000fc800078e4807 */
[----:B------:R-:W-:Y:S01]  /*0870*/  LOP3.LUT R0, R0, 0x7f800000, RZ, 0xfc, !PT ;  /* 0x7f80000000007812 */ /* 0x000fe200078efcff */
[----:B------:R-:W-:Y:S06]  /*0880*/  BRA `(.L_x_624) ;  /* 0x0000000000147947 */ /* 0x000fec0003800000 */
.L_x_618:
[----:B------:R-:W-:Y:S01]  /*0890*/  LOP3.LUT R0, R8, 0x80000000, R7, 0x48, !PT ;  /* 0x8000000008007812 */ /* 0x000fe200078e4807 */
[----:B------:R-:W-:Y:S06]  /*08a0*/  BRA `(.L_x_624) ;  /* 0x00000000000c7947 */ /* 0x000fec0003800000 */
.L_x_617:
[----:B------:R-:W0:Y:S01]  /*08b0*/  MUFU.RSQ R0, -QNAN ;  /* 0xffc0000000007908 */ /* 0x000e220000001400 */
[----:B------:R-:W-:Y:S05]  /*08c0*/  BRA `(.L_x_624) ;  /* 0x0000000000047947 */ /* 0x000fea0003800000 */
.L_x_616:
[----:B------:R-:W-:-:S07]  /*08d0*/  FADD.FTZ R0, R0, R3 ;  /* 0x0000000300007221 */ /* 0x000fce0000010000 */
.L_x_624:
[----:B------:R-:W-:Y:S05]  /*08e0*/  BSYNC.RECONVERGENT B1 ;  /* 0x0000000000017941 */ /* 0x000fea0003800200 */
.L_x_614:
[----:B------:R-:W-:-:S04]  /*08f0*/  IMAD.MOV.U32 R5, RZ, RZ, 0x0 ;  /* 0x00000000ff057424 */ /* 0x000fc800078e00ff */
[----:B0-----:R-:W-:Y:S05]  /*0900*/  RET.REL.NODEC R4 `(_Z10divNewTab2ILi16EEvPfS0_Pii) ;  /* 0xfffffff404bc7950 */ /* 0x001fea0003c3ffff */
.L_x_625:
        /* <DEDUP_REMOVED lines=15> */
.L_x_948:


//--------------------- .text._Z22calculateBestDistance2ILi15EEvPfS0_S0_PiS1_S1_ii --------------------------
	.section	.text._Z22calculateBestDistance2ILi15EEvPfS0_S0_PiS1_S1_ii,"ax",@progbits
	.align	128
        .global         _Z22calculateBestDistance2ILi15EEvPfS0_S0_PiS1_S1_ii
        .type           _Z22calculateBestDistance2ILi15EEvPfS0_S0_PiS1_S1_ii,@function
        .size           _Z22calculateBestDistance2ILi15EEvPfS0_S0_PiS1_S1_ii,(.L_x_1005 - _Z22calculateBestDistance2ILi15EEvPfS0_S0_PiS1_S1_ii)
        .other          _Z22calculateBestDistance2ILi15EEvPfS0_S0_PiS1_S1_ii,@"STO_CUDA_ENTRY STV_DEFAULT"
_Z22calculateBestDistance2ILi15EEvPfS0_S0_PiS1_S1_ii:
.text._Z22calculateBestDistance2ILi15EEvPfS0_S0_PiS1_S1_ii:
        /* <DEDUP_REMOVED lines=74> */
[----:B------:R-:W-:Y:S02]  /*04a0*/  IADD3 R68, PT, PT, -R2, RZ, RZ ;  /* 0x000000ff02447210 */ /* 0x000fe40007ffe1ff */
[----:B------:R-:W-:Y:S02]  /*04b0*/  MOV R19, 0x7f7fffff ;  /* 0x7f7fffff00137802 */ /* 0x000fe40000000f00 */
[----:B0-----:R-:W-:-:S07]  /*04c0*/  MOV R66, 0xffffffff ;  /* 0xffffffff00427802 */ /* 0x001fce0000000f00 */
.L_x_627:
[----:B-12---:R-:W-:Y:S01]  /*04d0*/  IMAD.WIDE.U32 R54, R2, 0x4, R52 ;  /* 0x0000000402367825 */ /* 0x006fe200078e0034 */
[----:B------:R-:W2:Y:S04]  /*04e0*/  LDG.E R57, desc[UR4][R52.64] ;  /* 0x0000000434397981 */ /* 0x000ea8000c1e1900 */
[----:B------:R0:W3:Y:S02]  /*04f0*/  LDG.E R58, desc[UR4][R54.64] ;  /* 0x00000004363a7981 */ /* 0x0000e4000c1e1900 */
[----:B0-----:R-:W0:Y:S02]  /*0500*/  LDC.64 R54, c[0x0][0x388] ;  /* 0x0000e200ff367b82 */ /* 0x001e240000000a00 */
[----:B0-----:R-:W-:-:S06]  /*0510*/  IMAD.WIDE.U32 R60, R70, 0x4, R54 ;  /* 0x00000004463c7825 */ /* 0x001fcc00078e0036 */
[----:B------:R-:W4:Y:S01]  /*0520*/  LDG.E R60, desc[UR4][R60.64] ;  /* 0x000000043c3c7981 */ /* 0x000f22000c1e1900 */
[----:B--2--5:R-:W-:Y:S01]  /*0530*/  FADD R56, R4, -R57 ;  /* 0x8000003904387221 */ /* 0x024fe20000000000 */
[----:B---3--:R-:W-:Y:S01]  /*0540*/  FADD R57, R5, -R58 ;  /* 0x8000003a05397221 */ /* 0x008fe20000000000 */
[----:B------:R-:W-:-:S04]  /*0550*/  IMAD.WIDE.U32 R58, R20, 0x4, R52 ;  /* 0x00000004143a7825 */ /* 0x000fc800078e0034 */
[----:B------:R-:W-:-:S04]  /*0560*/  FFMA R72, R56, R56, RZ ;  /* 0x0000003838487223 */ /* 0x000fc800000000ff */
[----:B------:R-:W-:Y:S01]  /*0570*/  FFMA R72, R57, R57, R72 ;  /* 0x0000003939487223 */ /* 0x000fe20000000048 */
        /* <DEDUP_REMOVED lines=70> */
.L_x_626:
        /* <DEDUP_REMOVED lines=108> */
.L_x_628:
[----:B------:R-:W0:Y:S02]  /*10a0*/  LDC.64 R2, c[0x0][0x3a8] ;  /* 0x0000ea00ff027b82 */ /* 0x000e240000000a00 */
[----:B0-----:R-:W-:-:S05]  /*10b0*/  IMAD.WIDE.U32 R2, R0, 0x4, R2 ;  /* 0x0000000400027825 */ /* 0x001fca00078e0002 */
[----:B------:R-:W-:Y:S01]  /*10c0*/  STG.E desc[UR4][R2.64], RZ ;  /* 0x000000ff02007986 */ /* 0x000fe2000c101904 */
[----:B------:R-:W-:Y:S05]  /*10d0*/  EXIT ;  /* 0x000000000000794d */ /* 0x000fea0003800000 */
.L_x_629:
        /* <DEDUP_REMOVED lines=10> */
.L_x_1005:


//--------------------- .text._Z10divNewTab2ILi15EEvPfS0_Pii --------------------------
	.section	.text._Z10divNewTab2ILi15EEvPfS0_Pii,"ax",@progbits
	.align	128
        .global         _Z10divNewTab2ILi15EEvPfS0_Pii
        .type           _Z10divNewTab2ILi15EEvPfS0_Pii,@function
        .size           _Z10divNewTab2ILi15EEvPfS0_Pii,(.L_x_949 - _Z10divNewTab2ILi15EEvPfS0_Pii)
        .other          _Z10divNewTab2ILi15EEvPfS0_Pii,@"STO_CUDA_ENTRY STV_DEFAULT"
_Z10divNewTab2ILi15EEvPfS0_Pii:
.text._Z10divNewTab2ILi15EEvPfS0_Pii:
        /* <DEDUP_REMOVED lines=34> */
[----:B------:R-:W-:Y:S05]  /*0220*/  CALL.REL.NOINC `($__internal_17_$__cuda_sm3x_div_rn_noftz_f32_slowpath) ;  /* 0x0000000000187944 */ /* 0x000fea0003c00000 */
[----:B------:R-:W-:-:S07]  /*0230*/  IMAD.MOV.U32 R7, RZ, RZ, R0 ;  /* 0x000000ffff077224 */ /* 0x000fce00078e0000 */
.L_x_631:
[----:B------:R-:W-:Y:S05]  /*0240*/  BSYNC.RECONVERGENT B0 ;  /* 0x0000000000007941 */ /* 0x000fea0003800200 */
.L_x_630:
[----:B------:R-:W0:Y:S02]  /*0250*/  LDC.64 R4, c[0x0][0x380] ;  /* 0x0000e000ff047b82 */ /* 0x000e240000000a00 */
[----:B0-----:R-:W-:-:S05]  /*0260*/  IMAD.WIDE.U32 R2, R2, 0x4, R4 ;  /* 0x0000000402027825 */ /* 0x001fca00078e0004 */
[----:B------:R-:W-:Y:S01]  /*0270*/  STG.E desc[UR4][R2.64], R7 ;  /* 0x0000000702007986 */ /* 0x000fe2000c101904 */
[----:B------:R-:W-:Y:S05]  /*0280*/  EXIT ;  /* 0x000000000000794d */ /* 0x000fea0003800000 */
        .weak           $__internal_17_$__cuda_sm3x_div_rn_noftz_f32_slowpath
        .type           $__internal_17_$__cuda_sm3x_div_rn_noftz_f32_slowpath,@function
        .size           $__internal_17_$__cuda_sm3x_div_rn_noftz_f32_slowpath,(.L_x_949 - $__internal_17_$__cuda_sm3x_div_rn_noftz_f32_slowpath)
$__internal_17_$__cuda_sm3x_div_rn_noftz_f32_slowpath:
        /* <DEDUP_REMOVED lines=36> */
.L_x_633:
        /* <DEDUP_REMOVED lines=51> */
.L_x_640:
[----:B------:R-:W-:-:S04]  /*0800*/  LOP3.LUT R0, R0, 0x80000000, RZ, 0xc0, !PT ;  /* 0x8000000000007812 */ /* 0x000fc800078ec0ff */
[----:B------:R-:W-:Y:S01]  /*0810*/  LOP3.LUT R0, R0, 0x7f800000, RZ, 0xfc, !PT ;  /* 0x7f80000000007812 */ /* 0x000fe200078efcff */
[----:B------:R-:W-:Y:S06]  /*0820*/  BRA `(.L_x_641) ;  /* 0x0000000000047947 */ /* 0x000fec0003800000 */
.L_x_639:
[----:B------:R-:W-:-:S07]  /*0830*/  IMAD R0, R6, 0x800000, R0 ;  /* 0x0080000006007824 */ /* 0x000fce00078e0200 */
.L_x_641:
[----:B------:R-:W-:Y:S05]  /*0840*/  BSYNC.RECONVERGENT B2 ;  /* 0x0000000000027941 */ /* 0x000fea0003800200 */
.L_x_638:
[----:B------:R-:W-:Y:S05]  /*0850*/  BRA `(.L_x_642) ;  /* 0x0000000000207947 */ /* 0x000fea0003800000 */
.L_x_637:
[----:B------:R-:W-:-:S04]  /*0860*/  LOP3.LUT R0, R8, 0x80000000, R7, 0x48, !PT ;  /* 0x8000000008007812 */ /* 0x000fc800078e4807 */
[----:B------:R-:W-:Y:S01]  /*0870*/  LOP3.LUT R0, R0, 0x7f800000, RZ, 0xfc, !PT ;  /* 0x7f80000000007812 */ /* 0x000fe200078efcff */
[----:B------:R-:W-:Y:S06]  /*0880*/  BRA `(.L_x_642) ;  /* 0x0000000000147947 */ /* 0x000fec0003800000 */
.L_x_636:
[----:B------:R-:W-:Y:S01]  /*0890*/  LOP3.LUT R0, R8, 0x80000000, R7, 0x48, !PT ;  /* 0x8000000008007812 */ /* 0x000fe200078e4807 */
[----:B------:R-:W-:Y:S06]  /*08a0*/  BRA `(.L_x_642) ;  /* 0x00000000000c7947 */ /* 0x000fec0003800000 */
.L_x_635:
[----:B------:R-:W0:Y:S01]  /*08b0*/  MUFU.RSQ R0, -QNAN ;  /* 0xffc0000000007908 */ /* 0x000e220000001400 */
[----:B------:R-:W-:Y:S05]  /*08c0*/  BRA `(.L_x_642) ;  /* 0x0000000000047947 */ /* 0x000fea0003800000 */
.L_x_634:
[----:B------:R-:W-:-:S07]  /*08d0*/  FADD.FTZ R0, R0, R3 ;  /* 0x0000000300007221 */ /* 0x000fce0000010000 */
.L_x_642:
[----:B------:R-:W-:Y:S05]  /*08e0*/  BSYNC.RECONVERGENT B1 ;  /* 0x0000000000017941 */ /* 0x000fea0003800200 */
.L_x_632:
[----:B------:R-:W-:-:S04]  /*08f0*/  IMAD.MOV.U32 R5, RZ, RZ, 0x0 ;  /* 0x00000000ff057424 */ /* 0x000fc800078e00ff */
[----:B0-----:R-:W-:Y:S05]  /*0900*/  RET.REL.NODEC R4 `(_Z10divNewTab2ILi15EEvPfS0_Pii) ;  /* 0xfffffff404bc7950 */ /* 0x001fea0003c3ffff */
.L_x_643:
        /* <DEDUP_REMOVED lines=15> */
.L_x_949:


//--------------------- .text._Z22calculateBestDistance2ILi14EEvPfS0_S0_PiS1_S1_ii --------------------------
	.section	.text._Z22calculateBestDistance2ILi14EEvPfS0_S0_PiS1_S1_ii,"ax",@progbits
	.align	128
        .global         _Z22calculateBestDistance2ILi14EEvPfS0_S0_PiS1_S1_ii
        .type           _Z22calculateBestDistance2ILi14EEvPfS0_S0_PiS1_S1_ii,@function
        .size           _Z22calculateBestDistance2ILi14EEvPfS0_S0_PiS1_S1_ii,(.L_x_1007 - _Z22calculateBestDistance2ILi14EEvPfS0_S0_PiS1_S1_ii)
        .other          _Z22calculateBestDistance2ILi14EEvPfS0_S0_PiS1_S1_ii,@"STO_CUDA_ENTRY STV_DEFAULT"
_Z22calculateBestDistance2ILi14EEvPfS0_S0_PiS1_S1_ii:
.text._Z22calculateBestDistance2ILi14EEvPfS0_S0_PiS1_S1_ii:
        /* <DEDUP_REMOVED lines=52> */
[----:B------:R-:W-:-:S02]  /*0340*/  LEA R3, R2, R2, 0x1 ;  /* 0x0000000202037211 */ /* 0x000fc400078e08ff */
[C---:B------:R-:W-:Y:S01]  /*0350*/  LEA R40, R2.reuse, R2, 0x3 ;  /* 0x0000000202287211 */ /* 0x040fe200078e18ff */
[----:B------:R-:W5:Y:S01]  /*0360*/  LDG.E R4, desc[UR18][R12.64] ;  /* 0x000000120c047981 */ /* 0x000f62000c1e1900 */
[C---:B------:R-:W-:Y:S01]  /*0370*/  IMAD R41, R2.reuse, 0xd, RZ ;  /* 0x0000000d02297824 */ /* 0x040fe200078e02ff */
[----:B------:R-:W0:Y:S02]  /*0380*/  LDCU.64 UR20, c[0x0][0x388] ;  /* 0x00007100ff1477ac */ /* 0x000e240008000a00 */
[----:B------:R-:W5:Y:S04]  /*0390*/  LDG.E R5, desc[UR18][R14.64] ;  /* 0x000000120e057981 */ /* 0x000f68000c1e1900 */
[----:B------:R1:W5:Y:S02]  /*03a0*/  LDG.E R6, desc[UR18][R38.64] ;  /* 0x0000001226067981 */ /* 0x000364000c1e1900 */
[----:B-1----:R-:W-:-:S02]  /*03b0*/  SHF.L.U32 R38, R2, 0x2, RZ ;  /* 0x0000000202267819 */ /* 0x002fc400000006ff */
[-C--:B------:R-:W-:Y:S02]  /*03c0*/  LEA R39, R2, R2.reuse, 0x2 ;  /* 0x0000000202277211 */ /* 0x080fe400078e10ff */
[----:B------:R-:W-:Y:S02]  /*03d0*/  R2UR UR6, R38 ;  /* 0x00000000260672ca */ /* 0x000fe400000e0000 */
[----:B------:R-:W-:Y:S02]  /*03e0*/  R2UR UR7, R39 ;  /* 0x00000000270772ca */ /* 0x000fe400000e0000 */
[C---:B------:R-:W-:Y:S02]  /*03f0*/  LEA R38, R2.reuse, -R2, 0x3 ;  /* 0x8000000202267211 */ /* 0x040fe400078e18ff */
[----:B------:R-:W-:Y:S02]  /*0400*/  SHF.L.U32 R39, R2, 0x3, RZ ;  /* 0x0000000302277819 */ /* 0x000fe400000006ff */
[----:B------:R-:W-:-:S02]  /*0410*/  R2UR UR9, R38 ;  /* 0x00000000260972ca */ /* 0x000fc400000e0000 */
[----:B------:R-:W-:Y:S01]  /*0420*/  R2UR UR10, R39 ;  /* 0x00000000270a72ca */ /* 0x000fe200000e0000 */
[----:B------:R-:W1:Y:S01]  /*0430*/  LDC R38, c[0x0][0x388] ;  /* 0x0000e200ff267b82 */ /* 0x000e620000000800 */
[----:B------:R-:W-:Y:S01]  /*0440*/  R2UR UR5, R3 ;  /* 0x00000000030572ca */ /* 0x000fe200000e0000 */
[----:B------:R-:W-:Y:S01]  /*0450*/  IMAD R3, R2, 0x6, RZ ;  /* 0x0000000602037824 */ /* 0x000fe200078e02ff */
[----:B------:R-:W-:-:S05]  /*0460*/  R2UR UR11, R40 ;  /* 0x00000000280b72ca */ /* 0x000fca00000e0000 */
[----:B------:R-:W2:Y:S01]  /*0470*/  LDC R39, c[0x0][0x38c] ;  /* 0x0000e300ff277b82 */ /* 0x000ea20000000800 */
[C---:B------:R-:W-:Y:S01]  /*0480*/  IMAD R40, R2.reuse, 0xc, RZ ;  /* 0x0000000c02287824 */ /* 0x040fe200078e02ff */
[----:B------:R-:W-:Y:S01]  /*0490*/  R2UR UR8, R3 ;  /* 0x00000000030872ca */ /* 0x000fe200000e0000 */
[----:B------:R-:W-:Y:S01]  /*04a0*/  IMAD R3, R2, 0xa, RZ ;  /* 0x0000000a02037824 */ /* 0x000fe200078e02ff */
[----:B------:R-:W-:Y:S02]  /*04b0*/  R2UR UR15, R41 ;  /* 0x00000000290f72ca */ /* 0x000fe400000e0000 */
[----:B------:R-:W-:Y:S02]  /*04c0*/  R2UR UR14, R40 ;  /* 0x00000000280e72ca */ /* 0x000fe400000e0000 */
[----:B------:R-:W-:Y:S01]  /*04d0*/  R2UR UR12, R3 ;  /* 0x00000000030c72ca */ /* 0x000fe200000e0000 */
[----:B------:R-:W-:Y:S01]  /*04e0*/  IMAD R3, R2, 0xb, RZ ;  /* 0x0000000b02037824 */ /* 0x000fe200078e02ff */
[----:B------:R-:W-:-:S02]  /*04f0*/  MOV R52, 0x7f7fffff ;  /* 0x7f7fffff00347802 */ /* 0x000fc40000000f00 */
[----:B------:R-:W-:Y:S02]  /*0500*/  MOV R53, 0xffffffff ;  /* 0xffffffff00357802 */ /* 0x000fe40000000f00 */
[----:B------:R-:W-:Y:S02]  /*0510*/  R2UR UR13, R3 ;  /* 0x00000000030d72ca */ /* 0x000fe400000e0000 */
[----:B------:R-:W-:Y:S01]  /*0520*/  IADD3 R3, PT, PT, -R2, RZ, RZ ;  /* 0x000000ff02037210 */ /* 0x000fe20007ffe1ff */
[----:B0-----:R-:W-:-:S12]  /*0530*/  UMOV UR4, URZ ;  /* 0x000000ff00047c82 */ /* 0x001fd80008000000 */
.L_x_645:
[----:B-12---:R-:W-:Y:S01]  /*0540*/  IMAD.WIDE.U32 R42, R2, 0x4, R38 ;  /* 0x00000004022a7825 */ /* 0x006fe200078e0026 */
[----:B------:R-:W2:Y:S05]  /*0550*/  LDG.E R41, desc[UR18][R38.64] ;  /* 0x0000001226297981 */ /* 0x000eaa000c1e1900 */
[----:B------:R0:W3:Y:S01]  /*0560*/  LDG.E R43, desc[UR18][R42.64] ;  /* 0x000000122a2b7981 */ /* 0x0000e2000c1e1900 */
[----:B------:R-:W-:-:S06]  /*0570*/  UIMAD.WIDE.U32 UR16, UR5, 0x4, UR20 ;  /* 0x00000004051078a5 */ /* 0x000fcc000f8e0014 */
[----:B0-----:R-:W-:Y:S01]  /*0580*/  MOV R42, UR16 ;  /* 0x00000010002a7c02 */ /* 0x001fe20008000f00 */
[----:B--2--5:R-:W-:-:S04]  /*0590*/  FADD R40, R6, -R41 ;  /* 0x8000002906287221 */ /* 0x024fc80000000000 */
[----:B------:R-:W-:Y:S01]  /*05a0*/  FFMA R40, R40, R40, RZ ;  /* 0x0000002828287223 */ /* 0x000fe200000000ff */
[----:B---3--:R-:W-:-:S04]  /*05b0*/  FADD R41, R4, -R43 ;  /* 0x8000002b04297221 */ /* 0x008fc80000000000 */
[----:B------:R-:W-:Y:S01]  /*05c0*/  FFMA R44, R41, R41, R40 ;  /* 0x00000029292c7223 */ /* 0x000fe20000000028 */
[----:B------:R-:W-:-:S05]  /*05d0*/  SHF.L.U32 R41, R2, 0x1, RZ ;  /* 0x0000000102297819 */ /* 0x000fca00000006ff */
[----:B------:R-:W-:Y:S01]  /*05e0*/  IMAD.WIDE.U32 R40, R41, 0x4, R38 ;  /* 0x0000000429287825 */ /* 0x000fe200078e0026 */
[----:B------:R-:W-:-:S05]  /*05f0*/  MOV R43, UR17 ;  /* 0x00000011002b7c02 */ /* 0x000fca0008000f00 */
[----:B------:R-:W2:Y:S04]  /*0600*/  LDG.E R40, desc[UR18][R40.64] ;  /* 0x0000001228287981 */ /* 0x000ea8000c1e1900 */
[----:B------:R-:W3:Y:S01]  /*0610*/  LDG.E R42, desc[UR18][R42.64] ;  /* 0x000000122a2a7981 */ /* 0x000ee2000c1e1900 */
[----:B------:R-:W-:Y:S01]  /*0620*/  UIMAD.WIDE.U32 UR16, UR6, 0x4, UR20 ;  /* 0x00000004061078a5 */ /* 0x000fe2000f8e0014 */
[----:B--2---:R-:W-:-:S04]  /*0630*/  FADD R45, R5, -R40 ;  /* 0x80000028052d7221 */ /* 0x004fc80000000000 */
[----:B------:R-:W-:Y:S01]  /*0640*/  FFMA R44, R45, R45, R44 ;  /* 0x0000002d2d2c7223 */ /* 0x000fe2000000002c */
[----:B---3--:R-:W-:-:S04]  /*0650*/  FADD R45, R7, -R42 ;  /* 0x8000002a072d7221 */ /* 0x008fc80000000000 */
[----:B------:R-:W-:Y:S01]  /*0660*/  FFMA R40, R45, R45, R44 ;  /* 0x0000002d2d287223 */ /* 0x000fe2000000002c */
[----:B------:R-:W-:Y:S02]  /*0670*/  MOV R45, UR17 ;  /* 0x00000011002d7c02 */ /* 0x000fe40008000f00 */
[----:B------:R-:W-:-:S05]  /*0680*/  MOV R44, UR16 ;  /* 0x00000010002c7c02 */ /* 0x000fca0008000f00 */
[----:B------:R-:W2:Y:S01]  /*0690*/  LDG.E R45, desc[UR18][R44.64] ;  /* 0x000000122c2d7981 */ /* 0x000ea2000c1e1900 */
[----:B------:R-:W-:Y:S01]  /*06a0*/  UIMAD.WIDE.U32 UR16, UR7, 0x4, UR20 ;  /* 0x00000004071078a5 */ /* 0x000fe2000f8e0014 */
[----:B--2---:R-:W-:-:S04]  /*06b0*/  FADD R41, R8, -R45 ;  /* 0x8000002d08297221 */ /* 0x004fc80000000000 */
        /* <DEDUP_REMOVED lines=10> */
[----:B------:R-:W-:-:S06]  /*0760*/  UIMAD.WIDE.U32 UR16, UR9, 0x4, UR20 ;  /* 0x00000004091078a5 */ /* 0x000fcc000f8e0014 */
[----:B------:R-:W-:Y:S01]  /*0770*/  MOV R44, UR16 ;  /* 0x00000010002c7c02 */ /* 0x000fe20008000f00 */
[----:B--2---:R-:W-:-:S04]  /*0780*/  FADD R45, R10, -R43 ;  /* 0x8000002b0a2d7221 */ /* 0x004fc80000000000 */
[----:B------:R-:W-:Y:S01]  /*0790*/  FFMA R40, R45, R45, R40 ;  /* 0x0000002d2d287223 */ /* 0x000fe20000000028 */
        /* <DEDUP_REMOVED lines=18> */
[----:B------:R-:W-:-:S06]  /*08c0*/  MOV R45, UR17 ;  /* 0x00000011002d7c02 */ /* 0x000fcc0008000f00 */
        /* <DEDUP_REMOVED lines=19> */
[----:B------:R-:W-:-:S04]  /*0a00*/  IADD3 R3, PT, PT, R3, 0x1, RZ ;  /* 0x0000000103037810 */ /* 0x000fc80007ffe0ff */
[----:B------:R-:W-:Y:S01]  /*0a10*/  ISETP.NE.AND P1, PT, R3, RZ, PT ;  /* 0x000000ff0300720c */ /* 0x000fe20003f25270 */
[----:B------:R-:W-:Y:S01]  /*0a20*/  UIADD3 UR5, UPT, UPT, UR5, 0x1, URZ ;  /* 0x0000000105057890 */ /* 0x000fe2000fffe0ff */
[----:B------:R-:W-:Y:S01]  /*0a30*/  IADD3 R38, P2, PT, R38, 0x4, RZ ;  /* 0x0000000426267810 */ /* 0x000fe20007f5e0ff */
        /* <DEDUP_REMOVED lines=9> */
[----:B------:R-:W-:Y:S01]  /*0ad0*/  UIADD3 UR15, UPT, UPT, UR15, 0x1, URZ ;  /* 0x000000010f0f7890 */ /* 0x000fe2000fffe0ff */
[----:B------:R-:W-:Y:S01]  /*0ae0*/  IADD3.X R39, PT, PT, RZ, R39, RZ, P2, !PT ;  /* 0x00000027ff277210 */ /* 0x000fe200017fe4ff */
[----:B--2---:R-:W-:-:S04]  /*0af0*/  FADD R41, R51, -R44 ;  /* 0x8000002c33297221 */ /* 0x004fc80000000000 */
[----:B------:R-:W-:-:S05]  /*0b00*/  FFMA R41, R41, R41, R40 ;  /* 0x0000002929297223 */ /* 0x000fca0000000028 */
[----:B------:R-:W-:-:S04]  /*0b10*/  FSETP.GEU.AND P0, PT, R41, R52, PT ;  /* 0x000000342900720b */ /* 0x000fc80003f0e000 */
[----:B------:R-:W-:Y:S01]  /*0b20*/  SEL R53, R53, UR4, P0 ;  /* 0x0000000435357c07 */ /* 0x000fe20008000000 */
[----:B------:R-:W-:Y:S01]  /*0b30*/  UIADD3 UR4, UPT, UPT, UR4, 0x1, URZ ;  /* 0x0000000104047890 */ /* 0x000fe2000fffe0ff */
[----:B------:R-:W-:Y:S01]  /*0b40*/  FSEL R52, R41, R52, !P0 ;  /* 0x0000003429347208 */ /* 0x000fe20004000000 */
[----:B------:R-:W-:Y:S10]  /*0b50*/  @P1 BRA `(.L_x_645) ;  /* 0xfffffff800781947 */ /* 0x000ff4000383ffff */
.L_x_644:
        /* <DEDUP_REMOVED lines=17> */
[----:B---3--:R-:W-:Y:S01]  /*0c70*/  IMAD.WIDE.U32 R42, R0, 0x4, R42 ;  /* 0x00000004002a7825 */ /* 0x008fe200078e002a */
[----:B------:R3:W-:Y:S05]  /*0c80*/  REDG.E.ADD.STRONG.GPU desc[UR18][R10.64], R47 ;  /* 0x0000002f0a00798e */ /* 0x0007ea000c12e112 */
[----:B------:R-:W5:Y:S01]  /*0c90*/  LDG.E R43, desc[UR18][R42.64] ;  /* 0x000000122a2b7981 */ /* 0x000f62000c1e1900 */
[----:B0-----:R-:W-:-:S04]  /*0ca0*/  IMAD.WIDE R38, R53, 0x4, R40 ;  /* 0x0000000435267825 */ /* 0x001fc800078e0228 */
[----:B------:R-:W-:-:S04]  /*0cb0*/  IMAD.WIDE R40, R3, 0x4, R40 ;  /* 0x0000000403287825 */ /* 0x000fc800078e0228 */
[----:B-----5:R-:W-:Y:S01]  /*0cc0*/  FADD R49, -R43, -RZ ;  /* 0x800000ff2b317221 */ /* 0x020fe20000000100 */
[----:B------:R0:W-:Y:S04]  /*0cd0*/  REDG.E.ADD.F32.FTZ.RN.STRONG.GPU desc[UR18][R38.64], R43 ;  /* 0x0000002b260079a6 */ /* 0x0001e8000c12f312 */
[----:B------:R-:W-:Y:S04]  /*0ce0*/  REDG.E.ADD.F32.FTZ.RN.STRONG.GPU desc[UR18][R40.64], R49 ;  /* 0x00000031280079a6 */ /* 0x000fe8000c12f312 */
[----:B------:R-:W2:Y:S01]  /*0cf0*/  LDG.E R3, desc[UR18][R12.64] ;  /* 0x000000120c037981 */ /* 0x000ea2000c1e1900 */
[----:B-1----:R-:W-:-:S04]  /*0d00*/  IMAD.WIDE R4, R2, 0x4, R38 ;  /* 0x0000000402047825 */ /* 0x002fc800078e0226 */
[----:B----4-:R-:W-:-:S04]  /*0d10*/  IMAD.WIDE R6, R2, 0x4, R40 ;  /* 0x0000000402067825 */ /* 0x010fc800078e0228 */
        /* <DEDUP_REMOVED lines=9> */
[----:B------:R-:W1:Y:S01]  /*0db0*/  LDG.E R17, desc[UR18][R16.64] ;  /* 0x0000001210117981 */ /* 0x000e62000c1e1900 */
[----:B------:R-:W-:-:S04]  /*0dc0*/  IMAD.WIDE R12, R2, 0x4, R8 ;  /* 0x00000004020c7825 */ /* 0x000fc800078e0208 */
[----:B------:R-:W-:-:S04]  /*0dd0*/  IMAD.WIDE R38, R2, 0x4, R10 ;  /* 0x0000000402267825 */ /* 0x000fc800078e020a */
[----:B-1----:R-:W-:Y:S01]  /*0de0*/  FADD R3, -R17, -RZ ;  /* 0x800000ff11037221 */ /* 0x002fe20000000100 */
[----:B------:R1:W-:Y:S04]  /*0df0*/  REDG.E.ADD.F32.FTZ.RN.STRONG.GPU desc[UR18][R12.64], R17 ;  /* 0x000000110c0079a6 */ /* 0x0003e8000c12f312 */
[----:B------:R4:W-:Y:S04]  /*0e00*/  REDG.E.ADD.F32.FTZ.RN.STRONG.GPU desc[UR18][R38.64], R3 ;  /* 0x00000003260079a6 */ /* 0x0009e8000c12f312 */
[----:B------:R-:W5:Y:S01]  /*0e10*/  LDG.E R19, desc[UR18][R18.64] ;  /* 0x0000001212137981 */ /* 0x000f62000c1e1900 */
[----:B------:R-:W-:-:S04]  /*0e20*/  IMAD.WIDE R4, R2, 0x4, R12 ;  /* 0x0000000402047825 */ /* 0x000fc800078e020c */
[----:B--2---:R-:W-:-:S04]  /*0e30*/  IMAD.WIDE R6, R2, 0x4, R38 ;  /* 0x0000000402067825 */ /* 0x004fc800078e0226 */
[----:B-----5:R-:W-:Y:S01]  /*0e40*/  FADD R41, -R19, -RZ ;  /* 0x800000ff13297221 */ /* 0x020fe20000000100 */
[----:B------:R2:W-:Y:S04]  /*0e50*/  REDG.E.ADD.F32.FTZ.RN.STRONG.GPU desc[UR18][R4.64], R19 ;  /* 0x00000013040079a6 */ /* 0x0005e8000c12f312 */
[----:B------:R5:W-:Y:S04]  /*0e60*/  REDG.E.ADD.F32.FTZ.RN.STRONG.GPU desc[UR18][R6.64], R41 ;  /* 0x00000029060079a6 */ /* 0x000be8000c12f312 */
[----:B------:R-:W1:Y:S01]  /*0e70*/  LDG.E R21, desc[UR18][R20.64] ;  /* 0x0000001214157981 */ /* 0x000e62000c1e1900 */
[----:B0-----:R-:W-:-:S04]  /*0e80*/  IMAD.WIDE R8, R2, 0x4, R4 ;  /* 0x0000000402087825 */ /* 0x001fc800078e0204 */
[----:B---3--:R-:W-:-:S04]  /*0e90*/  IMAD.WIDE R10, R2, 0x4, R6 ;  /* 0x00000004020a7825 */ /* 0x008fc800078e0206 */
[----:B-1----:R-:W-:Y:S01]  /*0ea0*/  FADD R17, -R21, -RZ ;  /* 0x800000ff15117221 */ /* 0x002fe20000000100 */
        /* <DEDUP_REMOVED lines=8> */
[----:B------:R-:W3:Y:S01]  /*0f30*/  LDG.E R25, desc[UR18][R24.64] ;  /* 0x0000001218197981 */ /* 0x000ee2000c1e1900 */
[----:B--2---:R-:W-:-:S04]  /*0f40*/  IMAD.WIDE R4, R2, 0x4, R12 ;  /* 0x0000000402047825 */ /* 0x004fc800078e020c */
[----:B-----5:R-:W-:-:S04]  /*0f50*/  IMAD.WIDE R6, R2, 0x4, R14 ;  /* 0x0000000402067825 */ /* 0x020fc800078e020e */
[----:B---3--:R-:W-:Y:S01]  /*0f60*/  FADD R19, -R25, -RZ ;  /* 0x800000ff19137221 */ /* 0x008fe20000000100 */
        /* <DEDUP_REMOVED lines=24> */
[----:B------:R-:W-:Y:S04]  /*10f0*/  REDG.E.ADD.F32.FTZ.RN.STRONG.GPU desc[UR18][R8.64], R33 ;  /* 0x00000021080079a6 */ /* 0x000fe8000c12f312 */
[----:B------:R-:W-:Y:S04]  /*1100*/  REDG.E.ADD.F32.FTZ.RN.STRONG.GPU desc[UR18][R10.64], R17 ;  /* 0x000000110a0079a6 */ /* 0x000fe8000c12f312 */
[----:B------:R-:W4:Y:S01]  /*1110*/  LDG.E R35, desc[UR18][R34.64] ;  /* 0x0000001222237981 */ /* 0x000f22000c1e1900 */
[----:B------:R-:W-:-:S04]  /*1120*/  IMAD.WIDE R12, R2, 0x4, R8 ;  /* 0x00000004020c7825 */ /* 0x000fc800078e0208 */
[----:B-----5:R-:W-:-:S04]  /*1130*/  IMAD.WIDE R14, R2, 0x4, R10 ;  /* 0x00000004020e7825 */ /* 0x020fc800078e020a */
[----:B----4-:R-:W-:Y:S01]  /*1140*/  FADD R21, -R35, -RZ ;  /* 0x800000ff23157221 */ /* 0x010fe20000000100 */
[----:B------:R-:W-:Y:S04]  /*1150*/  REDG.E.ADD.F32.FTZ.RN.STRONG.GPU desc[UR18][R12.64], R35 ;  /* 0x000000230c0079a6 */ /* 0x000fe8000c12f312 */
[----:B------:R-:W-:Y:S04]  /*1160*/  REDG.E.ADD.F32.FTZ.RN.STRONG.GPU desc[UR18][R14.64], R21 ;  /* 0x000000150e0079a6 */ /* 0x000fe8000c12f312 */
[----:B------:R-:W3:Y:S01]  /*1170*/  LDG.E R37, desc[UR18][R36.64] ;  /* 0x0000001224257981 */ /* 0x000ee2000c1e1900 */
[----:B--2---:R-:W-:-:S04]  /*1180*/  IMAD.WIDE R4, R2, 0x4, R12 ;  /* 0x0000000402047825 */ /* 0x004fc800078e020c */
[----:B------:R-:W-:-:S04]  /*1190*/  IMAD.WIDE R2, R2, 0x4, R14 ;  /* 0x0000000402027825 */ /* 0x000fc800078e020e */
[----:B---3--:R-:W-:Y:S01]  /*11a0*/  FADD R7, -R37, -RZ ;  /* 0x800000ff25077221 */ /* 0x008fe20000000100 */
[----:B------:R-:W-:Y:S04]  /*11b0*/  REDG.E.ADD.F32.FTZ.RN.STRONG.GPU desc[UR18][R4.64], R37 ;  /* 0x00000025040079a6 */ /* 0x000fe8000c12f312 */
[----:B------:R-:W-:Y:S01]  /*11c0*/  REDG.E.ADD.F32.FTZ.RN.STRONG.GPU desc[UR18][R2.64], R7 ;  /* 0x00000007020079a6 */ /* 0x000fe2000c12f312 */
[----:B------:R-:W-:Y:S05]  /*11d0*/  EXIT ;  /* 0x000000000000794d */ /* 0x000fea0003800000 */
.L_x_646:
[----:B------:R-:W0:Y:S02]  /*11e0*/  LDC.64 R2, c[0x0][0x3a8] ;  /* 0x0000ea00ff027b82 */ /* 0x000e240000000a00 */
[----:B0-----:R-:W-:-:S05]  /*11f0*/  IMAD.WIDE.U32 R2, R0, 0x4, R2 ;  /* 0x0000000400027825 */ /* 0x001fca00078e0002 */
[----:B------:R-:W-:Y:S01]  /*1200*/  STG.E desc[UR18][R2.64], RZ ;  /* 0x000000ff02007986 */ /* 0x000fe2000c101912 */
[----:B------:R-:W-:Y:S05]  /*1210*/  EXIT ;  /* 0x000000000000794d */ /* 0x000fea0003800000 */
.L_x_647:
        /* <DEDUP_REMOVED lines=14> */
.L_x_1007:


//--------------------- .text._Z10divNewTab2ILi14EEvPfS0_Pii --------------------------
	.section	.text._Z10divNewTab2ILi14EEvPfS0_Pii,"ax",@progbits
	.align	128
        .global         _Z10divNewTab2ILi14EEvPfS0_Pii
        .type           _Z10divNewTab2ILi14EEvPfS0_Pii,@function
        .size           _Z10divNewTab2ILi14EEvPfS0_Pii,(.L_x_950 - _Z10divNewTab2ILi14EEvPfS0_Pii)
        .other          _Z10divNewTab2ILi14EEvPfS0_Pii,@"STO_CUDA_ENTRY STV_DEFAULT"
_Z10divNewTab2ILi14EEvPfS0_Pii:
.text._Z10divNewTab2ILi14EEvPfS0_Pii:
        /* <DEDUP_REMOVED lines=34> */
[----:B------:R-:W-:Y:S05]  /*0220*/  CALL.REL.NOINC `($__internal_18_$__cuda_sm3x_div_rn_noftz_f32_slowpath) ;  /* 0x0000000000187944 */ /* 0x000fea0003c00000 */
[----:B------:R-:W-:-:S07]  /*0230*/  IMAD.MOV.U32 R7, RZ, RZ, R0 ;  /* 0x000000ffff077224 */ /* 0x000fce00078e0000 */
.L_x_649:
[----:B------:R-:W-:Y:S05]  /*0240*/  BSYNC.RECONVERGENT B0 ;  /* 0x0000000000007941 */ /* 0x000fea0003800200 */
.L_x_648:
[----:B------:R-:W0:Y:S02]  /*0250*/  LDC.64 R4, c[0x0][0x380] ;  /* 0x0000e000ff047b82 */ /* 0x000e240000000a00 */
[----:B0-----:R-:W-:-:S05]  /*0260*/  IMAD.WIDE.U32 R2, R2, 0x4, R4 ;  /* 0x0000000402027825 */ /* 0x001fca00078e0004 */
[----:B------:R-:W-:Y:S01]  /*0270*/  STG.E desc[UR4][R2.64], R7 ;  /* 0x0000000702007986 */ /* 0x000fe2000c101904 */
[----:B------:R-:W-:Y:S05]  /*0280*/  EXIT ;  /* 0x000000000000794d */ /* 0x000fea0003800000 */
        .weak           $__internal_18_$__cuda_sm3x_div_rn_noftz_f32_slowpath
        .type           $__internal_18_$__cuda_sm3x_div_rn_noftz_f32_slowpath,@function
        .size           $__internal_18_$__cuda_sm3x_div_rn_noftz_f32_slowpath,(.L_x_950 - $__internal_18_$__cuda_sm3x_div_rn_noftz_f32_slowpath)
$__internal_18_$__cuda_sm3x_div_rn_noftz_f32_slowpath:
        /* <DEDUP_REMOVED lines=36> */
.L_x_651:
        /* <DEDUP_REMOVED lines=51> */
.L_x_658:
[----:B------:R-:W-:-:S04]  /*0800*/  LOP3.LUT R0, R0, 0x80000000, RZ, 0xc0, !PT ;  /* 0x8000000000007812 */ /* 0x000fc800078ec0ff */
[----:B------:R-:W-:Y:S01]  /*0810*/  LOP3.LUT R0, R0, 0x7f800000, RZ, 0xfc, !PT ;  /* 0x7f80000000007812 */ /* 0x000fe200078efcff */
[----:B------:R-:W-:Y:S06]  /*0820*/  BRA `(.L_x_659) ;  /* 0x0000000000047947 */ /* 0x000fec0003800000 */
.L_x_657:
[----:B------:R-:W-:-:S07]  /*0830*/  IMAD R0, R6, 0x800000, R0 ;  /* 0x0080000006007824 */ /* 0x000fce00078e0200 */
.L_x_659:
[----:B------:R-:W-:Y:S05]  /*0840*/  BSYNC.RECONVERGENT B2 ;  /* 0x0000000000027941 */ /* 0x000fea0003800200 */
.L_x_656:
[----:B------:R-:W-:Y:S05]  /*0850*/  BRA `(.L_x_660) ;  /* 0x0000000000207947 */ /* 0x000fea0003800000 */
.L_x_655:
[----:B------:R-:W-:-:S04]  /*0860*/  LOP3.LUT R0, R8, 0x80000000, R7, 0x48, !PT ;  /* 0x8000000008007812 */ /* 0x000fc800078e4807 */
[----:B------:R-:W-:Y:S01]  /*0870*/  LOP3.LUT R0, R0, 0x7f800000, RZ, 0xfc, !PT ;  /* 0x7f80000000007812 */ /* 0x000fe200078efcff */
[----:B------:R-:W-:Y:S06]  /*0880*/  BRA `(.L_x_660) ;  /* 0x0000000000147947 */ /* 0x000fec0003800000 */
.L_x_654:
[----:B------:R-:W-:Y:S01]  /*0890*/  LOP3.LUT R0, R8, 0x80000000, R7, 0x48, !PT ;  /* 0x8000000008007812 */ /* 0x000fe200078e4807 */
[----:B------:R-:W-:Y:S06]  /*08a0*/  BRA `(.L_x_660) ;  /* 0x00000000000c7947 */ /* 0x000fec0003800000 */
.L_x_653:
[----:B------:R-:W0:Y:S01]  /*08b0*/  MUFU.RSQ R0, -QNAN ;  /* 0xffc0000000007908 */ /* 0x000e220000001400 */
[----:B------:R-:W-:Y:S05]  /*08c0*/  BRA `(.L_x_660) ;  /* 0x0000000000047947 */ /* 0x000fea0003800000 */
.L_x_652:
[----:B------:R-:W-:-:S07]  /*08d0*/  FADD.FTZ R0, R0, R3 ;  /* 0x0000000300007221 */ /* 0x000fce0000010000 */
.L_x_660:
[----:B------:R-:W-:Y:S05]  /*08e0*/  BSYNC.RECONVERGENT B1 ;  /* 0x0000000000017941 */ /* 0x000fea0003800200 */
.L_x_650:
[----:B------:R-:W-:-:S04]  /*08f0*/  IMAD.MOV.U32 R5, RZ, RZ, 0x0 ;  /* 0x00000000ff057424 */ /* 0x000fc800078e00ff */
[----:B0-----:R-:W-:Y:S05]  /*0900*/  RET.REL.NODEC R4 `(_Z10divNewTab2ILi14EEvPfS0_Pii) ;  /* 0xfffffff404bc7950 */ /* 0x001fea0003c3ffff */
.L_x_661:
        /* <DEDUP_REMOVED lines=15> */
.L_x_950:


//--------------------- .text._Z22calculateBestDistance2ILi13EEvPfS0_S0_PiS1_S1_ii --------------------------
	.section	.text._Z22calculateBestDistance2ILi13EEvPfS0_S0_PiS1_S1_ii,"ax",@progbits
	.align	128
        .global         _Z22calculateBestDistance2ILi13EEvPfS0_S0_PiS1_S1_ii
        .type           _Z22calculateBestDistance2ILi13EEvPfS0_S0_PiS1_S1_ii,@function
        .size           _Z22calculateBestDistance2ILi13EEvPfS0_S0_PiS1_S1_ii,(.L_x_1009 - _Z22calculateBestDistance2ILi13EEvPfS0_S0_PiS1_S1_ii)
        .other          _Z22calculateBestDistance2ILi13EEvPfS0_S0_PiS1_S1_ii,@"STO_CUDA_ENTRY STV_DEFAULT"
_Z22calculateBestDistance2ILi13EEvPfS0_S0_PiS1_S1_ii:
.text._Z22calculateBestDistance2ILi13EEvPfS0_S0_PiS1_S1_ii:
        /* <DEDUP_REMOVED lines=52> */
[C---:B------:R-:W-:Y:S01]  /*0340*/  SHF.L.U32 R38, R2.reuse, 0x2, RZ ;  /* 0x0000000202267819 */ /* 0x040fe200000006ff */
[C---:B------:R-:W-:Y:S01]  /*0350*/  IMAD R40, R2.reuse, 0x6, RZ ;  /* 0x0000000602287824 */ /* 0x040fe200078e02ff */
[CC--:B------:R-:W-:Y:S01]  /*0360*/  LEA R39, R2.reuse, R2.reuse, 0x2 ;  /* 0x0000000202277211 */ /* 0x0c0fe200078e10ff */
[----:B------:R-:W-:Y:S01]  /*0370*/  IMAD R42, R2, 0xc, RZ ;  /* 0x0000000c022a7824 */ /* 0x000fe200078e02ff */
[----:B------:R-:W-:Y:S01]  /*0380*/  R2UR UR6, R38 ;  /* 0x00000000260672ca */ /* 0x000fe200000e0000 */
[----:B------:R-:W1:Y:S01]  /*0390*/  LDCU.64 UR20, c[0x0][0x388] ;  /* 0x00007100ff1477ac */ /* 0x000e620008000a00 */
[----:B------:R-:W-:Y:S01]  /*03a0*/  R2UR UR7, R39 ;  /* 0x00000000270772ca */ /* 0x000fe200000e0000 */
[----:B------:R-:W2:Y:S01]  /*03b0*/  LDC R38, c[0x0][0x388] ;  /* 0x0000e200ff267b82 */ /* 0x000ea20000000800 */
[CC--:B------:R-:W-:Y:S01]  /*03c0*/  LEA R41, R2.reuse, -R2.reuse, 0x3 ;  /* 0x8000000202297211 */ /* 0x0c0fe200078e18ff */
[----:B------:R-:W-:Y:S01]  /*03d0*/  UMOV UR4, URZ ;  /* 0x000000ff00047c82 */ /* 0x000fe20008000000 */
[----:B------:R-:W-:-:S02]  /*03e0*/  LEA R3, R2, R2, 0x1 ;  /* 0x0000000202037211 */ /* 0x000fc400078e08ff */
[----:B------:R-:W-:Y:S01]  /*03f0*/  R2UR UR9, R41 ;  /* 0x00000000290972ca */ /* 0x000fe200000e0000 */
[----:B------:R-:W-:Y:S01]  /*0400*/  IMAD R41, R2, 0xb, RZ ;  /* 0x0000000b02297824 */ /* 0x000fe200078e02ff */
[----:B------:R-:W-:Y:S01]  /*0410*/  R2UR UR8, R40 ;  /* 0x00000000280872ca */ /* 0x000fe200000e0000 */
[----:B------:R-:W3:Y:S01]  /*0420*/  LDC R39, c[0x0][0x38c] ;  /* 0x0000e300ff277b82 */ /* 0x000ee20000000800 */
[C---:B------:R-:W-:Y:S02]  /*0430*/  LEA R40, R2.reuse, R2, 0x3 ;  /* 0x0000000202287211 */ /* 0x040fe400078e18ff */
[----:B------:R-:W-:Y:S02]  /*0440*/  R2UR UR5, R3 ;  /* 0x00000000030572ca */ /* 0x000fe400000e0000 */
[----:B------:R-:W-:Y:S02]  /*0450*/  SHF.L.U32 R3, R2, 0x3, RZ ;  /* 0x0000000302037819 */ /* 0x000fe400000006ff */
[----:B------:R-:W-:-:S02]  /*0460*/  R2UR UR11, R40 ;  /* 0x00000000280b72ca */ /* 0x000fc400000e0000 */
[----:B------:R-:W-:Y:S02]  /*0470*/  R2UR UR13, R41 ;  /* 0x00000000290d72ca */ /* 0x000fe400000e0000 */
[----:B------:R-:W-:Y:S02]  /*0480*/  R2UR UR14, R42 ;  /* 0x000000002a0e72ca */ /* 0x000fe400000e0000 */
[----:B------:R-:W-:Y:S01]  /*0490*/  R2UR UR10, R3 ;  /* 0x00000000030a72ca */ /* 0x000fe200000e0000 */
[----:B------:R-:W-:Y:S01]  /*04a0*/  IMAD R3, R2, 0xa, RZ ;  /* 0x0000000a02037824 */ /* 0x000fe200078e02ff */
[----:B------:R-:W-:Y:S02]  /*04b0*/  MOV R51, 0x7f7fffff ;  /* 0x7f7fffff00337802 */ /* 0x000fe40000000f00 */
[----:B------:R-:W-:Y:S02]  /*04c0*/  MOV R52, 0xffffffff ;  /* 0xffffffff00347802 */ /* 0x000fe40000000f00 */
[----:B------:R-:W-:-:S02]  /*04d0*/  R2UR UR12, R3 ;  /* 0x00000000030c72ca */ /* 0x000fc400000e0000 */
[C---:B------:R-:W-:Y:S02]  /*04e0*/  IADD3 R3, PT, PT, -R2.reuse, RZ, RZ ;  /* 0x000000ff02037210 */ /* 0x040fe40007ffe1ff */
[----:B01----:R-:W-:-:S11]  /*04f0*/  SHF.L.U32 R53, R2, 0x1, RZ ;  /* 0x0000000102357819 */ /* 0x003fd600000006ff */
.L_x_663:
[----:B--23--:R-:W-:Y:S01]  /*0500*/  IMAD.WIDE.U32 R40, R2, 0x4, R38 ;  /* 0x0000000402287825 */ /* 0x00cfe200078e0026 */
[----:B------:R-:W2:Y:S05]  /*0510*/  LDG.E R43, desc[UR18][R38.64] ;  /* 0x00000012262b7981 */ /* 0x000eaa000c1e1900 */
[----:B------:R-:W3:Y:S01]  /*0520*/  LDG.E R40, desc[UR18][R40.64] ;  /* 0x0000001228287981 */ /* 0x000ee2000c1e1900 */
[----:B--2--5:R-:W-:-:S04]  /*0530*/  FADD R42, R4, -R43 ;  /* 0x8000002b042a7221 */ /* 0x024fc80000000000 */
[----:B------:R-:W-:Y:S01]  /*0540*/  FFMA R42, R42, R42, RZ ;  /* 0x0000002a2a2a7223 */ /* 0x000fe200000000ff */
[----:B---3--:R-:W-:-:S04]  /*0550*/  FADD R43, R5, -R40 ;  /* 0x80000028052b7221 */ /* 0x008fc80000000000 */
[----:B------:R-:W-:Y:S01]  /*0560*/  FFMA R44, R43, R43, R42 ;  /* 0x0000002b2b2c7223 */ /* 0x000fe2000000002a */
[----:B------:R-:W-:-:S06]  /*0570*/  IMAD.WIDE.U32 R42, R53, 0x4, R38 ;  /* 0x00000004352a7825 */ /* 0x000fcc00078e0026 */
        /* <DEDUP_REMOVED lines=82> */
.L_x_662:
        /* <DEDUP_REMOVED lines=22> */
[----:B------:R-:W-:Y:S04]  /*0c00*/  REDG.E.ADD.F32.FTZ.RN.STRONG.GPU desc[UR18][R40.64], R47 ;  /* 0x0000002f280079a6 */ /* 0x000fe8000c12f312 */
[----:B------:R-:W2:Y:S01]  /*0c10*/  LDG.E R3, desc[UR18][R12.64] ;  /* 0x000000120c037981 */ /* 0x000ea2000c1e1900 */
[----:B-1----:R-:W-:-:S04]  /*0c20*/  IMAD.WIDE R4, R2, 0x4, R38 ;  /* 0x0000000402047825 */ /* 0x002fc800078e0226 */
[----:B0-----:R-:W-:-:S04]  /*0c30*/  IMAD.WIDE R6, R2, 0x4, R40 ;  /* 0x0000000402067825 */ /* 0x001fc800078e0228 */
        /* <DEDUP_REMOVED lines=15> */
[----:B------:R-:W5:Y:S01]  /*0d30*/  LDG.E R19, desc[UR18][R18.64] ;  /* 0x0000001212137981 */ /* 0x000f62000c1e1900 */
[----:B------:R-:W-:-:S04]  /*0d40*/  IMAD.WIDE R4, R2, 0x4, R12 ;  /* 0x0000000402047825 */ /* 0x000fc800078e020c */
[----:B-1----:R-:W-:-:S04]  /*0d50*/  IMAD.WIDE R6, R2, 0x4, R36 ;  /* 0x0000000402067825 */ /* 0x002fc800078e0224 */
[----:B-----5:R-:W-:Y:S01]  /*0d60*/  FADD R41, -R19, -RZ ;  /* 0x800000ff13297221 */ /* 0x020fe20000000100 */
[----:B------:R1:W-:Y:S04]  /*0d70*/  REDG.E.ADD.F32.FTZ.RN.STRONG.GPU desc[UR18][R4.64], R19 ;  /* 0x00000013040079a6 */ /* 0x0003e8000c12f312 */
[----:B------:R5:W-:Y:S04]  /*0d80*/  REDG.E.ADD.F32.FTZ.RN.STRONG.GPU desc[UR18][R6.64], R41 ;  /* 0x00000029060079a6 */ /* 0x000be8000c12f312 */
[----:B------:R-:W0:Y:S01]  /*0d90*/  LDG.E R21, desc[UR18][R20.64] ;  /* 0x0000001214157981 */ /* 0x000e22000c1e1900 */
[----:B--2---:R-:W-:-:S04]  /*0da0*/  IMAD.WIDE R8, R2, 0x4, R4 ;  /* 0x0000000402087825 */ /* 0x004fc800078e0204 */
[----:B---3--:R-:W-:-:S04]  /*0db0*/  IMAD.WIDE R10, R2, 0x4, R6 ;  /* 0x00000004020a7825 */ /* 0x008fc800078e0206 */
[----:B0-----:R-:W-:Y:S01]  /*0dc0*/  FADD R17, -R21, -RZ ;  /* 0x800000ff15117221 */ /* 0x001fe20000000100 */
        /* <DEDUP_REMOVED lines=31> */
[----:B------:R-:W-:Y:S04]  /*0fc0*/  REDG.E.ADD.F32.FTZ.RN.STRONG.GPU desc[UR18][R6.64], R19 ;  /* 0x00000013060079a6 */ /* 0x000fe8000c12f312 */
[----:B------:R-:W4:Y:S01]  /*0fd0*/  LDG.E R33, desc[UR18][R32.64] ;  /* 0x0000001220217981 */ /* 0x000f22000c1e1900 */
[----:B0-----:R-:W-:-:S04]  /*0fe0*/  IMAD.WIDE R8, R2, 0x4, R4 ;  /* 0x0000000402087825 */ /* 0x001fc800078e0204 */
[----:B-----5:R-:W-:-:S04]  /*0ff0*/  IMAD.WIDE R10, R2, 0x4, R6 ;  /* 0x00000004020a7825 */ /* 0x020fc800078e0206 */
[----:B----4-:R-:W-:Y:S01]  /*1000*/  FADD R17, -R33, -RZ ;  /* 0x800000ff21117221 */ /* 0x010fe20000000100 */
[----:B------:R-:W-:Y:S04]  /*1010*/  REDG.E.ADD.F32.FTZ.RN.STRONG.GPU desc[UR18][R8.64], R33 ;  /* 0x00000021080079a6 */ /* 0x000fe8000c12f312 */
[----:B------:R-:W-:Y:S04]  /*1020*/  REDG.E.ADD.F32.FTZ.RN.STRONG.GPU desc[UR18][R10.64], R17 ;  /* 0x000000110a0079a6 */ /* 0x000fe8000c12f312 */
[----:B------:R-:W1:Y:S01]  /*1030*/  LDG.E R35, desc[UR18][R34.64] ;  /* 0x0000001222237981 */ /* 0x000e62000c1e1900 */
[----:B--2---:R-:W-:-:S04]  /*1040*/  IMAD.WIDE R12, R2, 0x4, R8 ;  /* 0x00000004020c7825 */ /* 0x004fc800078e0208 */
[----:B---3--:R-:W-:-:S04]  /*1050*/  IMAD.WIDE R2, R2, 0x4, R10 ;  /* 0x0000000402027825 */ /* 0x008fc800078e020a */
[----:B-1----:R-:W-:Y:S01]  /*1060*/  FADD R5, -R35, -RZ ;  /* 0x800000ff23057221 */ /* 0x002fe20000000100 */
[----:B------:R-:W-:Y:S04]  /*1070*/  REDG.E.ADD.F32.FTZ.RN.STRONG.GPU desc[UR18][R12.64], R35 ;  /* 0x000000230c0079a6 */ /* 0x000fe8000c12f312 */
[----:B------:R-:W-:Y:S01]  /*1080*/  REDG.E.ADD.F32.FTZ.RN.STRONG.GPU desc[UR18][R2.64], R5 ;  /* 0x00000005020079a6 */ /* 0x000fe2000c12f312 */
[----:B------:R-:W-:Y:S05]  /*1090*/  EXIT ;  /* 0x000000000000794d */ /* 0x000fea0003800000 */
.L_x_664:
[----:B------:R-:W0:Y:S02]  /*10a0*/  LDC.64 R2, c[0x0][0x3a8] ;  /* 0x0000ea00ff027b82 */ /* 0x000e240000000a00 */
[----:B0-----:R-:W-:-:S05]  /*10b0*/  IMAD.WIDE.U32 R2, R0, 0x4, R2 ;  /* 0x0000000400027825 */ /* 0x001fca00078e0002 */
[----:B------:R-:W-:Y:S01]  /*10c0*/  STG.E desc[UR18][R2.64], RZ ;  /* 0x000000ff02007986 */ /* 0x000fe2000c101912 */
[----:B------:R-:W-:Y:S05]  /*10d0*/  EXIT ;  /* 0x000000000000794d */ /* 0x000fea0003800000 */
.L_x_665:
        /* <DEDUP_REMOVED lines=10> */
.L_x_1009:


//--------------------- .text._Z10divNewTab2ILi13EEvPfS0_Pii --------------------------
	.section	.text._Z10divNewTab2ILi13EEvPfS0_Pii,"ax",@progbits
	.align	128
        .global         _Z10divNewTab2ILi13EEvPfS0_Pii
        .type           _Z10divNewTab2ILi13EEvPfS0_Pii,@function
        .size           _Z10divNewTab2ILi13EEvPfS0_Pii,(.L_x_951 - _Z10divNewTab2ILi13EEvPfS0_Pii)
        .other          _Z10divNewTab2ILi13EEvPfS0_Pii,@"STO_CUDA_ENTRY STV_DEFAULT"
_Z10divNewTab2ILi13EEvPfS0_Pii:
.text._Z10divNewTab2ILi13EEvPfS0_Pii:
        /* <DEDUP_REMOVED lines=34> */
[----:B------:R-:W-:Y:S05]  /*0220*/  CALL.REL.NOINC `($__internal_19_$__cuda_sm3x_div_rn_noftz_f32_slowpath) ;  /* 0x0000000000187944 */ /* 0x000fea0003c00000 */
[----:B------:R-:W-:-:S07]  /*0230*/  IMAD.MOV.U32 R7, RZ, RZ, R0 ;  /* 0x000000ffff077224 */ /* 0x000fce00078e0000 */
.L_x_667:
[----:B------:R-:W-:Y:S05]  /*0240*/  BSYNC.RECONVERGENT B0 ;  /* 0x0000000000007941 */ /* 0x000fea0003800200 */
.L_x_666:
[----:B------:R-:W0:Y:S02]  /*0250*/  LDC.64 R4, c[0x0][0x380] ;  /* 0x0000e000ff047b82 */ /* 0x000e240000000a00 */
[----:B0-----:R-:W-:-:S05]  /*0260*/  IMAD.WIDE.U32 R2, R2, 0x4, R4 ;  /* 0x0000000402027825 */ /* 0x001fca00078e0004 */
[----:B------:R-:W-:Y:S01]  /*0270*/  STG.E desc[UR4][R2.64], R7 ;  /* 0x0000000702007986 */ /* 0x000fe2000c101904 */
[----:B------:R-:W-:Y:S05]  /*0280*/  EXIT ;  /* 0x000000000000794d */ /* 0x000fea0003800000 */
        .weak           $__internal_19_$__cuda_sm3x_div_rn_noftz_f32_slowpath
        .type           $__internal_19_$__cuda_sm3x_div_rn_noftz_f32_slowpath,@function
        .size           $__internal_19_$__cuda_sm3x_div_rn_noftz_f32_slowpath,(.L_x_951 - $__internal_19_$__cuda_sm3x_div_rn_noftz_f32_slowpath)
$__internal_19_$__cuda_sm3x_div_rn_noftz_f32_slowpath:
        /* <DEDUP_REMOVED lines=36> */
.L_x_669:
        /* <DEDUP_REMOVED lines=51> */
.L_x_676:
[----:B------:R-:W-:-:S04]  /*0800*/  LOP3.LUT R0, R0, 0x80000000, RZ, 0xc0, !PT ;  /* 0x8000000000007812 */ /* 0x000fc800078ec0ff */
[----:B------:R-:W-:Y:S01]  /*0810*/  LOP3.LUT R0, R0, 0x7f800000, RZ, 0xfc, !PT ;  /* 0x7f80000000007812 */ /* 0x000fe200078efcff */
[----:B------:R-:W-:Y:S06]  /*0820*/  BRA `(.L_x_677) ;  /* 0x0000000000047947 */ /* 0x000fec0003800000 */
.L_x_675:
[----:B------:R-:W-:-:S07]  /*0830*/  IMAD R0, R6, 0x800000, R0 ;  /* 0x0080000006007824 */ /* 0x000fce00078e0200 */
.L_x_677:
[----:B------:R-:W-:Y:S05]  /*0840*/  BSYNC.RECONVERGENT B2 ;  /* 0x0000000000027941 */ /* 0x000fea0003800200 */
.L_x_674:
[----:B------:R-:W-:Y:S05]  /*0850*/  BRA `(.L_x_678) ;  /* 0x0000000000207947 */ /* 0x000fea0003800000 */
.L_x_673:
[----:B------:R-:W-:-:S04]  /*0860*/  LOP3.LUT R0, R8, 0x80000000, R7, 0x48, !PT ;  /* 0x8000000008007812 */ /* 0x000fc800078e4807 */
[----:B------:R-:W-:Y:S01]  /*0870*/  LOP3.LUT R0, R0, 0x7f800000, RZ, 0xfc, !PT ;  /* 0x7f80000000007812 */ /* 0x000fe200078efcff */
[----:B------:R-:W-:Y:S06]  /*0880*/  BRA `(.L_x_678) ;  /* 0x0000000000147947 */ /* 0x000fec0003800000 */
.L_x_672:
[----:B------:R-:W-:Y:S01]  /*0890*/  LOP3.LUT R0, R8, 0x80000000, R7, 0x48, !PT ;  /* 0x8000000008007812 */ /* 0x000fe200078e4807 */
[----:B------:R-:W-:Y:S06]  /*08a0*/  BRA `(.L_x_678) ;  /* 0x00000000000c7947 */ /* 0x000fec0003800000 */
.L_x_671:
[----:B------:R-:W0:Y:S01]  /*08b0*/  MUFU.RSQ R0, -QNAN ;  /* 0xffc0000000007908 */ /* 0x000e220000001400 */
[----:B------:R-:W-:Y:S05]  /*08c0*/  BRA `(.L_x_678) ;  /* 0x0000000000047947 */ /* 0x000fea0003800000 */
.L_x_670:
[----:B------:R-:W-:-:S07]  /*08d0*/  FADD.FTZ R0, R0, R3 ;  /* 0x0000000300007221 */ /* 0x000fce0000010000 */
.L_x_678:
[----:B------:R-:W-:Y:S05]  /*08e0*/  BSYNC.RECONVERGENT B1 ;  /* 0x0000000000017941 */ /* 0x000fea0003800200 */
.L_x_668:
[----:B------:R-:W-:-:S04]  /*08f0*/  IMAD.MOV.U32 R5, RZ, RZ, 0x0 ;  /* 0x00000000ff057424 */ /* 0x000fc800078e00ff */
[----:B0-----:R-:W-:Y:S05]  /*0900*/  RET.REL.NODEC R4 `(_Z10divNewTab2ILi13EEvPfS0_Pii) ;  /* 0xfffffff404bc7950 */ /* 0x001fea0003c3ffff */
.L_x_679:
        /* <DEDUP_REMOVED lines=15> */
.L_x_951:


//--------------------- .text._Z22calculateBestDistance2ILi12EEvPfS0_S0_PiS1_S1_ii --------------------------
	.section	.text._Z22calculateBestDistance2ILi12EEvPfS0_S0_PiS1_S1_ii,"ax",@progbits
	.align	128
        .global         _Z22calculateBestDistance2ILi12EEvPfS0_S0_PiS1_S1_ii
        .type           _Z22calculateBestDistance2ILi12EEvPfS0_S0_PiS1_S1_ii,@function
        .size           _Z22calculateBestDistance2ILi12EEvPfS0_S0_PiS1_S1_ii,(.L_x_1011 - _Z22calculateBestDistance2ILi12EEvPfS0_S0_PiS1_S1_ii)
        .other          _Z22calculateBestDistance2ILi12EEvPfS0_S0_PiS1_S1_ii,@"STO_CUDA_ENTRY STV_DEFAULT"
_Z22calculateBestDistance2ILi12EEvPfS0_S0_PiS1_S1_ii:
.text._Z22calculateBestDistance2ILi12EEvPfS0_S0_PiS1_S1_ii:
        /* <DEDUP_REMOVED lines=49> */
[CC--:B------:R-:W-:Y:S01]  /*0310*/  LEA R14, R2.reuse, R2.reuse, 0x1 ;  /* 0x00000002020e7211 */ /* 0x0c0fe200078e08ff */
[C---:B------:R-:W-:Y:S01]  /*0320*/  IMAD R41, R2.reuse, 0x6, RZ ;  /* 0x0000000602297824 */ /* 0x040fe200078e02ff */
[C---:B------:R-:W-:Y:S01]  /*0330*/  SHF.L.U32 R15, R2.reuse, 0x2, RZ ;  /* 0x00000002020f7819 */ /* 0x040fe200000006ff */
        /* <DEDUP_REMOVED lines=12> */
[----:B------:R-:W-:Y:S02]  /*0400*/  R2UR UR8, R41 ;  /* 0x00000000290872ca */ /* 0x000fe400000e0000 */
[C---:B------:R-:W-:Y:S02]  /*0410*/  SHF.L.U32 R40, R2.reuse, 0x3, RZ ;  /* 0x0000000302287819 */ /* 0x040fe400000006ff */
[----:B------:R-:W-:Y:S02]  /*0420*/  LEA R41, R2, R2, 0x3 ;  /* 0x0000000202297211 */ /* 0x000fe400078e18ff */
[----:B------:R-:W-:-:S02]  /*0430*/  R2UR UR10, R40 ;  /* 0x00000000280a72ca */ /* 0x000fc400000e0000 */
[----:B------:R-:W-:Y:S02]  /*0440*/  R2UR UR11, R41 ;  /* 0x00000000290b72ca */ /* 0x000fe400000e0000 */
[----:B------:R-:W-:Y:S02]  /*0450*/  R2UR UR12, R42 ;  /* 0x000000002a0c72ca */ /* 0x000fe400000e0000 */
[----:B------:R-:W-:Y:S02]  /*0460*/  R2UR UR13, R43 ;  /* 0x000000002b0d72ca */ /* 0x000fe400000e0000 */
[C---:B------:R-:W-:Y:S02]  /*0470*/  SHF.L.U32 R51, R2.reuse, 0x1, RZ ;  /* 0x0000000102337819 */ /* 0x040fe400000006ff */
[----:B------:R-:W-:Y:S02]  /*0480*/  IADD3 R52, PT, PT, -R2, RZ, RZ ;  /* 0x000000ff02347210 */ /* 0x000fe40007ffe1ff */
[----:B------:R-:W-:-:S02]  /*0490*/  MOV R50, 0x7f7fffff ;  /* 0x7f7fffff00327802 */ /* 0x000fc40000000f00 */
[----:B01----:R-:W-:-:S07]  /*04a0*/  MOV R49, 0xffffffff ;  /* 0xffffffff00317802 */ /* 0x003fce0000000f00 */
.L_x_681:
[--C-:B--23--:R-:W-:Y:S01]  /*04b0*/  IMAD.WIDE.U32 R44, R2, 0x4, R14.reuse ;  /* 0x00000004022c7825 */ /* 0x10cfe200078e000e */
[----:B------:R-:W2:Y:S03]  /*04c0*/  LDG.E R46, desc[UR18][R14.64] ;  /* 0x000000120e2e7981 */ /* 0x000ea6000c1e1900 */
[----:B------:R-:W-:Y:S02]  /*04d0*/  IMAD.WIDE.U32 R42, R51, 0x4, R14 ;  /* 0x00000004332a7825 */ /* 0x000fe400078e000e */
[----:B------:R0:W3:Y:S04]  /*04e0*/  LDG.E R45, desc[UR18][R44.64] ;  /* 0x000000122c2d7981 */ /* 0x0000e8000c1e1900 */
[----:B------:R-:W4:Y:S01]  /*04f0*/  LDG.E R42, desc[UR18][R42.64] ;  /* 0x000000122a2a7981 */ /* 0x000f22000c1e1900 */
[----:B------:R-:W-:-:S06]  /*0500*/  UIMAD.WIDE.U32 UR14, UR5, 0x4, UR20 ;  /* 0x00000004050e78a5 */ /* 0x000fcc000f8e0014 */
[----:B------:R-:W-:Y:S02]  /*0510*/  MOV R40, UR14 ;  /* 0x0000000e00287c02 */ /* 0x000fe40008000f00 */
[----:B------:R-:W-:-:S05]  /*0520*/  MOV R41, UR15 ;  /* 0x0000000f00297c02 */ /* 0x000fca0008000f00 */
[----:B------:R1:W4:Y:S01]  /*0530*/  LDG.E R53, desc[UR18][R40.64] ;  /* 0x0000001228357981 */ /* 0x000322000c1e1900 */
[----:B------:R-:W-:Y:S02]  /*0540*/  UIMAD.WIDE.U32 UR14, UR6, 0x4, UR20 ;  /* 0x00000004060e78a5 */ /* 0x000fe4000f8e0014 */
[----:B------:R-:W-:-:S06]  /*0550*/  UIMAD.WIDE.U32 UR16, UR7, 0x4, UR20 ;  /* 0x00000004071078a5 */ /* 0x000fcc000f8e0014 */
[----:B0-----:R-:W-:Y:S01]  /*0560*/  MOV R44, UR16 ;  /* 0x00000010002c7c02 */ /* 0x001fe20008000f00 */
[----:B--2--5:R-:W-:-:S04]  /*0570*/  FADD R46, R3, -R46 ;  /* 0x8000002e032e7221 */ /* 0x024fc80000000000 */
[----:B------:R-:W-:Y:S01]  /*0580*/  FFMA R46, R46, R46, RZ ;  /* 0x0000002e2e2e7223 */ /* 0x000fe200000000ff */
        /* <DEDUP_REMOVED lines=8> */
[----:B------:R-:W2:Y:S01]  /*0610*/  LDG.E R46, desc[UR18][R46.64] ;  /* 0x000000122e2e7981 */ /* 0x000ea2000c1e1900 */
[----:B-1----:R-:W-:Y:S02]  /*0620*/  MOV R40, UR14 ;  /* 0x0000000e00287c02 */ /* 0x002fe40008000f00 */
[----:B------:R-:W-:Y:S01]  /*0630*/  MOV R41, UR15 ;  /* 0x0000000f00297c02 */ /* 0x000fe20008000f00 */
[----:B------:R-:W3:Y:S04]  /*0640*/  LDG.E R45, desc[UR18][R44.64] ;  /* 0x000000122c2d7981 */ /* 0x000ee8000c1e1900 */
[----:B------:R0:W4:Y:S01]  /*0650*/  LDG.E R40, desc[UR18][R40.64] ;  /* 0x0000001228287981 */ /* 0x000122000c1e1900 */
[----:B------:R-:W-:Y:S01]  /*0660*/  UIMAD.WIDE.U32 UR14, UR9, 0x4, UR20 ;  /* 0x00000004090e78a5 */ /* 0x000fe2000f8e0014 */
[----:B------:R-:W-:-:S05]  /*0670*/  FADD R53, R6, -R53 ;  /* 0x8000003506357221 */ /* 0x000fca0000000000 */
[----:B------:R-:W-:Y:S01]  /*0680*/  MOV R43, UR15 ;  /* 0x0000000f002b7c02 */ /* 0x000fe20008000f00 */
[----:B0-----:R-:W-:Y:S01]  /*0690*/  FFMA R41, R53, R53, R42 ;  /* 0x0000003535297223 */ /* 0x001fe2000000002a */
[----:B------:R-:W-:-:S05]  /*06a0*/  MOV R42, UR14 ;  /* 0x0000000e002a7c02 */ /* 0x000fca0008000f00 */
[----:B------:R0:W4:Y:S01]  /*06b0*/  LDG.E R53, desc[UR18][R42.64] ;  /* 0x000000122a357981 */ /* 0x000122000c1e1900 */
[----:B------:R-:W-:Y:S02]  /*06c0*/  UIMAD.WIDE.U32 UR14, UR10, 0x4, UR20 ;  /* 0x000000040a0e78a5 */ /* 0x000fe4000f8e0014 */
[----:B------:R-:W-:-:S06]  /*06d0*/  UIMAD.WIDE.U32 UR16, UR11, 0x4, UR20 ;  /* 0x000000040b1078a5 */ /* 0x000fcc000f8e0014 */
[----:B0-----:R-:W-:Y:S02]  /*06e0*/  MOV R43, UR17 ;  /* 0x00000011002b7c02 */ /* 0x001fe40008000f00 */
[----:B------:R-:W-:Y:S01]  /*06f0*/  MOV R42, UR16 ;  /* 0x00000010002a7c02 */ /* 0x000fe20008000f00 */
[----:B------:R-:W-:-:S04]  /*0700*/  UIMAD.WIDE.U32 UR16, UR13, 0x4, UR20 ;  /* 0x000000040d1078a5 */ /* 0x000fc8000f8e0014 */
[----:B------:R-:W4:Y:S01]  /*0710*/  LDG.E R43, desc[UR18][R42.64] ;  /* 0x000000122a2b7981 */ /* 0x000f22000c1e1900 */
[----:B--2---:R-:W-:-:S04]  /*0720*/  FADD R46, R7, -R46 ;  /* 0x8000002e072e7221 */ /* 0x004fc80000000000 */
[----:B------:R-:W-:Y:S01]  /*0730*/  FFMA R46, R46, R46, R41 ;  /* 0x0000002e2e2e7223 */ /* 0x000fe20000000029 */
[----:B---3--:R-:W-:Y:S01]  /*0740*/  FADD R47, R8, -R45 ;  /* 0x8000002d082f7221 */ /* 0x008fe20000000000 */
[----:B----4-:R-:W-:-:S03]  /*0750*/  FADD R41, R9, -R40 ;  /* 0x8000002809297221 */ /* 0x010fc60000000000 */
[----:B------:R-:W-:Y:S01]  /*0760*/  FFMA R46, R47, R47, R46 ;  /* 0x0000002f2f2e7223 */ /* 0x000fe2000000002e */
[----:B------:R-:W-:-:S03]  /*0770*/  MOV R40, UR14 ;  /* 0x0000000e00287c02 */ /* 0x000fc60008000f00 */
[----:B------:R-:W-:Y:S01]  /*0780*/  FFMA R46, R41, R41, R46 ;  /* 0x00000029292e7223 */ /* 0x000fe2000000002e */
[----:B------:R-:W-:Y:S01]  /*0790*/  MOV R41, UR15 ;  /* 0x0000000f00297c02 */ /* 0x000fe20008000f00 */
[----:B------:R-:W-:-:S04]  /*07a0*/  UIMAD.WIDE.U32 UR14, UR12, 0x4, UR20 ;  /* 0x000000040c0e78a5 */ /* 0x000fc8000f8e0014 */
[----:B------:R-:W2:Y:S02]  /*07b0*/  LDG.E R40, desc[UR18][R40.64] ;  /* 0x0000001228287981 */ /* 0x000ea4000c1e1900 */
[----:B------:R-:W-:Y:S02]  /*07c0*/  MOV R44, UR14 ;  /* 0x0000000e002c7c02 */ /* 0x000fe40008000f00 */
[----:B------:R-:W-:Y:S01]  /*07d0*/  MOV R45, UR15 ;  /* 0x0000000f002d7c02 */ /* 0x000fe20008000f00 */
[----:B------:R-:W-:Y:S01]  /*07e0*/  FADD R53, R10, -R53 ;  /* 0x800000350a357221 */ /* 0x000fe20000000000 */
[----:B------:R-:W-:-:S03]  /*07f0*/  MOV R47, UR17 ;  /* 0x00000011002f7c02 */ /* 0x000fc60008000f00 */
[----:B------:R-:W-:Y:S01]  /*0800*/  FFMA R53, R53, R53, R46 ;  /* 0x0000003535357223 */ /* 0x000fe2000000002e */
[----:B------:R-:W3:Y:S01]  /*0810*/  LDG.E R44, desc[UR18][R44.64] ;  /* 0x000000122c2c7981 */ /* 0x000ee2000c1e1900 */
[----:B------:R-:W-:-:S05]  /*0820*/  MOV R46, UR16 ;  /* 0x00000010002e7c02 */ /* 0x000fca0008000f00 */
[----:B------:R-:W4:Y:S01]  /*0830*/  LDG.E R47, desc[UR18][R46.64] ;  /* 0x000000122e2f7981 */ /* 0x000f22000c1e1900 */
        /* <DEDUP_REMOVED lines=12> */
[----:B------:R-:W-:Y:S01]  /*0900*/  IADD3.X R15, PT, PT, RZ, R15, RZ, P2, !PT ;  /* 0x0000000fff0f7210 */ /* 0x000fe200017fe4ff */
[----:B--2---:R-:W-:-:S04]  /*0910*/  FADD R40, R11, -R40 ;  /* 0x800000280b287221 */ /* 0x004fc80000000000 */
[----:B------:R-:W-:Y:S01]  /*0920*/  FFMA R53, R40, R40, R53 ;  /* 0x0000002828357223 */ /* 0x000fe20000000035 */
[----:B------:R-:W-:-:S04]  /*0930*/  FADD R40, R12, -R43 ;  /* 0x8000002b0c287221 */ /* 0x000fc80000000000 */
[----:B------:R-:W-:Y:S01]  /*0940*/  FFMA R53, R40, R40, R53 ;  /* 0x0000002828357223 */ /* 0x000fe20000000035 */
[----:B---3--:R-:W-:-:S04]  /*0950*/  FADD R40, R13, -R44 ;  /* 0x8000002c0d287221 */ /* 0x008fc80000000000 */
[----:B------:R-:W-:Y:S01]  /*0960*/  FFMA R53, R40, R40, R53 ;  /* 0x0000002828357223 */ /* 0x000fe20000000035 */
[----:B----4-:R-:W-:-:S04]  /*0970*/  FADD R40, R48, -R47 ;  /* 0x8000002f30287221 */ /* 0x010fc80000000000 */
[----:B------:R-:W-:-:S05]  /*0980*/  FFMA R53, R40, R40, R53 ;  /* 0x0000002828357223 */ /* 0x000fca0000000035 */
[----:B------:R-:W-:-:S04]  /*0990*/  FSETP.GEU.AND P0, PT, R53, R50, PT ;  /* 0x000000323500720b */ /* 0x000fc80003f0e000 */
[----:B------:R-:W-:Y:S01]  /*09a0*/  SEL R49, R49, UR4, P0 ;  /* 0x0000000431317c07 */ /* 0x000fe20008000000 */
[----:B------:R-:W-:Y:S01]  /*09b0*/  UIADD3 UR4, UPT, UPT, UR4, 0x1, URZ ;  /* 0x0000000104047890 */ /* 0x000fe2000fffe0ff */
[----:B------:R-:W-:Y:S01]  /*09c0*/  FSEL R50, R53, R50, !P0 ;  /* 0x0000003235327208 */ /* 0x000fe20004000000 */
[----:B------:R-:W-:Y:S10]  /*09d0*/  @P1 BRA `(.L_x_681) ;  /* 0xfffffff800b41947 */ /* 0x000ff4000383ffff */
.L_x_680:
        /* <DEDUP_REMOVED lines=71> */
[----:B------:R-:W3:Y:S01]  /*0e50*/  LDG.E R33, desc[UR18][R32.64] ;  /* 0x0000001220217981 */ /* 0x000ee2000c1e1900 */
[----:B--2---:R-:W-:-:S04]  /*0e60*/  IMAD.WIDE R12, R2, 0x4, R8 ;  /* 0x00000004020c7825 */ /* 0x004fc800078e0208 */
[----:B----4-:R-:W-:-:S04]  /*0e70*/  IMAD.WIDE R14, R2, 0x4, R10 ;  /* 0x00000004020e7825 */ /* 0x010fc800078e020a */
        /* <DEDUP_REMOVED lines=16> */
.L_x_682:
[----:B------:R-:W0:Y:S02]  /*0f80*/  LDC.64 R2, c[0x0][0x3a8] ;  /* 0x0000ea00ff027b82 */ /* 0x000e240000000a00 */
[----:B0-----:R-:W-:-:S05]  /*0f90*/  IMAD.WIDE.U32 R2, R0, 0x4, R2 ;  /* 0x0000000400027825 */ /* 0x001fca00078e0002 */
[----:B------:R-:W-:Y:S01]  /*0fa0*/  STG.E desc[UR18][R2.64], RZ ;  /* 0x000000ff02007986 */ /* 0x000fe2000c101912 */
[----:B------:R-:W-:Y:S05]  /*0fb0*/  EXIT ;  /* 0x000000000000794d */ /* 0x000fea0003800000 */
.L_x_683:
        /* <DEDUP_REMOVED lines=12> */
.L_x_1011:


//--------------------- .text._Z10divNewTab2ILi12EEvPfS0_Pii --------------------------
	.section	.text._Z10divNewTab2ILi12EEvPfS0_Pii,"ax",@progbits
	.align	128
        .global         _Z10divNewTab2ILi12EEvPfS0_Pii
        .type           _Z10divNewTab2ILi12EEvPfS0_Pii,@function
        .size           _Z10divNewTab2ILi12EEvPfS0_Pii,(.L_x_952 - _Z10divNewTab2ILi12EEvPfS0_Pii)
        .other          _Z10divNewTab2ILi12EEvPfS0_Pii,@"STO_CUDA_ENTRY STV_DEFAULT"
_Z10divNewTab2ILi12EEvPfS0_Pii:
.text._Z10divNewTab2ILi12EEvPfS0_Pii:
        /* <DEDUP_REMOVED lines=34> */
[----:B------:R-:W-:Y:S05]  /*0220*/  CALL.REL.NOINC `($__internal_20_$__cuda_sm3x_div_rn_noftz_f32_slowpath) ;  /* 0x0000000000187944 */ /* 0x000fea0003c00000 */
[----:B------:R-:W-:-:S07]  /*0230*/  IMAD.MOV.U32 R7, RZ, RZ, R0 ;  /* 0x000000ffff077224 */ /* 0x000fce00078e0000 */
.L_x_685:
[----:B------:R-:W-:Y:S05]  /*0240*/  BSYNC.RECONVERGENT B0 ;  /* 0x0000000000007941 */ /* 0x000fea0003800200 */
.L_x_684:
[----:B------:R-:W0:Y:S02]  /*0250*/  LDC.64 R4, c[0x0][0x380] ;  /* 0x0000e000ff047b82 */ /* 0x000e240000000a00 */
[----:B0-----:R-:W-:-:S05]  /*0260*/  IMAD.WIDE.U32 R2, R2, 0x4, R4 ;  /* 0x0000000402027825 */ /* 0x001fca00078e0004 */
[----:B------:R-:W-:Y:S01]  /*0270*/  STG.E desc[UR4][R2.64], R7 ;  /* 0x0000000702007986 */ /* 0x000fe2000c101904 */
[----:B------:R-:W-:Y:S05]  /*0280*/  EXIT ;  /* 0x000000000000794d */ /* 0x000fea0003800000 */
        .weak           $__internal_20_$__cuda_sm3x_div_rn_noftz_f32_slowpath
        .type           $__internal_20_$__cuda_sm3x_div_rn_noftz_f32_slowpath,@function
        .size           $__internal_20_$__cuda_sm3x_div_rn_noftz_f32_slowpath,(.L_x_952 - $__internal_20_$__cuda_sm3x_div_rn_noftz_f32_slowpath)
$__internal_20_$__cuda_sm3x_div_rn_noftz_f32_slowpath:
        /* <DEDUP_REMOVED lines=36> */
.L_x_687:
        /* <DEDUP_REMOVED lines=51> */
.L_x_694:
[----:B------:R-:W-:-:S04]  /*0800*/  LOP3.LUT R0, R0, 0x80000000, RZ, 0xc0, !PT ;  /* 0x8000000000007812 */ /* 0x000fc800078ec0ff */
[----:B------:R-:W-:Y:S01]  /*0810*/  LOP3.LUT R0, R0, 0x7f800000, RZ, 0xfc, !PT ;  /* 0x7f80000000007812 */ /* 0x000fe200078efcff */
[----:B------:R-:W-:Y:S06]  /*0820*/  BRA `(.L_x_695) ;  /* 0x0000000000047947 */ /* 0x000fec0003800000 */
.L_x_693:
[----:B------:R-:W-:-:S07]  /*0830*/  IMAD R0, R6, 0x800000, R0 ;  /* 0x0080000006007824 */ /* 0x000fce00078e0200 */
.L_x_695:
[----:B------:R-:W-:Y:S05]  /*0840*/  BSYNC.RECONVERGENT B2 ;  /* 0x0000000000027941 */ /* 0x000fea0003800200 */
.L_x_692:
[----:B------:R-:W-:Y:S05]  /*0850*/  BRA `(.L_x_696) ;  /* 0x0000000000207947 */ /* 0x000fea0003800000 */
.L_x_691:
[----:B------:R-:W-:-:S04]  /*0860*/  LOP3.LUT R0, R8, 0x80000000, R7, 0x48, !PT ;  /* 0x8000000008007812 */ /* 0x000fc800078e4807 */
[----:B------:R-:W-:Y:S01]  /*0870*/  LOP3.LUT R0, R0, 0x7f800000, RZ, 0xfc, !PT ;  /* 0x7f80000000007812 */ /* 0x000fe200078efcff */
[----:B------:R-:W-:Y:S06]  /*0880*/  BRA `(.L_x_696) ;  /* 0x0000000000147947 */ /* 0x000fec0003800000 */
.L_x_690:
[----:B------:R-:W-:Y:S01]  /*0890*/  LOP3.LUT R0, R8, 0x80000000, R7, 0x48, !PT ;  /* 0x8000000008007812 */ /* 0x000fe200078e4807 */
[----:B------:R-:W-:Y:S06]  /*08a0*/  BRA `(.L_x_696) ;  /* 0x00000000000c7947 */ /* 0x000fec0003800000 */
.L_x_689:
[----:B------:R-:W0:Y:S01]  /*08b0*/  MUFU.RSQ R0, -QNAN ;  /* 0xffc0000000007908 */ /* 0x000e220000001400 */
[----:B------:R-:W-:Y:S05]  /*08c0*/  BRA `(.L_x_696) ;  /* 0x0000000000047947 */ /* 0x000fea0003800000 */
.L_x_688:
[----:B------:R-:W-:-:S07]  /*08d0*/  FADD.FTZ R0, R0, R3 ;  /* 0x0000000300007221 */ /* 0x000fce0000010000 */
.L_x_696:
[----:B------:R-:W-:Y:S05]  /*08e0*/  BSYNC.RECONVERGENT B1 ;  /* 0x0000000000017941 */ /* 0x000fea0003800200 */
.L_x_686:
[----:B------:R-:W-:-:S04]  /*08f0*/  IMAD.MOV.U32 R5, RZ, RZ, 0x0 ;  /* 0x00000000ff057424 */ /* 0x000fc800078e00ff */
[----:B0-----:R-:W-:Y:S05]  /*0900*/  RET.REL.NODEC R4 `(_Z10divNewTab2ILi12EEvPfS0_Pii) ;  /* 0xfffffff404bc7950 */ /* 0x001fea0003c3ffff */
.L_x_697:
        /* <DEDUP_REMOVED lines=15> */
.L_x_952:


//--------------------- .text._Z22calculateBestDistance2ILi11EEvPfS0_S0_PiS1_S1_ii --------------------------
	.section	.text._Z22calculateBestDistance2ILi11EEvPfS0_S0_PiS1_S1_ii,"ax",@progbits
	.align	128
        .global         _Z22calculateBestDistance2ILi11EEvPfS0_S0_PiS1_S1_ii
        .type           _Z22calculateBestDistance2ILi11EEvPfS0_S0_PiS1_S1_ii,@function
        .size           _Z22calculateBestDistance2ILi11EEvPfS0_S0_PiS1_S1_ii,(.L_x_1013 - _Z22calculateBestDistance2ILi11EEvPfS0_S0_PiS1_S1_ii)
        .other          _Z22calculateBestDistance2ILi11EEvPfS0_S0_PiS1_S1_ii,@"STO_CUDA_ENTRY STV_DEFAULT"
_Z22calculateBestDistance2ILi11EEvPfS0_S0_PiS1_S1_ii:
.text._Z22calculateBestDistance2ILi11EEvPfS0_S0_PiS1_S1_ii:
        /* <DEDUP_REMOVED lines=47> */
[----:B------:R-:W1:Y:S01]  /*02f0*/  LDC R39, c[0x0][0x388] ;  /* 0x0000e200ff277b82 */ /* 0x000e620000000800 */
[C---:B------:R-:W-:Y:S01]  /*0300*/  SHF.L.U32 R37, R2.reuse, 0x2, RZ ;  /* 0x0000000202257819 */ /* 0x040fe200000006ff */
[----:B------:R-:W-:Y:S01]  /*0310*/  IMAD R41, R2, 0xa, RZ ;  /* 0x0000000a02297824 */ /* 0x000fe200078e02ff */
[----:B------:R-:W-:Y:S01]  /*0320*/  R2UR UR5, R36 ;  /* 0x00000000240572ca */ /* 0x000fe200000e0000 */
[C---:B------:R-:W-:Y:S01]  /*0330*/  IMAD R36, R2.reuse, 0x6, RZ ;  /* 0x0000000602247824 */ /* 0x040fe200078e02ff */
[----:B------:R-:W-:Y:S01]  /*0340*/  LEA R38, R2, R2, 0x2 ;  /* 0x0000000202267211 */ /* 0x000fe200078e10ff */
[----:B------:R-:W2:Y:S01]  /*0350*/  LDCU.64 UR22, c[0x0][0x388] ;  /* 0x00007100ff1677ac */ /* 0x000ea20008000a00 */
[----:B------:R-:W-:Y:S01]  /*0360*/  R2UR UR6, R37 ;  /* 0x00000000250672ca */ /* 0x000fe200000e0000 */
[----:B------:R-:W3:Y:S01]  /*0370*/  LDC R40, c[0x0][0x38c] ;  /* 0x0000e300ff287b82 */ /* 0x000ee20000000800 */
[----:B------:R-:W-:Y:S01]  /*0380*/  R2UR UR7, R38 ;  /* 0x00000000260772ca */ /* 0x000fe200000e0000 */
[----:B------:R-:W-:Y:S01]  /*0390*/  UMOV UR4, URZ ;  /* 0x000000ff00047c82 */ /* 0x000fe20008000000 */
[----:B------:R-:W-:-:S02]  /*03a0*/  R2UR UR8, R36 ;  /* 0x00000000240872ca */ /* 0x000fc400000e0000 */
[CC--:B------:R-:W-:Y:S02]  /*03b0*/  LEA R37, R2.reuse, -R2.reuse, 0x3 ;  /* 0x8000000202257211 */ /* 0x0c0fe400078e18ff */
[C---:B------:R-:W-:Y:S02]  /*03c0*/  SHF.L.U32 R36, R2.reuse, 0x3, RZ ;  /* 0x0000000302247819 */ /* 0x040fe400000006ff */
[----:B------:R-:W-:Y:S02]  /*03d0*/  LEA R38, R2, R2, 0x3 ;  /* 0x0000000202267211 */ /* 0x000fe400078e18ff */
[----:B------:R-:W-:Y:S02]  /*03e0*/  R2UR UR9, R37 ;  /* 0x00000000250972ca */ /* 0x000fe400000e0000 */
[----:B------:R-:W-:Y:S02]  /*03f0*/  R2UR UR10, R36 ;  /* 0x00000000240a72ca */ /* 0x000fe400000e0000 */
[----:B------:R-:W-:-:S02]  /*0400*/  R2UR UR11, R38 ;  /* 0x00000000260b72ca */ /* 0x000fc400000e0000 */
[----:B------:R-:W-:Y:S02]  /*0410*/  R2UR UR12, R41 ;  /* 0x00000000290c72ca */ /* 0x000fe400000e0000 */
[C---:B------:R-:W-:Y:S02]  /*0420*/  SHF.L.U32 R51, R2.reuse, 0x1, RZ ;  /* 0x0000000102337819 */ /* 0x040fe400000006ff */
[----:B------:R-:W-:Y:S02]  /*0430*/  IADD3 R50, PT, PT, -R2, RZ, RZ ;  /* 0x000000ff02327210 */ /* 0x000fe40007ffe1ff */
[----:B------:R-:W-:Y:S02]  /*0440*/  MOV R49, 0x7f7fffff ;  /* 0x7f7fffff00317802 */ /* 0x000fe40000000f00 */
[----:B0-2---:R-:W-:-:S07]  /*0450*/  MOV R48, 0xffffffff ;  /* 0xffffffff00307802 */ /* 0x005fce0000000f00 */
.L_x_699:
[----:B-1----:R-:W-:Y:S02]  /*0460*/  MOV R36, R39 ;  /* 0x0000002700247202 */ /* 0x002fe40000000f00 */
[----:B---3--:R-:W-:-:S03]  /*0470*/  MOV R37, R40 ;  /* 0x0000002800257202 */ /* 0x008fc60000000f00 */
[--C-:B------:R-:W-:Y:S02]  /*0480*/  IMAD.WIDE.U32 R42, R2, 0x4, R36.reuse ;  /* 0x00000004022a7825 */ /* 0x100fe400078e0024 */
[----:B------:R-:W2:Y:S04]  /*0490*/  LDG.E R44, desc[UR20][R36.64] ;  /* 0x00000014242c7981 */ /* 0x000ea8000c1e1900 */
[----:B------:R-:W3:Y:S01]  /*04a0*/  LDG.E R43, desc[UR20][R42.64] ;  /* 0x000000142a2b7981 */ /* 0x000ee2000c1e1900 */
[----:B------:R-:W-:-:S06]  /*04b0*/  IMAD.WIDE.U32 R40, R51, 0x4, R36 ;  /* 0x0000000433287825 */ /* 0x000fcc00078e0024 */
[----:B------:R0:W4:Y:S01]  /*04c0*/  LDG.E R40, desc[UR20][R40.64] ;  /* 0x0000001428287981 */ /* 0x000122000c1e1900 */
[----:B------:R-:W-:-:S06]  /*04d0*/  UIMAD.WIDE.U32 UR14, UR5, 0x4, UR22 ;  /* 0x00000004050e78a5 */ /* 0x000fcc000f8e0016 */
[----:B------:R-:W-:Y:S02]  /*04e0*/  MOV R38, UR14 ;  /* 0x0000000e00267c02 */ /* 0x000fe40008000f00 */
[----:B------:R-:W-:-:S05]  /*04f0*/  MOV R39, UR15 ;  /* 0x0000000f00277c02 */ /* 0x000fca0008000f00 */
[----:B------:R1:W4:Y:S01]  /*0500*/  LDG.E R47, desc[UR20][R38.64] ;  /* 0x00000014262f7981 */ /* 0x000322000c1e1900 */
[----:B------:R-:W-:Y:S02]  /*0510*/  UIMAD.WIDE.U32 UR14, UR6, 0x4, UR22 ;  /* 0x00000004060e78a5 */ /* 0x000fe4000f8e0016 */
[----:B------:R-:W-:Y:S02]  /*0520*/  UIMAD.WIDE.U32 UR16, UR8, 0x4, UR22 ;  /* 0x00000004081078a5 */ /* 0x000fe4000f8e0016 */
[----:B------:R-:W-:-:S04]  /*0530*/  UIMAD.WIDE.U32 UR18, UR9, 0x4, UR22 ;  /* 0x00000004091278a5 */ /* 0x000fc8000f8e0016 */
[----:B0-----:R-:W-:Y:S02]  /*0540*/  MOV R41, UR17 ;  /* 0x0000001100297c02 */ /* 0x001fe40008000f00 */
[----:B------:R-:W-:Y:S01]  /*0550*/  MOV R42, UR18 ;  /* 0x00000012002a7c02 */ /* 0x000fe20008000f00 */
[----:B--2--5:R-:W-:-:S04]  /*0560*/  FADD R44, R3, -R44 ;  /* 0x8000002c032c7221 */ /* 0x024fc80000000000 */
[----:B------:R-:W-:Y:S01]  /*0570*/  FFMA R44, R44, R44, RZ ;  /* 0x0000002c2c2c7223 */ /* 0x000fe200000000ff */
[----:B---3--:R-:W-:-:S04]  /*0580*/  FADD R45, R4, -R43 ;  /* 0x8000002b042d7221 */ /* 0x008fc80000000000 */
[----:B------:R-:W-:Y:S01]  /*0590*/  FFMA R53, R45, R45, R44 ;  /* 0x0000002d2d357223 */ /* 0x000fe2000000002c */
[----:B------:R-:W-:Y:S02]  /*05a0*/  MOV R44, UR14 ;  /* 0x0000000e002c7c02 */ /* 0x000fe40008000f00 */
[----:B------:R-:W-:Y:S01]  /*05b0*/  MOV R45, UR15 ;  /* 0x0000000f002d7c02 */ /* 0x000fe20008000f00 */
[----:B------:R-:W-:Y:S01]  /*05c0*/  UIMAD.WIDE.U32 UR14, UR7, 0x4, UR22 ;  /* 0x00000004070e78a5 */ /* 0x000fe2000f8e0016 */
[----:B----4-:R-:W-:-:S03]  /*05d0*/  FADD R40, R5, -R40 ;  /* 0x8000002805287221 */ /* 0x010fc60000000000 */
[----:B------:R0:W2:Y:S01]  /*05e0*/  LDG.E R52, desc[UR20][R44.64] ;  /* 0x000000142c347981 */ /* 0x0000a2000c1e1900 */
[----:B------:R-:W-:Y:S01]  /*05f0*/  FFMA R53, R40, R40, R53 ;  /* 0x0000002828357223 */ /* 0x000fe20000000035 */
[----:B-1----:R-:W-:Y:S02]  /*0600*/  MOV R39, UR15 ;  /* 0x0000000f00277c02 */ /* 0x002fe40008000f00 */
[----:B------:R-:W-:Y:S02]  /*0610*/  MOV R38, UR14 ;  /* 0x0000000e00267c02 */ /* 0x000fe40008000f00 */
[----:B------:R-:W-:Y:S01]  /*0620*/  MOV R40, UR16 ;  /* 0x0000001000287c02 */ /* 0x000fe20008000f00 */
[----:B------:R-:W-:Y:S02]  /*0630*/  UIMAD.WIDE.U32 UR14, UR10, 0x4, UR22 ;  /* 0x000000040a0e78a5 */ /* 0x000fe4000f8e0016 */
[----:B------:R1:W3:Y:S01]  /*0640*/  LDG.E R39, desc[UR20][R38.64] ;  /* 0x0000001426277981 */ /* 0x0002e2000c1e1900 */
[----:B------:R-:W-:Y:S01]  /*0650*/  MOV R43, UR19 ;  /* 0x00000013002b7c02 */ /* 0x000fe20008000f00 */
[----:B------:R-:W-:-:S02]  /*0660*/  UIMAD.WIDE.U32 UR16, UR11, 0x4, UR22 ;  /* 0x000000040b1078a5 */ /* 0x000fc4000f8e0016 */
[----:B------:R-:W4:Y:S01]  /*0670*/  LDG.E R40, desc[UR20][R40.64] ;  /* 0x0000001428287981 */ /* 0x000f22000c1e1900 */
[----:B0-----:R-:W-:Y:S02]  /*0680*/  MOV R44, UR14 ;  /* 0x0000000e002c7c02 */ /* 0x001fe40008000f00 */
[----:B------:R-:W-:Y:S01]  /*0690*/  MOV R45, UR15 ;  /* 0x0000000f002d7c02 */ /* 0x000fe20008000f00 */
[----:B------:R-:W-:Y:S01]  /*06a0*/  UIMAD.WIDE.U32 UR14, UR12, 0x4, UR22 ;  /* 0x000000040c0e78a5 */ /* 0x000fe2000f8e0016 */
[----:B-1----:R-:W-:Y:S01]  /*06b0*/  FADD R38, R6, -R47 ;  /* 0x8000002f06267221 */ /* 0x002fe20000000000 */
[----:B------:R-:W-:Y:S02]  /*06c0*/  MOV R47, UR17 ;  /* 0x00000011002f7c02 */ /* 0x000fe40008000f00 */
[----:B------:R-:W4:Y:S01]  /*06d0*/  LDG.E R44, desc[UR20][R44.64] ;  /* 0x000000142c2c7981 */ /* 0x000f22000c1e1900 */
[----:B------:R-:W-:-:S03]  /*06e0*/  MOV R46, UR16 ;  /* 0x00000010002e7c02 */ /* 0x000fc60008000f00 */
[----:B------:R0:W4:Y:S01]  /*06f0*/  LDG.E R41, desc[UR20][R42.64] ;  /* 0x000000142a297981 */ /* 0x000122000c1e1900 */
[----:B------:R-:W-:-:S03]  /*0700*/  FFMA R53, R38, R38, R53 ;  /* 0x0000002626357223 */ /* 0x000fc60000000035 */
[----:B------:R-:W4:Y:S01]  /*0710*/  LDG.E R47, desc[UR20][R46.64] ;  /* 0x000000142e2f7981 */ /* 0x000f22000c1e1900 */
[----:B0-----:R-:W-:Y:S02]  /*0720*/  MOV R42, UR14 ;  /* 0x0000000e002a7c02 */ /* 0x001fe40008000f00 */
[----:B------:R-:W-:-:S05]  /*0730*/  MOV R43, UR15 ;  /* 0x0000000f002b7c02 */ /* 0x000fca0008000f00 */
[----:B------:R-:W4:Y:S01]  /*0740*/  LDG.E R38, desc[UR20][R42.64] ;  /* 0x000000142a267981 */ /* 0x000f22000c1e1900 */
[----:B------:R-:W-:-:S04]  /*0750*/  IADD3 R50, PT, PT, R50, 0x1, RZ ;  /* 0x0000000132327810 */ /* 0x000fc80007ffe0ff */
[----:B------:R-:W-:Y:S01]  /*0760*/  ISETP.NE.AND P1, PT, R50, RZ, PT ;  /* 0x000000ff3200720c */ /* 0x000fe20003f25270 */
[----:B------:R-:W-:Y:S02]  /*0770*/  UIADD3 UR5, UPT, UPT, UR5, 0x1, URZ ;  /* 0x0000000105057890 */ /* 0x000fe4000fffe0ff */
[----:B------:R-:W-:Y:S02]  /*0780*/  UIADD3 UR6, UPT, UPT, UR6, 0x1, URZ ;  /* 0x0000000106067890 */ /* 0x000fe4000fffe0ff */
[----:B------:R-:W-:Y:S02]  /*0790*/  UIADD3 UR7, UPT, UPT, UR7, 0x1, URZ ;  /* 0x0000000107077890 */ /* 0x000fe4000fffe0ff */
[----:B------:R-:W-:Y:S02]  /*07a0*/  UIADD3 UR8, UPT, UPT, UR8, 0x1, URZ ;  /* 0x0000000108087890 */ /* 0x000fe4000fffe0ff */
[----:B------:R-:W-:Y:S02]  /*07b0*/  UIADD3 UR9, UPT, UPT, UR9, 0x1, URZ ;  /* 0x0000000109097890 */ /* 0x000fe4000fffe0ff */
[----:B------:R-:W-:-:S02]  /*07c0*/  UIADD3 UR10, UPT, UPT, UR10, 0x1, URZ ;  /* 0x000000010a0a7890 */ /* 0x000fc4000fffe0ff */
[----:B------:R-:W-:Y:S02]  /*07d0*/  UIADD3 UR11, UPT, UPT, UR11, 0x1, URZ ;  /* 0x000000010b0b7890 */ /* 0x000fe4000fffe0ff */
[----:B------:R-:W-:Y:S01]  /*07e0*/  UIADD3 UR12, UPT, UPT, UR12, 0x1, URZ ;  /* 0x000000010c0c7890 */ /* 0x000fe2000fffe0ff */
[----:B--2---:R-:W-:-:S04]  /*07f0*/  FADD R52, R7, -R52 ;  /* 0x8000003407347221 */ /* 0x004fc80000000000 */
[----:B------:R-:W-:Y:S01]  /*0800*/  FFMA R53, R52, R52, R53 ;  /* 0x0000003434357223 */ /* 0x000fe20000000035 */
[----:B---3--:R-:W-:-:S04]  /*0810*/  FADD R52, R8, -R39 ;  /* 0x8000002708347221 */ /* 0x008fc80000000000 */
[----:B------:R-:W-:Y:S01]  /*0820*/  FFMA R53, R52, R52, R53 ;  /* 0x0000003434357223 */ /* 0x000fe20000000035 */
[----:B----4-:R-:W-:-:S04]  /*0830*/  FADD R40, R9, -R40 ;  /* 0x8000002809287221 */ /* 0x010fc80000000000 */
[----:B------:R-:W-:Y:S01]  /*0840*/  FFMA R53, R40, R40, R53 ;  /* 0x0000002828357223 */ /* 0x000fe20000000035 */
[----:B------:R-:W-:Y:S01]  /*0850*/  FADD R44, R11, -R44 ;  /* 0x8000002c0b2c7221 */ /* 0x000fe20000000000 */
[----:B------:R-:W-:-:S04]  /*0860*/  FADD R40, R10, -R41 ;  /* 0x800000290a287221 */ /* 0x000fc80000000000 */
[----:B------:R-:W-:Y:S01]  /*0870*/  FFMA R53, R40, R40, R53 ;  /* 0x0000002828357223 */ /* 0x000fe20000000035 */
[----:B------:R-:W-:-:S03]  /*0880*/  FADD R40, R12, -R47 ;  /* 0x8000002f0c287221 */ /* 0x000fc60000000000 */
[----:B------:R-:W-:-:S04]  /*0890*/  FFMA R53, R44, R44, R53 ;  /* 0x0000002c2c357223 */ /* 0x000fc80000000035 */
[----:B------:R-:W-:Y:S01]  /*08a0*/  FFMA R53, R40, R40, R53 ;  /* 0x0000002828357223 */ /* 0x000fe20000000035 */
[----:B------:R-:W-:-:S04]  /*08b0*/  FADD R38, R13, -R38 ;  /* 0x800000260d267221 */ /* 0x000fc80000000000 */
[----:B------:R-:W-:Y:S01]  /*08c0*/  FFMA R38, R38, R38, R53 ;  /* 0x0000002626267223 */ /* 0x000fe20000000035 */
[----:B------:R-:W-:-:S04]  /*08d0*/  IADD3 R39, P2, PT, R36, 0x4, RZ ;  /* 0x0000000424277810 */ /* 0x000fc80007f5e0ff */
[----:B------:R-:W-:-:S04]  /*08e0*/  FSETP.GEU.AND P0, PT, R38, R49, PT ;  /* 0x000000312600720b */ /* 0x000fc80003f0e000 */
[----:B------:R-:W-:Y:S01]  /*08f0*/  SEL R48, R48, UR4, P0 ;  /* 0x0000000430307c07 */ /* 0x000fe20008000000 */
[----:B------:R-:W-:Y:S01]  /*0900*/  UIADD3 UR4, UPT, UPT, UR4, 0x1, URZ ;  /* 0x0000000104047890 */ /* 0x000fe2000fffe0ff */
[----:B------:R-:W-:Y:S02]  /*0910*/  IADD3.X R40, PT, PT, RZ, R37, RZ, P2, !PT ;  /* 0x00000025ff287210 */ /* 0x000fe400017fe4ff */
[----:B------:R-:W-:Y:S01]  /*0920*/  FSEL R49, R38, R49, !P0 ;  /* 0x0000003126317208 */ /* 0x000fe20004000000 */
[----:B------:R-:W-:Y:S08]  /*0930*/  @P1 BRA `(.L_x_699) ;  /* 0xfffffff800c81947 */ /* 0x000ff0000383ffff */
.L_x_698:
        /* <DEDUP_REMOVED lines=35> */
[----:B------:R-:W5:Y:S01]  /*0b70*/  LDG.E R31, desc[UR20][R30.64] ;  /* 0x000000141e1f7981 */ /* 0x000f62000c1e1900 */
[----:B---3--:R-:W-:-:S04]  /*0b80*/  IMAD.WIDE R12, R2, 0x4, R8 ;  /* 0x00000004020c7825 */ /* 0x008fc800078e0208 */
[----:B------:R-:W-:-:S04]  /*0b90*/  IMAD.WIDE R14, R2, 0x4, R10 ;  /* 0x00000004020e7825 */ /* 0x000fc800078e020a */
        /* <DEDUP_REMOVED lines=27> */
[----:B------:R-:W4:Y:S01]  /*0d50*/  LDG.E R21, desc[UR20][R20.64] ;  /* 0x0000001414157981 */ /* 0x000f22000c1e1900 */
[----:B------:R-:W-:-:S04]  /*0d60*/  IMAD.WIDE R8, R2, 0x4, R4 ;  /* 0x0000000402087825 */ /* 0x000fc800078e0204 */
[----:B---3--:R-:W-:-:S04]  /*0d70*/  IMAD.WIDE R10, R2, 0x4, R6 ;  /* 0x00000004020a7825 */ /* 0x008fc800078e0206 */
[----:B----4-:R-:W-:Y:S01]  /*0d80*/  FADD R25, -R21, -RZ ;  /* 0x800000ff15197221 */ /* 0x010fe20000000100 */
[----:B------:R-:W-:Y:S04]  /*0d90*/  REDG.E.ADD.F32.FTZ.RN.STRONG.GPU desc[UR20][R8.64], R21 ;  /* 0x00000015080079a6 */ /* 0x000fe8000c12f314 */
[----:B------:R-:W-:Y:S04]  /*0da0*/  REDG.E.ADD.F32.FTZ.RN.STRONG.GPU desc[UR20][R10.64], R25 ;  /* 0x000000190a0079a6 */ /* 0x000fe8000c12f314 */
[----:B------:R-:W0:Y:S01]  /*0db0*/  LDG.E R19, desc[UR20][R18.64] ;  /* 0x0000001412137981 */ /* 0x000e22000c1e1900 */
[----:B------:R-:W-:-:S04]  /*0dc0*/  IMAD.WIDE R12, R2, 0x4, R8 ;  /* 0x00000004020c7825 */ /* 0x000fc800078e0208 */
[----:B-----5:R-:W-:-:S04]  /*0dd0*/  IMAD.WIDE R14, R2, 0x4, R10 ;  /* 0x00000004020e7825 */ /* 0x020fc800078e020a */
[----:B0-----:R-:W-:Y:S01]  /*0de0*/  FADD R23, -R19, -RZ ;  /* 0x800000ff13177221 */ /* 0x001fe20000000100 */
[----:B------:R-:W-:Y:S04]  /*0df0*/  REDG.E.ADD.F32.FTZ.RN.STRONG.GPU desc[UR20][R12.64], R19 ;  /* 0x000000130c0079a6 */ /* 0x000fe8000c12f314 */
[----:B------:R-:W-:Y:S04]  /*0e00*/  REDG.E.ADD.F32.FTZ.RN.STRONG.GPU desc[UR20][R14.64], R23 ;  /* 0x000000170e0079a6 */ /* 0x000fe8000c12f314 */
[----:B------:R-:W1:Y:S01]  /*0e10*/  LDG.E R17, desc[UR20][R16.64] ;  /* 0x0000001410117981 */ /* 0x000e62000c1e1900 */
[----:B------:R-:W-:-:S04]  /*0e20*/  IMAD.WIDE R4, R2, 0x4, R12 ;  /* 0x0000000402047825 */ /* 0x000fc800078e020c */
[----:B------:R-:W-:-:S04]  /*0e30*/  IMAD.WIDE R2, R2, 0x4, R14 ;  /* 0x0000000402027825 */ /* 0x000fc800078e020e */
[----:B-1----:R-:W-:Y:S01]  /*0e40*/  FADD R7, -R17, -RZ ;  /* 0x800000ff11077221 */ /* 0x002fe20000000100 */
[----:B------:R-:W-:Y:S04]  /*0e50*/  REDG.E.ADD.F32.FTZ.RN.STRONG.GPU desc[UR20][R4.64], R17 ;  /* 0x00000011040079a6 */ /* 0x000fe8000c12f314 */
[----:B------:R-:W-:Y:S01]  /*0e60*/  REDG.E.ADD.F32.FTZ.RN.STRONG.GPU desc[UR20][R2.64], R7 ;  /* 0x00000007020079a6 */ /* 0x000fe2000c12f314 */
[----:B------:R-:W-:Y:S05]  /*0e70*/  EXIT ;  /* 0x000000000000794d */ /* 0x000fea0003800000 */
.L_x_700:
[----:B------:R-:W0:Y:S02]  /*0e80*/  LDC.64 R2, c[0x0][0x3a8] ;  /* 0x0000ea00ff027b82 */ /* 0x000e240000000a00 */
[----:B0-----:R-:W-:-:S05]  /*0e90*/  IMAD.WIDE.U32 R2, R0, 0x4, R2 ;  /* 0x0000000400027825 */ /* 0x001fca00078e0002 */
[----:B------:R-:W-:Y:S01]  /*0ea0*/  STG.E desc[UR20][R2.64], RZ ;  /* 0x000000ff02007986 */ /* 0x000fe2000c101914 */
[----:B------:R-:W-:Y:S05]  /*0eb0*/  EXIT ;  /* 0x000000000000794d */ /* 0x000fea0003800000 */
.L_x_701:
        /* <DEDUP_REMOVED lines=12> */
.L_x_1013:


//--------------------- .text._Z10divNewTab2ILi11EEvPfS0_Pii --------------------------
	.section	.text._Z10divNewTab2ILi11EEvPfS0_Pii,"ax",@progbits
	.align	128
        .global         _Z10divNewTab2ILi11EEvPfS0_Pii
        .type           _Z10divNewTab2ILi11EEvPfS0_Pii,@function
        .size           _Z10divNewTab2ILi11EEvPfS0_Pii,(.L_x_953 - _Z10divNewTab2ILi11EEvPfS0_Pii)
        .other          _Z10divNewTab2ILi11EEvPfS0_Pii,@"STO_CUDA_ENTRY STV_DEFAULT"
_Z10divNewTab2ILi11EEvPfS0_Pii:
.text._Z10divNewTab2ILi11EEvPfS0_Pii:
        /* <DEDUP_REMOVED lines=34> */
[----:B------:R-:W-:Y:S05]  /*0220*/  CALL.REL.NOINC `($__internal_21_$__cuda_sm3x_div_rn_noftz_f32_slowpath) ;  /* 0x0000000000187944 */ /* 0x000fea0003c00000 */
[----:B------:R-:W-:-:S07]  /*0230*/  IMAD.MOV.U32 R7, RZ, RZ, R0 ;  /* 0x000000ffff077224 */ /* 0x000fce00078e0000 */
.L_x_703:
[----:B------:R-:W-:Y:S05]  /*0240*/  BSYNC.RECONVERGENT B0 ;  /* 0x0000000000007941 */ /* 0x000fea0003800200 */
.L_x_702:
[----:B------:R-:W0:Y:S02]  /*0250*/  LDC.64 R4, c[0x0][0x380] ;  /* 0x0000e000ff047b82 */ /* 0x000e240000000a00 */
[----:B0-----:R-:W-:-:S05]  /*0260*/  IMAD.WIDE.U32 R2, R2, 0x4, R4 ;  /* 0x0000000402027825 */ /* 0x001fca00078e0004 */
[----:B------:R-:W-:Y:S01]  /*0270*/  STG.E desc[UR4][R2.64], R7 ;  /* 0x0000000702007986 */ /* 0x000fe2000c101904 */
[----:B------:R-:W-:Y:S05]  /*0280*/  EXIT ;  /* 0x000000000000794d */ /* 0x000fea0003800000 */
        .weak           $__internal_21_$__cuda_sm3x_div_rn_noftz_f32_slowpath
        .type           $__internal_21_$__cuda_sm3x_div_rn_noftz_f32_slowpath,@function
        .size           $__internal_21_$__cuda_sm3x_div_rn_noftz_f32_slowpath,(.L_x_953 - $__internal_21_$__cuda_sm3x_div_rn_noftz_f32_slowpath)
$__internal_21_$__cuda_sm3x_div_rn_noftz_f32_slowpath:
        /* <DEDUP_REMOVED lines=36> */
.L_x_705:
        /* <DEDUP_REMOVED lines=51> */
.L_x_712:
[----:B------:R-:W-:-:S04]  /*0800*/  LOP3.LUT R0, R0, 0x80000000, RZ, 0xc0, !PT ;  /* 0x8000000000007812 */ /* 0x000fc800078ec0ff */
[----:B------:R-:W-:Y:S01]  /*0810*/  LOP3.LUT R0, R0, 0x7f800000, RZ, 0xfc, !PT ;  /* 0x7f80000000007812 */ /* 0x000fe200078efcff */
[----:B------:R-:W-:Y:S06]  /*0820*/  BRA `(.L_x_713) ;  /* 0x0000000000047947 */ /* 0x000fec0003800000 */
.L_x_711:
[----:B------:R-:W-:-:S07]  /*0830*/  IMAD R0, R6, 0x800000, R0 ;  /* 0x0080000006007824 */ /* 0x000fce00078e0200 */
.L_x_713:
[----:B------:R-:W-:Y:S05]  /*0840*/  BSYNC.RECONVERGENT B2 ;  /* 0x0000000000027941 */ /* 0x000fea0003800200 */
.L_x_710:
[----:B------:R-:W-:Y:S05]  /*0850*/  BRA `(.L_x_714) ;  /* 0x0000000000207947 */ /* 0x000fea0003800000 */
.L_x_709:
[----:B------:R-:W-:-:S04]  /*0860*/  LOP3.LUT R0, R8, 0x80000000, R7, 0x48, !PT ;  /* 0x8000000008007812 */ /* 0x000fc800078e4807 */
[----:B------:R-:W-:Y:S01]  /*0870*/  LOP3.LUT R0, R0, 0x7f800000, RZ, 0xfc, !PT ;  /* 0x7f80000000007812 */ /* 0x000fe200078efcff */
[----:B------:R-:W-:Y:S06]  /*0880*/  BRA `(.L_x_714) ;  /* 0x0000000000147947 */ /* 0x000fec0003800000 */
.L_x_708:
[----:B------:R-:W-:Y:S01]  /*0890*/  LOP3.LUT R0, R8, 0x80000000, R7, 0x48, !PT ;  /* 0x8000000008007812 */ /* 0x000fe200078e4807 */
[----:B------:R-:W-:Y:S06]  /*08a0*/  BRA `(.L_x_714) ;  /* 0x00000000000c7947 */ /* 0x000fec0003800000 */
.L_x_707:
[----:B------:R-:W0:Y:S01]  /*08b0*/  MUFU.RSQ R0, -QNAN ;  /* 0xffc0000000007908 */ /* 0x000e220000001400 */
[----:B------:R-:W-:Y:S05]  /*08c0*/  BRA `(.L_x_714) ;  /* 0x0000000000047947 */ /* 0x000fea0003800000 */
.L_x_706:
[----:B------:R-:W-:-:S07]  /*08d0*/  FADD.FTZ R0, R0, R3 ;  /* 0x0000000300007221 */ /* 0x000fce0000010000 */
.L_x_714:
[----:B------:R-:W-:Y:S05]  /*08e0*/  BSYNC.RECONVERGENT B1 ;  /* 0x0000000000017941 */ /* 0x000fea0003800200 */
.L_x_704:
[----:B------:R-:W-:-:S04]  /*08f0*/  IMAD.MOV.U32 R5, RZ, RZ, 0x0 ;  /* 0x00000000ff057424 */ /* 0x000fc800078e00ff */
[----:B0-----:R-:W-:Y:S05]  /*0900*/  RET.REL.NODEC R4 `(_Z10divNewTab2ILi11EEvPfS0_Pii) ;  /* 0xfffffff404bc7950 */ /* 0x001fea0003c3ffff */
.L_x_715:
        /* <DEDUP_REMOVED lines=15> */
.L_x_953:


//--------------------- .text._Z22calculateBestDistance2ILi10EEvPfS0_S0_PiS1_S1_ii --------------------------
	.section	.text._Z22calculateBestDistance2ILi10EEvPfS0_S0_PiS1_S1_ii,"ax",@progbits
	.align	128
        .global         _Z22calculateBestDistance2ILi10EEvPfS0_S0_PiS1_S1_ii
        .type           _Z22calculateBestDistance2ILi10EEvPfS0_S0_PiS1_S1_ii,@function
        .size           _Z22calculateBestDistance2ILi10EEvPfS0_S0_PiS1_S1_ii,(.L_x_1015 - _Z22calculateBestDistance2ILi10EEvPfS0_S0_PiS1_S1_ii)
        .other          _Z22calculateBestDistance2ILi10EEvPfS0_S0_PiS1_S1_ii,@"STO_CUDA_ENTRY STV_DEFAULT"
_Z22calculateBestDistance2ILi10EEvPfS0_S0_PiS1_S1_ii:
.text._Z22calculateBestDistance2ILi10EEvPfS0_S0_PiS1_S1_ii:
        /* <DEDUP_REMOVED lines=8> */
[----:B------:R-:W0:Y:S01]  /*0080*/  LDC R2, c[0x0][0x3b4] ;  /* 0x0000ed00ff027b82 */ /* 0x000e220000000800 */
[----:B------:R-:W-:Y:S01]  /*0090*/  IADD3 R29, PT, PT, R0, UR5, RZ ;  /* 0x00000005001d7c10 */ /* 0x000fe2000fffe0ff */
[----:B------:R-:W1:Y:S01]  /*00a0*/  LDCU.64 UR18, c[0x0][0x358] ;  /* 0x00006b00ff1277ac */ /* 0x000e620008000a00 */
[----:B------:R-:W-:Y:S02]  /*00b0*/  MOV R43, 0xffffffff ;  /* 0xffffffff002b7802 */ /* 0x000fe40000000f00 */
[----:B------:R-:W-:-:S03]  /*00c0*/  IADD3 R27, PT, PT, R29, UR5, RZ ;  /* 0x000000051d1b7c10 */ /* 0x000fc6000fffe0ff */
[----:B------:R-:W2:Y:S01]  /*00d0*/  LDC.64 R30, c[0x0][0x380] ;  /* 0x0000e000ff1e7b82 */ /* 0x000ea20000000a00 */
        /* <DEDUP_REMOVED lines=28> */
[CC--:B------:R-:W-:Y:S01]  /*02a0*/  LEA R32, R2.reuse, R2.reuse, 0x1 ;  /* 0x0000000202207211 */ /* 0x0c0fe200078e08ff */
[----:B------:R-:W0:Y:S01]  /*02b0*/  LDC R35, c[0x0][0x38c] ;  /* 0x0000e300ff237b82 */ /* 0x000e220000000800 */
[----:B------:R-:W-:Y:S01]  /*02c0*/  SHF.L.U32 R33, R2, 0x2, RZ ;  /* 0x0000000202217819 */ /* 0x000fe200000006ff */
[----:B------:R1:W5:Y:S01]  /*02d0*/  LDG.E R5, desc[UR18][R30.64] ;  /* 0x000000121e057981 */ /* 0x000362000c1e1900 */
[----:B------:R-:W-:Y:S01]  /*02e0*/  R2UR UR5, R32 ;  /* 0x00000000200572ca */ /* 0x000fe200000e0000 */
[----:B------:R-:W2:Y:S04]  /*02f0*/  LDCU.64 UR20, c[0x0][0x388] ;  /* 0x00007100ff1477ac */ /* 0x000ea80008000a00 */
[----:B------:R-:W3:Y:S01]  /*0300*/  LDC R32, c[0x0][0x388] ;  /* 0x0000e200ff207b82 */ /* 0x000ee20000000800 */
[C---:B-1----:R-:W-:Y:S01]  /*0310*/  LEA R30, R2.reuse, R2, 0x2 ;  /* 0x00000002021e7211 */ /* 0x042fe200078e10ff */
[----:B------:R-:W-:Y:S01]  /*0320*/  IMAD R31, R2, 0x6, RZ ;  /* 0x00000006021f7824 */ /* 0x000fe200078e02ff */
[----:B------:R-:W-:-:S02]  /*0330*/  R2UR UR6, R33 ;  /* 0x00000000210672ca */ /* 0x000fc400000e0000 */
[----:B------:R-:W-:Y:S02]  /*0340*/  R2UR UR7, R30 ;  /* 0x000000001e0772ca */ /* 0x000fe400000e0000 */
[CC--:B------:R-:W-:Y:S02]  /*0350*/  LEA R30, R2.reuse, -R2.reuse, 0x3 ;  /* 0x80000002021e7211 */ /* 0x0c0fe400078e18ff */
[C---:B------:R-:W-:Y:S02]  /*0360*/  SHF.L.U32 R33, R2.reuse, 0x3, RZ ;  /* 0x0000000302217819 */ /* 0x040fe400000006ff */
[----:B------:R-:W-:Y:S02]  /*0370*/  LEA R34, R2, R2, 0x3 ;  /* 0x0000000202227211 */ /* 0x000fe400078e18ff */
[----:B------:R-:W-:Y:S02]  /*0380*/  R2UR UR8, R31 ;  /* 0x000000001f0872ca */ /* 0x000fe400000e0000 */
[----:B------:R-:W-:-:S02]  /*0390*/  R2UR UR9, R30 ;  /* 0x000000001e0972ca */ /* 0x000fc400000e0000 */
[----:B------:R-:W-:Y:S02]  /*03a0*/  R2UR UR10, R33 ;  /* 0x00000000210a72ca */ /* 0x000fe400000e0000 */
[----:B------:R-:W-:Y:S02]  /*03b0*/  R2UR UR11, R34 ;  /* 0x00000000220b72ca */ /* 0x000fe400000e0000 */
[----:B------:R-:W-:Y:S02]  /*03c0*/  IADD3 R45, PT, PT, -R2, RZ, RZ ;  /* 0x000000ff022d7210 */ /* 0x000fe40007ffe1ff */
[----:B------:R-:W-:Y:S02]  /*03d0*/  MOV R44, 0x7f7fffff ;  /* 0x7f7fffff002c7802 */ /* 0x000fe40000000f00 */
[----:B------:R-:W-:Y:S01]  /*03e0*/  MOV R43, 0xffffffff ;  /* 0xffffffff002b7802 */ /* 0x000fe20000000f00 */
[----:B--2---:R-:W-:-:S08]  /*03f0*/  UMOV UR4, URZ ;  /* 0x000000ff00047c82 */ /* 0x004fd00008000000 */
.L_x_717:
[----:B---3--:R-:W-:Y:S02]  /*0400*/  MOV R30, R32 ;  /* 0x00000020001e7202 */ /* 0x008fe40000000f00 */
[----:B0-----:R-:W-:Y:S02]  /*0410*/  MOV R31, R35 ;  /* 0x00000023001f7202 */ /* 0x001fe40000000f00 */
[C---:B------:R-:W-:Y:S01]  /*0420*/  SHF.L.U32 R37, R2.reuse, 0x1, RZ ;  /* 0x0000000102257819 */ /* 0x040fe200000006ff */
[----:B------:R-:W-:Y:S01]  /*0430*/  UIMAD.WIDE.U32 UR12, UR5, 0x4, UR20 ;  /* 0x00000004050c78a5 */ /* 0x000fe2000f8e0014 */
[--C-:B------:R-:W-:Y:S01]  /*0440*/  IMAD.WIDE.U32 R38, R2, 0x4, R30.reuse ;  /* 0x0000000402267825 */ /* 0x100fe200078e001e */
[----:B------:R-:W2:Y:S03]  /*0450*/  LDG.E R40, desc[UR18][R30.64] ;  /* 0x000000121e287981 */ /* 0x000ea6000c1e1900 */
[----:B------:R-:W-:-:S02]  /*0460*/  IMAD.WIDE.U32 R36, R37, 0x4, R30 ;  /* 0x0000000425247825 */ /* 0x000fc400078e001e */
[----:B------:R-:W3:Y:S01]  /*0470*/  LDG.E R38, desc[UR18][R38.64] ;  /* 0x0000001226267981 */ /* 0x000ee2000c1e1900 */
[----:B------:R-:W-:Y:S02]  /*0480*/  MOV R35, UR13 ;  /* 0x0000000d00237c02 */ /* 0x000fe40008000f00 */
[----:B------:R-:W-:Y:S01]  /*0490*/  MOV R34, UR12 ;  /* 0x0000000c00227c02 */ /* 0x000fe20008000f00 */
[----:B------:R0:W4:Y:S01]  /*04a0*/  LDG.E R37, desc[UR18][R36.64] ;  /* 0x0000001224257981 */ /* 0x000122000c1e1900 */
[----:B------:R-:W-:-:S03]  /*04b0*/  UIMAD.WIDE.U32 UR12, UR6, 0x4, UR20 ;  /* 0x00000004060c78a5 */ /* 0x000fc6000f8e0014 */
[----:B------:R1:W4:Y:S03]  /*04c0*/  LDG.E R35, desc[UR18][R34.64] ;  /* 0x0000001222237981 */ /* 0x000326000c1e1900 */
[----:B------:R-:W-:Y:S02]  /*04d0*/  MOV R32, UR12 ;  /* 0x0000000c00207c02 */ /* 0x000fe40008000f00 */
[----:B------:R-:W-:-:S05]  /*04e0*/  MOV R33, UR13 ;  /* 0x0000000d00217c02 */ /* 0x000fca0008000f00 */
[----:B------:R-:W4:Y:S01]  /*04f0*/  LDG.E R32, desc[UR18][R32.64] ;  /* 0x0000001220207981 */ /* 0x000f22000c1e1900 */
[----:B------:R-:W-:Y:S02]  /*0500*/  UIMAD.WIDE.U32 UR12, UR7, 0x4, UR20 ;  /* 0x00000004070c78a5 */ /* 0x000fe4000f8e0014 */
[----:B------:R-:W-:-:S04]  /*0510*/  UIMAD.WIDE.U32 UR14, UR9, 0x4, UR20 ;  /* 0x00000004090e78a5 */ /* 0x000fc8000f8e0014 */
[----:B0-----:R-:W-:Y:S01]  /*0520*/  MOV R36, UR12 ;  /* 0x0000000c00247c02 */ /* 0x001fe20008000f00 */
[----:B------:R-:W-:Y:S01]  /*0530*/  UIMAD.WIDE.U32 UR16, UR10, 0x4, UR20 ;  /* 0x000000040a1078a5 */ /* 0x000fe2000f8e0014 */
[----:B-1----:R-:W-:Y:S01]  /*0540*/  MOV R34, UR14 ;  /* 0x0000000e00227c02 */ /* 0x002fe20008000f00 */
[----:B--2--5:R-:W-:-:S04]  /*0550*/  FADD R40, R5, -R40 ;  /* 0x8000002805287221 */ /* 0x024fc80000000000 */
[----:B------:R-:W-:Y:S01]  /*0560*/  FFMA R40, R40, R40, RZ ;  /* 0x0000002828287223 */ /* 0x000fe200000000ff */
[----:B---3--:R-:W-:-:S04]  /*0570*/  FADD R41, R3, -R38 ;  /* 0x8000002603297221 */ /* 0x008fc80000000000 */
[----:B------:R-:W-:Y:S01]  /*0580*/  FFMA R40, R41, R41, R40 ;  /* 0x0000002929287223 */ /* 0x000fe20000000028 */
[----:B----4-:R-:W-:Y:S01]  /*0590*/  FADD R39, R4, -R37 ;  /* 0x8000002504277221 */ /* 0x010fe20000000000 */
[----:B------:R-:W-:-:S03]  /*05a0*/  FADD R37, R6, -R35 ;  /* 0x8000002306257221 */ /* 0x000fc60000000000 */
[----:B------:R-:W-:-:S04]  /*05b0*/  FFMA R40, R39, R39, R40 ;  /* 0x0000002727287223 */ /* 0x000fc80000000028 */
[----:B------:R-:W-:Y:S01]  /*05c0*/  FFMA R40, R37, R37, R40 ;  /* 0x0000002525287223 */ /* 0x000fe20000000028 */
[----:B------:R-:W-:Y:S01]  /*05d0*/  MOV R37, UR13 ;  /* 0x0000000d00257c02 */ /* 0x000fe20008000f00 */
[----:B------:R-:W-:Y:S01]  /*05e0*/  UIMAD.WIDE.U32 UR12, UR8, 0x4, UR20 ;  /* 0x00000004080c78a5 */ /* 0x000fe2000f8e0014 */
[----:B------:R-:W-:-:S04]  /*05f0*/  FADD R33, R7, -R32 ;  /* 0x8000002007217221 */ /* 0x000fc80000000000 */
[----:B------:R0:W2:Y:S01]  /*0600*/  LDG.E R37, desc[UR18][R36.64] ;  /* 0x0000001224257981 */ /* 0x0000a2000c1e1900 */
[----:B------:R-:W-:Y:S02]  /*0610*/  MOV R32, UR12 ;  /* 0x0000000c00207c02 */ /* 0x000fe40008000f00 */
[----:B------:R-:W-:Y:S02]  /*0620*/  MOV R35, UR15 ;  /* 0x0000000f00237c02 */ /* 0x000fe40008000f00 */
[----:B------:R-:W-:Y:S02]  /*0630*/  MOV R38, UR16 ;  /* 0x0000001000267c02 */ /* 0x000fe40008000f00 */
[----:B------:R-:W-:Y:S02]  /*0640*/  MOV R39, UR17 ;  /* 0x0000001100277c02 */ /* 0x000fe40008000f00 */
[----:B------:R-:W3:Y:S01]  /*0650*/  LDG.E R35, desc[UR18][R34.64] ;  /* 0x0000001222237981 */ /* 0x000ee2000c1e1900 */
[----:B0-----:R-:W-:Y:S01]  /*0660*/  FFMA R36, R33, R33, R40 ;  /* 0x0000002121247223 */ /* 0x001fe20000000028 */
[----:B------:R-:W-:Y:S01]  /*0670*/  MOV R33, UR13 ;  /* 0x0000000d00217c02 */ /* 0x000fe20008000f00 */
[----:B------:R-:W-:Y:S01]  /*0680*/  UIMAD.WIDE.U32 UR12, UR11, 0x4, UR20 ;  /* 0x000000040b0c78a5 */ /* 0x000fe2000f8e0014 */
[----:B------:R-:W4:Y:S04]  /*0690*/  LDG.E R38, desc[UR18][R38.64] ;  /* 0x0000001226267981 */ /* 0x000f28000c1e1900 */
[----:B------:R3:W4:Y:S01]  /*06a0*/  LDG.E R32, desc[UR18][R32.64] ;  /* 0x0000001220207981 */ /* 0x000722000c1e1900 */
[----:B------:R-:W-:-:S02]  /*06b0*/  MOV R41, UR13 ;  /* 0x0000000d00297c02 */ /* 0x000fc40008000f00 */
        /* <DEDUP_REMOVED lines=10> */
[----:B------:R-:W-:Y:S01]  /*0760*/  UIADD3 UR11, UPT, UPT, UR11, 0x1, URZ ;  /* 0x000000010b0b7890 */ /* 0x000fe2000fffe0ff */
        /* <DEDUP_REMOVED lines=8> */
[----:B------:R-:W-:-:S04]  /*07f0*/  FFMA R36, R35, R35, R36 ;  /* 0x0000002323247223 */ /* 0x000fc80000000024 */
        /* <DEDUP_REMOVED lines=8> */
.L_x_716:
        /* <DEDUP_REMOVED lines=37> */
[----:B------:R-:W5:Y:S01]  /*0ad0*/  LDG.E R25, desc[UR18][R24.64] ;  /* 0x0000001218197981 */ /* 0x000f62000c1e1900 */
[----:B------:R-:W-:-:S04]  /*0ae0*/  IMAD.WIDE R28, R2, 0x4, R8 ;  /* 0x00000004021c7825 */ /* 0x000fc800078e0208 */
[----:B------:R-:W-:-:S04]  /*0af0*/  IMAD.WIDE R30, R2, 0x4, R10 ;  /* 0x00000004021e7825 */ /* 0x000fc800078e020a */
[----:B-----5:R-:W-:Y:S01]  /*0b00*/  FADD R33, -R25, -RZ ;  /* 0x800000ff19217221 */ /* 0x020fe20000000100 */
[----:B------:R4:W-:Y:S04]  /*0b10*/  REDG.E.ADD.F32.FTZ.RN.STRONG.GPU desc[UR18][R28.64], R25 ;  /* 0x000000191c0079a6 */ /* 0x0009e8000c12f312 */
[----:B------:R-:W-:Y:S04]  /*0b20*/  REDG.E.ADD.F32.FTZ.RN.STRONG.GPU desc[UR18][R30.64], R33 ;  /* 0x000000211e0079a6 */ /* 0x000fe8000c12f312 */
[----:B-1----:R-:W0:Y:S01]  /*0b30*/  LDG.E R3, desc[UR18][R22.64] ;  /* 0x0000001216037981 */ /* 0x002e22000c1e1900 */
[----:B------:R-:W-:-:S04]  /*0b40*/  IMAD.WIDE R4, R2, 0x4, R28 ;  /* 0x0000000402047825 */ /* 0x000fc800078e021c */
[----:B--2---:R-:W-:-:S04]  /*0b50*/  IMAD.WIDE R6, R2, 0x4, R30 ;  /* 0x0000000402067825 */ /* 0x004fc800078e021e */
[----:B0-----:R-:W-:Y:S01]  /*0b60*/  FADD R27, -R3, -RZ ;  /* 0x800000ff031b7221 */ /* 0x001fe20000000100 */
        /* <DEDUP_REMOVED lines=14> */
[----:B-1----:R-:W2:Y:S01]  /*0c50*/  LDG.E R27, desc[UR18][R16.64] ;  /* 0x00000012101b7981 */ /* 0x002ea2000c1e1900 */
[----:B------:R-:W-:-:S04]  /*0c60*/  IMAD.WIDE R4, R2, 0x4, R22 ;  /* 0x0000000402047825 */ /* 0x000fc800078e0216 */
[----:B------:R-:W-:-:S04]  /*0c70*/  IMAD.WIDE R6, R2, 0x4, R24 ;  /* 0x0000000402067825 */ /* 0x000fc800078e0218 */
[----:B--2---:R-:W-:Y:S01]  /*0c80*/  FADD R21, -R27, -RZ ;  /* 0x800000ff1b157221 */ /* 0x004fe20000000100 */
[----:B------:R1:W-:Y:S04]  /*0c90*/  REDG.E.ADD.F32.FTZ.RN.STRONG.GPU desc[UR18][R4.64], R27 ;  /* 0x0000001b040079a6 */ /* 0x0003e8000c12f312 */
[----:B------:R-:W-:Y:S04]  /*0ca0*/  REDG.E.ADD.F32.FTZ.RN.STRONG.GPU desc[UR18][R6.64], R21 ;  /* 0x00000015060079a6 */ /* 0x000fe8000c12f312 */
[----:B------:R-:W0:Y:S01]  /*0cb0*/  LDG.E R15, desc[UR18][R14.64] ;  /* 0x000000120e0f7981 */ /* 0x000e22000c1e1900 */
[----:B------:R-:W-:-:S04]  /*0cc0*/  IMAD.WIDE R8, R2, 0x4, R4 ;  /* 0x0000000402087825 */ /* 0x000fc800078e0204 */
[----:B---3--:R-:W-:-:S04]  /*0cd0*/  IMAD.WIDE R10, R2, 0x4, R6 ;  /* 0x00000004020a7825 */ /* 0x008fc800078e0206 */
[----:B0-----:R-:W-:Y:S01]  /*0ce0*/  FADD R19, -R15, -RZ ;  /* 0x800000ff0f137221 */ /* 0x001fe20000000100 */
[----:B------:R-:W-:Y:S04]  /*0cf0*/  REDG.E.ADD.F32.FTZ.RN.STRONG.GPU desc[UR18][R8.64], R15 ;  /* 0x0000000f080079a6 */ /* 0x000fe8000c12f312 */
[----:B------:R-:W-:Y:S04]  /*0d00*/  REDG.E.ADD.F32.FTZ.RN.STRONG.GPU desc[UR18][R10.64], R19 ;  /* 0x000000130a0079a6 */ /* 0x000fe8000c12f312 */
[----:B------:R-:W1:Y:S01]  /*0d10*/  LDG.E R13, desc[UR18][R12.64] ;  /* 0x000000120c0d7981 */ /* 0x000e62000c1e1900 */
[----:B------:R-:W-:-:S04]  /*0d20*/  IMAD.WIDE R16, R2, 0x4, R8 ;  /* 0x0000000402107825 */ /* 0x000fc800078e0208 */
[----:B----4-:R-:W-:-:S04]  /*0d30*/  IMAD.WIDE R2, R2, 0x4, R10 ;  /* 0x0000000402027825 */ /* 0x010fc800078e020a */
[----:B-1----:R-:W-:Y:S01]  /*0d40*/  FADD R5, -R13, -RZ ;  /* 0x800000ff0d057221 */ /* 0x002fe20000000100 */
[----:B------:R-:W-:Y:S04]  /*0d50*/  REDG.E.ADD.F32.FTZ.RN.STRONG.GPU desc[UR18][R16.64], R13 ;  /* 0x0000000d100079a6 */ /* 0x000fe8000c12f312 */
[----:B------:R-:W-:Y:S01]  /*0d60*/  REDG.E.ADD.F32.FTZ.RN.STRONG.GPU desc[UR18][R2.64], R5 ;  /* 0x00000005020079a6 */ /* 0x000fe2000c12f312 */
[----:B------:R-:W-:Y:S05]  /*0d70*/  EXIT ;  /* 0x000000000000794d */ /* 0x000fea0003800000 */
.L_x_718:
[----:B------:R-:W0:Y:S02]  /*0d80*/  LDC.64 R2, c[0x0][0x3a8] ;  /* 0x0000ea00ff027b82 */ /* 0x000e240000000a00 */
[----:B0-----:R-:W-:-:S05]  /*0d90*/  IMAD.WIDE.U32 R2, R0, 0x4, R2 ;  /* 0x0000000400027825 */ /* 0x001fca00078e0002 */
[----:B------:R-:W-:Y:S01]  /*0da0*/  STG.E desc[UR18][R2.64], RZ ;  /* 0x000000ff02007986 */ /* 0x000fe2000c101912 */
[----:B------:R-:W-:Y:S05]  /*0db0*/  EXIT ;  /* 0x000000000000794d */ /* 0x000fea0003800000 */
.L_x_719:
        /* <DEDUP_REMOVED lines=12> */
.L_x_1015:


//--------------------- .text._Z10divNewTab2ILi10EEvPfS0_Pii --------------------------
	.section	.text._Z10divNewTab2ILi10EEvPfS0_Pii,"ax",@progbits
	.align	128
        .global         _Z10divNewTab2ILi10EEvPfS0_Pii
        .type           _Z10divNewTab2ILi10EEvPfS0_Pii,@function
        .size           _Z10divNewTab2ILi10EEvPfS0_Pii,(.L_x_954 - _Z10divNewTab2ILi10EEvPfS0_Pii)
        .other          _Z10divNewTab2ILi10EEvPfS0_Pii,@"STO_CUDA_ENTRY STV_DEFAULT"
_Z10divNewTab2ILi10EEvPfS0_Pii:
.text._Z10divNewTab2ILi10EEvPfS0_Pii:
        /* <DEDUP_REMOVED lines=34> */
[----:B------:R-:W-:Y:S05]  /*0220*/  CALL.REL.NOINC `($__internal_22_$__cuda_sm3x_div_rn_noftz_f32_slowpath) ;  /* 0x0000000000187944 */ /* 0x000fea0003c00000 */
[----:B------:R-:W-:-:S07]  /*0230*/  IMAD.MOV.U32 R7, RZ, RZ, R0 ;  /* 0x000000ffff077224 */ /* 0x000fce00078e0000 */
.L_x_721:
[----:B------:R-:W-:Y:S05]  /*0240*/  BSYNC.RECONVERGENT B0 ;  /* 0x0000000000007941 */ /* 0x000fea0003800200 */
.L_x_720:
[----:B------:R-:W0:Y:S02]  /*0250*/  LDC.64 R4, c[0x0][0x380] ;  /* 0x0000e000ff047b82 */ /* 0x000e240000000a00 */
[----:B0-----:R-:W-:-:S05]  /*0260*/  IMAD.WIDE.U32 R2, R2, 0x4, R4 ;  /* 0x0000000402027825 */ /* 0x001fca00078e0004 */
[----:B------:R-:W-:Y:S01]  /*0270*/  STG.E desc[UR4][R2.64], R7 ;  /* 0x0000000702007986 */ /* 0x000fe2000c101904 */
[----:B------:R-:W-:Y:S05]  /*0280*/  EXIT ;  /* 0x000000000000794d */ /* 0x000fea0003800000 */
        .weak           $__internal_22_$__cuda_sm3x_div_rn_noftz_f32_slowpath
        .type           $__internal_22_$__cuda_sm3x_div_rn_noftz_f32_slowpath,@function
        .size           $__internal_22_$__cuda_sm3x_div_rn_noftz_f32_slowpath,(.L_x_954 - $__internal_22_$__cuda_sm3x_div_rn_noftz_f32_slowpath)
$__internal_22_$__cuda_sm3x_div_rn_noftz_f32_slowpath:
        /* <DEDUP_REMOVED lines=36> */
.L_x_723:
        /* <DEDUP_REMOVED lines=51> */
.L_x_730:
[----:B------:R-:W-:-:S04]  /*0800*/  LOP3.LUT R0, R0, 0x80000000, RZ, 0xc0, !PT ;  /* 0x8000000000007812 */ /* 0x000fc800078ec0ff */
[----:B------:R-:W-:Y:S01]  /*0810*/  LOP3.LUT R0, R0, 0x7f800000, RZ, 0xfc, !PT ;  /* 0x7f80000000007812 */ /* 0x000fe200078efcff */
[----:B------:R-:W-:Y:S06]  /*0820*/  BRA `(.L_x_731) ;  /* 0x0000000000047947 */ /* 0x000fec0003800000 */
.L_x_729:
[----:B------:R-:W-:-:S07]  /*0830*/  IMAD R0, R6, 0x800000, R0 ;  /* 0x0080000006007824 */ /* 0x000fce00078e0200 */
.L_x_731:
[----:B------:R-:W-:Y:S05]  /*0840*/  BSYNC.RECONVERGENT B2 ;  /* 0x0000000000027941 */ /* 0x000fea0003800200 */
.L_x_728:
[----:B------:R-:W-:Y:S05]  /*0850*/  BRA `(.L_x_732) ;  /* 0x0000000000207947 */ /* 0x000fea0003800000 */
.L_x_727:
[----:B------:R-:W-:-:S04]  /*0860*/  LOP3.LUT R0, R8, 0x80000000, R7, 0x48, !PT ;  /* 0x8000000008007812 */ /* 0x000fc800078e4807 */
[----:B------:R-:W-:Y:S01]  /*0870*/  LOP3.LUT R0, R0, 0x7f800000, RZ, 0xfc, !PT ;  /* 0x7f80000000007812 */ /* 0x000fe200078efcff */
[----:B------:R-:W-:Y:S06]  /*0880*/  BRA `(.L_x_732) ;  /* 0x0000000000147947 */ /* 0x000fec0003800000 */
.L_x_726:
[----:B------:R-:W-:Y:S01]  /*0890*/  LOP3.LUT R0, R8, 0x80000000, R7, 0x48, !PT ;  /* 0x8000000008007812 */ /* 0x000fe200078e4807 */
[----:B------:R-:W-:Y:S06]  /*08a0*/  BRA `(.L_x_732) ;  /* 0x00000000000c7947 */ /* 0x000fec0003800000 */
.L_x_725:
[----:B------:R-:W0:Y:S01]  /*08b0*/  MUFU.RSQ R0, -QNAN ;  /* 0xffc0000000007908 */ /* 0x000e220000001400 */
[----:B------:R-:W-:Y:S05]  /*08c0*/  BRA `(.L_x_732) ;  /* 0x0000000000047947 */ /* 0x000fea0003800000 */
.L_x_724:
[----:B------:R-:W-:-:S07]  /*08d0*/  FADD.FTZ R0, R0, R3 ;  /* 0x0000000300007221 */ /* 0x000fce0000010000 */
.L_x_732:
[----:B------:R-:W-:Y:S05]  /*08e0*/  BSYNC.RECONVERGENT B1 ;  /* 0x0000000000017941 */ /* 0x000fea0003800200 */
.L_x_722:
[----:B------:R-:W-:-:S04]  /*08f0*/  IMAD.MOV.U32 R5, RZ, RZ, 0x0 ;  /* 0x00000000ff057424 */ /* 0x000fc800078e00ff */
[----:B0-----:R-:W-:Y:S05]  /*0900*/  RET.REL.NODEC R4 `(_Z10divNewTab2ILi10EEvPfS0_Pii) ;  /* 0xfffffff404bc7950 */ /* 0x001fea0003c3ffff */
.L_x_733:
        /* <DEDUP_REMOVED lines=15> */
.L_x_954:


//--------------------- .text._Z22calculateBestDistance2ILi9EEvPfS0_S0_PiS1_S1_ii --------------------------
	.section	.text._Z22calculateBestDistance2ILi9EEvPfS0_S0_PiS1_S1_ii,"ax",@progbits
	.align	128
        .global         _Z22calculateBestDistance2ILi9EEvPfS0_S0_PiS1_S1_ii
        .type           _Z22calculateBestDistance2ILi9EEvPfS0_S0_PiS1_S1_ii,@function
        .size           _Z22calculateBestDistance2ILi9EEvPfS0_S0_PiS1_S1_ii,(.L_x_1017 - _Z22calculateBestDistance2ILi9EEvPfS0_S0_PiS1_S1_ii)
        .other          _Z22calculateBestDistance2ILi9EEvPfS0_S0_PiS1_S1_ii,@"STO_CUDA_ENTRY STV_DEFAULT"
_Z22calculateBestDistance2ILi9EEvPfS0_S0_PiS1_S1_ii:
.text._Z22calculateBestDistance2ILi9EEvPfS0_S0_PiS1_S1_ii:
        /* <DEDUP_REMOVED lines=21> */
[----:B--2---:R-:W-:-:S04]  /*0150*/  IMAD.WIDE.U32 R28, R29, 0x4, R12 ;  /* 0x000000041d1c7825 */ /* 0x004fc800078e000c */
        /* <DEDUP_REMOVED lines=20> */
[----:B------:R-:W-:Y:S01]  /*02a0*/  LEA R31, R2, R2, 0x2 ;  /* 0x00000002021f7211 */ /* 0x000fe200078e10ff */
[----:B------:R-:W2:Y:S01]  /*02b0*/  LDCU.64 UR20, c[0x0][0x388] ;  /* 0x00007100ff1477ac */ /* 0x000ea20008000a00 */
[----:B------:R-:W-:-:S02]  /*02c0*/  R2UR UR5, R30 ;  /* 0x000000001e0572ca */ /* 0x000fc400000e0000 */
[----:B------:R-:W-:Y:S01]  /*02d0*/  SHF.L.U32 R30, R2, 0x2, RZ ;  /* 0x00000002021e7819 */ /* 0x000fe200000006ff */
[----:B------:R-:W-:Y:S01]  /*02e0*/  UMOV UR4, URZ ;  /* 0x000000ff00047c82 */ /* 0x000fe20008000000 */
[----:B------:R-:W-:Y:S01]  /*02f0*/  R2UR UR7, R31 ;  /* 0x000000001f0772ca */ /* 0x000fe200000e0000 */
[----:B------:R-:W3:Y:S01]  /*0300*/  LDC R34, c[0x0][0x38c] ;  /* 0x0000e300ff227b82 */ /* 0x000ee20000000800 */
[----:B------:R-:W-:Y:S01]  /*0310*/  R2UR UR6, R30 ;  /* 0x000000001e0672ca */ /* 0x000fe200000e0000 */
[C---:B------:R-:W-:Y:S01]  /*0320*/  IMAD R30, R2.reuse, 0x6, RZ ;  /* 0x00000006021e7824 */ /* 0x040fe200078e02ff */
[C---:B------:R-:W-:Y:S02]  /*0330*/  LEA R32, R2.reuse, -R2, 0x3 ;  /* 0x8000000202207211 */ /* 0x040fe400078e18ff */
[----:B------:R-:W-:Y:S02]  /*0340*/  SHF.L.U32 R31, R2, 0x3, RZ ;  /* 0x00000003021f7819 */ /* 0x000fe400000006ff */
[----:B------:R-:W-:-:S02]  /*0350*/  R2UR UR8, R30 ;  /* 0x000000001e0872ca */ /* 0x000fc400000e0000 */
[----:B------:R-:W-:Y:S02]  /*0360*/  R2UR UR9, R32 ;  /* 0x00000000200972ca */ /* 0x000fe400000e0000 */
[----:B------:R-:W-:Y:S02]  /*0370*/  R2UR UR10, R31 ;  /* 0x000000001f0a72ca */ /* 0x000fe400000e0000 */
[C---:B------:R-:W-:Y:S02]  /*0380*/  IADD3 R44, PT, PT, -R2.reuse, RZ, RZ ;  /* 0x000000ff022c7210 */ /* 0x040fe40007ffe1ff */
[----:B------:R-:W-:Y:S02]  /*0390*/  MOV R43, 0x7f7fffff ;  /* 0x7f7fffff002b7802 */ /* 0x000fe40000000f00 */
[----:B------:R-:W-:Y:S02]  /*03a0*/  MOV R42, 0xffffffff ;  /* 0xffffffff002a7802 */ /* 0x000fe40000000f00 */
[----:B0-2---:R-:W-:-:S07]  /*03b0*/  SHF.L.U32 R45, R2, 0x1, RZ ;  /* 0x00000001022d7819 */ /* 0x005fce00000006ff */
.L_x_735:
[----:B-1----:R-:W-:Y:S02]  /*03c0*/  MOV R30, R33 ;  /* 0x00000021001e7202 */ /* 0x002fe40000000f00 */
[----:B---3--:R-:W-:-:S03]  /*03d0*/  MOV R31, R34 ;  /* 0x00000022001f7202 */ /* 0x008fc60000000f00 */
[--C-:B------:R-:W-:Y:S02]  /*03e0*/  IMAD.WIDE.U32 R36, R2, 0x4, R30.reuse ;  /* 0x0000000402247825 */ /* 0x100fe400078e001e */
[----:B------:R-:W2:Y:S02]  /*03f0*/  LDG.E R38, desc[UR18][R30.64] ;  /* 0x000000121e267981 */ /* 0x000ea4000c1e1900 */
[----:B------:R-:W-:Y:S02]  /*0400*/  IMAD.WIDE.U32 R34, R45, 0x4, R30 ;  /* 0x000000042d227825 */ /* 0x000fe400078e001e */
[----:B------:R0:W3:Y:S01]  /*0410*/  LDG.E R37, desc[UR18][R36.64] ;  /* 0x0000001224257981 */ /* 0x0000e2000c1e1900 */
[----:B------:R-:W-:-:S03]  /*0420*/  UIMAD.WIDE.U32 UR12, UR5, 0x4, UR20 ;  /* 0x00000004050c78a5 */ /* 0x000fc6000f8e0014 */
[----:B------:R-:W4:Y:S03]  /*0430*/  LDG.E R34, desc[UR18][R34.64] ;  /* 0x0000001222227981 */ /* 0x000f26000c1e1900 */
[----:B------:R-:W-:Y:S02]  /*0440*/  MOV R33, UR13 ;  /* 0x0000000d00217c02 */ /* 0x000fe40008000f00 */
[----:B------:R-:W-:-:S05]  /*0450*/  MOV R32, UR12 ;  /* 0x0000000c00207c02 */ /* 0x000fca0008000f00 */
[----:B------:R-:W4:Y:S01]  /*0460*/  LDG.E R33, desc[UR18][R32.64] ;  /* 0x0000001220217981 */ /* 0x000f22000c1e1900 */
[----:B------:R-:W-:Y:S02]  /*0470*/  UIMAD.WIDE.U32 UR12, UR6, 0x4, UR20 ;  /* 0x00000004060c78a5 */ /* 0x000fe4000f8e0014 */
[----:B------:R-:W-:-:S04]  /*0480*/  UIMAD.WIDE.U32 UR14, UR8, 0x4, UR20 ;  /* 0x00000004080e78a5 */ /* 0x000fc8000f8e0014 */
[----:B0-----:R-:W-:Y:S01]  /*0490*/  MOV R36, UR12 ;  /* 0x0000000c00247c02 */ /* 0x001fe20008000f00 */
[----:B------:R-:W-:Y:S01]  /*04a0*/  UIMAD.WIDE.U32 UR16, UR9, 0x4, UR20 ;  /* 0x00000004091078a5 */ /* 0x000fe2000f8e0014 */
[----:B--2--5:R-:W-:-:S04]  /*04b0*/  FADD R38, R3, -R38 ;  /* 0x8000002603267221 */ /* 0x024fc80000000000 */
[----:B------:R-:W-:Y:S01]  /*04c0*/  FFMA R38, R38, R38, RZ ;  /* 0x0000002626267223 */ /* 0x000fe200000000ff */
[----:B---3--:R-:W-:-:S04]  /*04d0*/  FADD R39, R4, -R37 ;  /* 0x8000002504277221 */ /* 0x008fc80000000000 */
[----:B------:R-:W-:Y:S01]  /*04e0*/  FFMA R38, R39, R39, R38 ;  /* 0x0000002727267223 */ /* 0x000fe20000000026 */
[----:B----4-:R-:W-:-:S04]  /*04f0*/  FADD R37, R5, -R34 ;  /* 0x8000002205257221 */ /* 0x010fc80000000000 */
[----:B------:R-:W-:Y:S01]  /*0500*/  FFMA R38, R37, R37, R38 ;  /* 0x0000002525267223 */ /* 0x000fe20000000026 */
[----:B------:R-:W-:Y:S01]  /*0510*/  MOV R37, UR13 ;  /* 0x0000000d00257c02 */ /* 0x000fe20008000f00 */
[----:B------:R-:W-:Y:S01]  /*0520*/  UIMAD.WIDE.U32 UR12, UR7, 0x4, UR20 ;  /* 0x00000004070c78a5 */ /* 0x000fe2000f8e0014 */
[----:B------:R-:W-:-:S03]  /*0530*/  FADD R35, R6, -R33 ;  /* 0x8000002106237221 */ /* 0x000fc60000000000 */
[----:B------:R0:W2:Y:S01]  /*0540*/  LDG.E R36, desc[UR18][R36.64] ;  /* 0x0000001224247981 */ /* 0x0000a2000c1e1900 */
[----:B------:R-:W-:Y:S02]  /*0550*/  MOV R34, UR14 ;  /* 0x0000000e00227c02 */ /* 0x000fe40008000f00 */
[----:B------:R-:W-:Y:S02]  /*0560*/  MOV R33, UR13 ;  /* 0x0000000d00217c02 */ /* 0x000fe40008000f00 */
[----:B------:R-:W-:Y:S01]  /*0570*/  MOV R32, UR12 ;  /* 0x0000000c00207c02 */ /* 0x000fe20008000f00 */
[----:B------:R-:W-:Y:S01]  /*0580*/  UIMAD.WIDE.U32 UR12, UR10, 0x4, UR20 ;  /* 0x000000040a0c78a5 */ /* 0x000fe2000f8e0014 */
[----:B0-----:R-:W-:Y:S01]  /*0590*/  FFMA R37, R35, R35, R38 ;  /* 0x0000002323257223 */ /* 0x001fe20000000026 */
[----:B------:R-:W-:Y:S02]  /*05a0*/  MOV R35, UR15 ;  /* 0x0000000f00237c02 */ /* 0x000fe40008000f00 */
[----:B------:R-:W3:Y:S01]  /*05b0*/  LDG.E R33, desc[UR18][R32.64] ;  /* 0x0000001220217981 */ /* 0x000ee2000c1e1900 */
[----:B------:R-:W-:-:S02]  /*05c0*/  MOV R39, UR17 ;  /* 0x0000001100277c02 */ /* 0x000fc40008000f00 */
[----:B------:R-:W-:Y:S01]  /*05d0*/  MOV R38, UR16 ;  /* 0x0000001000267c02 */ /* 0x000fe20008000f00 */
[----:B------:R-:W4:Y:S01]  /*05e0*/  LDG.E R34, desc[UR18][R34.64] ;  /* 0x0000001222227981 */ /* 0x000f22000c1e1900 */
[----:B------:R-:W-:Y:S02]  /*05f0*/  MOV R40, UR12 ;  /* 0x0000000c00287c02 */ /* 0x000fe40008000f00 */
[----:B------:R-:W-:Y:S01]  /*0600*/  MOV R41, UR13 ;  /* 0x0000000d00297c02 */ /* 0x000fe20008000f00 */
[----:B------:R-:W4:Y:S04]  /*0610*/  LDG.E R39, desc[UR18][R38.64] ;  /* 0x0000001226277981 */ /* 0x000f28000c1e1900 */
[----:B------:R-:W4:Y:S01]  /*0620*/  LDG.E R40, desc[UR18][R40.64] ;  /* 0x0000001228287981 */ /* 0x000f22000c1e1900 */
[----:B------:R-:W-:Y:S01]  /*0630*/  IADD3 R44, PT, PT, R44, 0x1, RZ ;  /* 0x000000012c2c7810 */ /* 0x000fe20007ffe0ff */
[----:B------:R-:W-:-:S02]  /*0640*/  UIADD3 UR5, UPT, UPT, UR5, 0x1, URZ ;  /* 0x0000000105057890 */ /* 0x000fc4000fffe0ff */
[----:B------:R-:W-:Y:S01]  /*0650*/  UIADD3 UR6, UPT, UPT, UR6, 0x1, URZ ;  /* 0x0000000106067890 */ /* 0x000fe2000fffe0ff */
[----:B------:R-:W-:Y:S01]  /*0660*/  ISETP.NE.AND P1, PT, R44, RZ, PT ;  /* 0x000000ff2c00720c */ /* 0x000fe20003f25270 */
[----:B------:R-:W-:Y:S02]  /*0670*/  UIADD3 UR7, UPT, UPT, UR7, 0x1, URZ ;  /* 0x0000000107077890 */ /* 0x000fe4000fffe0ff */
[----:B------:R-:W-:Y:S02]  /*0680*/  UIADD3 UR8, UPT, UPT, UR8, 0x1, URZ ;  /* 0x0000000108087890 */ /* 0x000fe4000fffe0ff */
[----:B------:R-:W-:Y:S02]  /*0690*/  UIADD3 UR9, UPT, UPT, UR9, 0x1, URZ ;  /* 0x0000000109097890 */ /* 0x000fe4000fffe0ff */
[----:B------:R-:W-:Y:S01]  /*06a0*/  UIADD3 UR10, UPT, UPT, UR10, 0x1, URZ ;  /* 0x000000010a0a7890 */ /* 0x000fe2000fffe0ff */
[----:B--2---:R-:W-:-:S04]  /*06b0*/  FADD R36, R7, -R36 ;  /* 0x8000002407247221 */ /* 0x004fc80000000000 */
[----:B------:R-:W-:Y:S01]  /*06c0*/  FFMA R37, R36, R36, R37 ;  /* 0x0000002424257223 */ /* 0x000fe20000000025 */
[----:B---3--:R-:W-:Y:S01]  /*06d0*/  FADD R36, R8, -R33 ;  /* 0x8000002108247221 */ /* 0x008fe20000000000 */
[----:B------:R-:W-:-:S03]  /*06e0*/  IADD3 R33, P2, PT, R30, 0x4, RZ ;  /* 0x000000041e217810 */ /* 0x000fc60007f5e0ff */
[----:B------:R-:W-:Y:S01]  /*06f0*/  FFMA R37, R36, R36, R37 ;  /* 0x0000002424257223 */ /* 0x000fe20000000025 */
[----:B----4-:R-:W-:Y:S01]  /*0700*/  FADD R32, R9, -R34 ;  /* 0x8000002209207221 */ /* 0x010fe20000000000 */
[----:B------:R-:W-:-:S03]  /*0710*/  FADD R34, R10, -R39 ;  /* 0x800000270a227221 */ /* 0x000fc60000000000 */
[----:B------:R-:W-:Y:S01]  /*0720*/  FFMA R37, R32, R32, R37 ;  /* 0x0000002020257223 */ /* 0x000fe20000000025 */
[----:B------:R-:W-:-:S03]  /*0730*/  FADD R32, R11, -R40 ;  /* 0x800000280b207221 */ /* 0x000fc60000000000 */
[----:B------:R-:W-:Y:S01]  /*0740*/  FFMA R37, R34, R34, R37 ;  /* 0x0000002222257223 */ /* 0x000fe20000000025 */
[----:B------:R-:W-:-:S03]  /*0750*/  IADD3.X R34, PT, PT, RZ, R31, RZ, P2, !PT ;  /* 0x0000001fff227210 */ /* 0x000fc600017fe4ff */
[----:B------:R-:W-:-:S05]  /*0760*/  FFMA R32, R32, R32, R37 ;  /* 0x0000002020207223 */ /* 0x000fca0000000025 */
[----:B------:R-:W-:-:S04]  /*0770*/  FSETP.GEU.AND P0, PT, R32, R43, PT ;  /* 0x0000002b2000720b */ /* 0x000fc80003f0e000 */
[----:B------:R-:W-:Y:S01]  /*0780*/  SEL R42, R42, UR4, P0 ;  /* 0x000000042a2a7c07 */ /* 0x000fe20008000000 */
[----:B------:R-:W-:Y:S01]  /*0790*/  UIADD3 UR4, UPT, UPT, UR4, 0x1, URZ ;  /* 0x0000000104047890 */ /* 0x000fe2000fffe0ff */
[----:B------:R-:W-:Y:S01]  /*07a0*/  FSEL R43, R32, R43, !P0 ;  /* 0x0000002b202b7208 */ /* 0x000fe20004000000 */
[----:B------:R-:W-:Y:S10]  /*07b0*/  @P1 BRA `(.L_x_735) ;  /* 0xfffffffc00001947 */ /* 0x000ff4000383ffff */
.L_x_734:
        /* <DEDUP_REMOVED lines=35> */
[----:B------:R-:W5:Y:S01]  /*09f0*/  LDG.E R25, desc[UR18][R24.64] ;  /* 0x0000001218197981 */ /* 0x000f62000c1e1900 */
[----:B------:R-:W-:-:S04]  /*0a00*/  IMAD.WIDE R12, R2, 0x4, R8 ;  /* 0x00000004020c7825 */ /* 0x000fc800078e0208 */
[----:B------:R-:W-:-:S04]  /*0a10*/  IMAD.WIDE R28, R2, 0x4, R10 ;  /* 0x00000004021c7825 */ /* 0x000fc800078e020a */
[----:B-----5:R-:W-:Y:S01]  /*0a20*/  FADD R33, -R25, -RZ ;  /* 0x800000ff19217221 */ /* 0x020fe20000000100 */
[----:B------:R4:W-:Y:S04]  /*0a30*/  REDG.E.ADD.F32.FTZ.RN.STRONG.GPU desc[UR18][R12.64], R25 ;  /* 0x000000190c0079a6 */ /* 0x0009e8000c12f312 */
[----:B------:R5:W-:Y:S04]  /*0a40*/  REDG.E.ADD.F32.FTZ.RN.STRONG.GPU desc[UR18][R28.64], R33 ;  /* 0x000000211c0079a6 */ /* 0x000be8000c12f312 */
[----:B0-----:R-:W2:Y:S01]  /*0a50*/  LDG.E R3, desc[UR18][R22.64] ;  /* 0x0000001216037981 */ /* 0x001ea2000c1e1900 */
[----:B------:R-:W-:-:S04]  /*0a60*/  IMAD.WIDE R4, R2, 0x4, R12 ;  /* 0x0000000402047825 */ /* 0x000fc800078e020c */
        /* <DEDUP_REMOVED lines=10> */
[----:B------:R-:W5:Y:S01]  /*0b10*/  LDG.E R19, desc[UR18][R18.64] ;  /* 0x0000001212137981 */ /* 0x000f62000c1e1900 */
[----:B------:R-:W-:-:S04]  /*0b20*/  IMAD.WIDE R12, R2, 0x4, R8 ;  /* 0x00000004020c7825 */ /* 0x000fc800078e0208 */
[----:B------:R-:W-:-:S04]  /*0b30*/  IMAD.WIDE R22, R2, 0x4, R10 ;  /* 0x0000000402167825 */ /* 0x000fc800078e020a */
[----:B-----5:R-:W-:Y:S01]  /*0b40*/  FADD R29, -R19, -RZ ;  /* 0x800000ff131d7221 */ /* 0x020fe20000000100 */
        /* <DEDUP_REMOVED lines=15> */
.L_x_736:
[----:B------:R-:W0:Y:S02]  /*0c40*/  LDC.64 R2, c[0x0][0x3a8] ;  /* 0x0000ea00ff027b82 */ /* 0x000e240000000a00 */
[----:B0-----:R-:W-:-:S05]  /*0c50*/  IMAD.WIDE.U32 R2, R0, 0x4, R2 ;  /* 0x0000000400027825 */ /* 0x001fca00078e0002 */
[----:B------:R-:W-:Y:S01]  /*0c60*/  STG.E desc[UR18][R2.64], RZ ;  /* 0x000000ff02007986 */ /* 0x000fe2000c101912 */
[----:B------:R-:W-:Y:S05]  /*0c70*/  EXIT ;  /* 0x000000000000794d */ /* 0x000fea0003800000 */
.L_x_737:
        /* <DEDUP_REMOVED lines=16> */
.L_x_1017:


//--------------------- .text._Z10divNewTab2ILi9EEvPfS0_Pii --------------------------
	.section	.text._Z10divNewTab2ILi9EEvPfS0_Pii,"ax",@progbits
	.align	128
        .global         _Z10divNewTab2ILi9EEvPfS0_Pii
        .type           _Z10divNewTab2ILi9EEvPfS0_Pii,@function
        .size           _Z10divNewTab2ILi9EEvPfS0_Pii,(.L_x_955 - _Z10divNewTab2ILi9EEvPfS0_Pii)
        .other          _Z10divNewTab2ILi9EEvPfS0_Pii,@"STO_CUDA_ENTRY STV_DEFAULT"
_Z10divNewTab2ILi9EEvPfS0_Pii:
.text._Z10divNewTab2ILi9EEvPfS0_Pii:
        /* <DEDUP_REMOVED lines=34> */
[----:B------:R-:W-:Y:S05]  /*0220*/  CALL.REL.NOINC `($__internal_23_$__cuda_sm3x_div_rn_noftz_f32_slowpath) ;  /* 0x0000000000187944 */ /* 0x000fea0003c00000 */
[----:B------:R-:W-:-:S07]  /*0230*/  IMAD.MOV.U32 R7, RZ, RZ, R0 ;  /* 0x000000ffff077224 */ /* 0x000fce00078e0000 */
.L_x_739:
[----:B------:R-:W-:Y:S05]  /*0240*/  BSYNC.RECONVERGENT B0 ;  /* 0x0000000000007941 */ /* 0x000fea0003800200 */
.L_x_738:
[----:B------:R-:W0:Y:S02]  /*0250*/  LDC.64 R4, c[0x0][0x380] ;  /* 0x0000e000ff047b82 */ /* 0x000e240000000a00 */
[----:B0-----:R-:W-:-:S05]  /*0260*/  IMAD.WIDE.U32 R2, R2, 0x4, R4 ;  /* 0x0000000402027825 */ /* 0x001fca00078e0004 */
[----:B------:R-:W-:Y:S01]  /*0270*/  STG.E desc[UR4][R2.64], R7 ;  /* 0x0000000702007986 */ /* 0x000fe2000c101904 */
[----:B------:R-:W-:Y:S05]  /*0280*/  EXIT ;  /* 0x000000000000794d */ /* 0x000fea0003800000 */
        .weak           $__internal_23_$__cuda_sm3x_div_rn_noftz_f32_slowpath
        .type           $__internal_23_$__cuda_sm3x_div_rn_noftz_f32_slowpath,@function
        .size           $__internal_23_$__cuda_sm3x_div_rn_noftz_f32_slowpath,(.L_x_955 - $__internal_23_$__cuda_sm3x_div_rn_noftz_f32_slowpath)
$__internal_23_$__cuda_sm3x_div_rn_noftz_f32_slowpath:
        /* <DEDUP_REMOVED lines=36> */
.L_x_741:
        /* <DEDUP_REMOVED lines=51> */
.L_x_748:
[----:B------:R-:W-:-:S04]  /*0800*/  LOP3.LUT R0, R0, 0x80000000, RZ, 0xc0, !PT ;  /* 0x8000000000007812 */ /* 0x000fc800078ec0ff */
[----:B------:R-:W-:Y:S01]  /*0810*/  LOP3.LUT R0, R0, 0x7f800000, RZ, 0xfc, !PT ;  /* 0x7f80000000007812 */ /* 0x000fe200078efcff */
[----:B------:R-:W-:Y:S06]  /*0820*/  BRA `(.L_x_749) ;  /* 0x0000000000047947 */ /* 0x000fec0003800000 */
.L_x_747:
[----:B------:R-:W-:-:S07]  /*0830*/  IMAD R0, R6, 0x800000, R0 ;  /* 0x0080000006007824 */ /* 0x000fce00078e0200 */
.L_x_749:
[----:B------:R-:W-:Y:S05]  /*0840*/  BSYNC.RECONVERGENT B2 ;  /* 0x0000000000027941 */ /* 0x000fea0003800200 */
.L_x_746:
[----:B------:R-:W-:Y:S05]  /*0850*/  BRA `(.L_x_750) ;  /* 0x0000000000207947 */ /* 0x000fea0003800000 */
.L_x_745:
[----:B------:R-:W-:-:S04]  /*0860*/  LOP3.LUT R0, R8, 0x80000000, R7, 0x48, !PT ;  /* 0x8000000008007812 */ /* 0x000fc800078e4807 */
[----:B------:R-:W-:Y:S01]  /*0870*/  LOP3.LUT R0, R0, 0x7f800000, RZ, 0xfc, !PT ;  /* 0x7f80000000007812 */ /* 0x000fe200078efcff */
[----:B------:R-:W-:Y:S06]  /*0880*/  BRA `(.L_x_750) ;  /* 0x0000000000147947 */ /* 0x000fec0003800000 */
.L_x_744:
[----:B------:R-:W-:Y:S01]  /*0890*/  LOP3.LUT R0, R8, 0x80000000, R7, 0x48, !PT ;  /* 0x8000000008007812 */ /* 0x000fe200078e4807 */
[----:B------:R-:W-:Y:S06]  /*08a0*/  BRA `(.L_x_750) ;  /* 0x00000000000c7947 */ /* 0x000fec0003800000 */
.L_x_743:
[----:B------:R-:W0:Y:S01]  /*08b0*/  MUFU.RSQ R0, -QNAN ;  /* 0xffc0000000007908 */ /* 0x000e220000001400 */
[----:B------:R-:W-:Y:S05]  /*08c0*/  BRA `(.L_x_750) ;  /* 0x0000000000047947 */ /* 0x000fea0003800000 */
.L_x_742:
[----:B------:R-:W-:-:S07]  /*08d0*/  FADD.FTZ R0, R0, R3 ;  /* 0x0000000300007221 */ /* 0x000fce0000010000 */
.L_x_750:
[----:B------:R-:W-:Y:S05]  /*08e0*/  BSYNC.RECONVERGENT B1 ;  /* 0x0000000000017941 */ /* 0x000fea0003800200 */
.L_x_740:
[----:B------:R-:W-:-:S04]  /*08f0*/  IMAD.MOV.U32 R5, RZ, RZ, 0x0 ;  /* 0x00000000ff057424 */ /* 0x000fc800078e00ff */
[----:B0-----:R-:W-:Y:S05]  /*0900*/  RET.REL.NODEC R4 `(_Z10divNewTab2ILi9EEvPfS0_Pii) ;  /* 0xfffffff404bc7950 */ /* 0x001fea0003c3ffff */
.L_x_751:
        /* <DEDUP_REMOVED lines=15> */
.L_x_955:


//--------------------- .text._Z22calculateBestDistance2ILi8EEvPfS0_S0_PiS1_S1_ii --------------------------
	.section	.text._Z22calculateBestDistance2ILi8EEvPfS0_S0_PiS1_S1_ii,"ax",@progbits
	.align	128
        .global         _Z22calculateBestDistance2ILi8EEvPfS0_S0_PiS1_S1_ii
        .type           _Z22calculateBestDistance2ILi8EEvPfS0_S0_PiS1_S1_ii,@function
        .size           _Z22calculateBestDistance2ILi8EEvPfS0_S0_PiS1_S1_ii,(.L_x_1019 - _Z22calculateBestDistance2ILi8EEvPfS0_S0_PiS1_S1_ii)
        .other          _Z22calculateBestDistance2ILi8EEvPfS0_S0_PiS1_S1_ii,@"STO_CUDA_ENTRY STV_DEFAULT"
_Z22calculateBestDistance2ILi8EEvPfS0_S0_PiS1_S1_ii:
.text._Z22calculateBestDistance2ILi8EEvPfS0_S0_PiS1_S1_ii:
        /* <DEDUP_REMOVED lines=9> */
[----:B------:R-:W0:Y:S01]  /*0090*/  LDCU UR18, c[0x0][0x3b4] ;  /* 0x00007680ff1277ac */ /* 0x000e220008000800 */
[----:B------:R-:W1:Y:S01]  /*00a0*/  LDC.64 R24, c[0x0][0x380] ;  /* 0x0000e000ff187b82 */ /* 0x000e620000000a00 */
[----:B------:R-:W-:Y:S02]  /*00b0*/  MOV R32, 0xffffffff ;  /* 0xffffffff00207802 */ /* 0x000fe40000000f00 */
[----:B------:R-:W-:Y:S01]  /*00c0*/  IADD3 R13, PT, PT, R11, UR5, RZ ;  /* 0x000000050b0d7c10 */ /* 0x000fe2000fffe0ff */
[----:B------:R-:W2:Y:S03]  /*00d0*/  LDCU.64 UR12, c[0x0][0x358] ;  /* 0x00006b00ff0c77ac */ /* 0x000ea60008000a00 */
[----:B------:R-:W-:-:S04]  /*00e0*/  IADD3 R15, PT, PT, R13, UR5, RZ ;  /* 0x000000050d0f7c10 */ /* 0x000fc8000fffe0ff */
[----:B------:R-:W-:-:S04]  /*00f0*/  IADD3 R17, PT, PT, R15, UR5, RZ ;  /* 0x000000050f117c10 */ /* 0x000fc8000fffe0ff */
[----:B------:R-:W-:Y:S01]  /*0100*/  IADD3 R19, PT, PT, R17, UR5, RZ ;  /* 0x0000000511137c10 */ /* 0x000fe2000fffe0ff */
[----:B0-----:R-:W-:-:S03]  /*0110*/  UISETP.GE.AND UP0, UPT, UR18, 0x1, UPT ;  /* 0x000000011200788c */ /* 0x001fc6000bf06270 */
[----:B------:R-:W-:-:S04]  /*0120*/  IADD3 R21, PT, PT, R19, UR5, RZ ;  /* 0x0000000513157c10 */ /* 0x000fc8000fffe0ff */
[----:B------:R-:W-:Y:S01]  /*0130*/  IADD3 R23, PT, PT, R21, UR5, RZ ;  /* 0x0000000515177c10 */ /* 0x000fe2000fffe0ff */
[----:B-1----:R-:W-:-:S04]  /*0140*/  IMAD.WIDE.U32 R10, R11, 0x4, R24 ;  /* 0x000000040b0a7825 */ /* 0x002fc800078e0018 */
[----:B------:R-:W-:-:S04]  /*0150*/  IMAD.WIDE.U32 R12, R13, 0x4, R24 ;  /* 0x000000040d0c7825 */ /* 0x000fc800078e0018 */
[----:B------:R-:W-:-:S04]  /*0160*/  IMAD.WIDE.U32 R14, R15, 0x4, R24 ;  /* 0x000000040f0e7825 */ /* 0x000fc800078e0018 */
[----:B------:R-:W-:-:S04]  /*0170*/  IMAD.WIDE.U32 R16, R17, 0x4, R24 ;  /* 0x0000000411107825 */ /* 0x000fc800078e0018 */
[----:B------:R-:W-:-:S04]  /*0180*/  IMAD.WIDE.U32 R18, R19, 0x4, R24 ;  /* 0x0000000413127825 */ /* 0x000fc800078e0018 */
[----:B------:R-:W-:-:S04]  /*0190*/  IMAD.WIDE.U32 R20, R21, 0x4, R24 ;  /* 0x0000000415147825 */ /* 0x000fc800078e0018 */
[----:B------:R-:W-:-:S04]  /*01a0*/  IMAD.WIDE.U32 R22, R23, 0x4, R24 ;  /* 0x0000000417167825 */ /* 0x000fc800078e0018 */
[----:B------:R-:W-:Y:S01]  /*01b0*/  IMAD.WIDE.U32 R24, R0, 0x4, R24 ;  /* 0x0000000400187825 */ /* 0x000fe200078e0018 */
[----:B--2---:R-:W-:Y:S06]  /*01c0*/  BRA.U !UP0, `(.L_x_752) ;  /* 0x0000001908d47547 */ /* 0x004fec000b800000 */
        /* <DEDUP_REMOVED lines=8> */
[----:B------:R-:W-:Y:S01]  /*0250*/  UIADD3 UR25, UPT, UPT, -UR18, URZ, URZ ;  /* 0x000000ff12197290 */ /* 0x000fe2000fffe1ff */
[----:B------:R-:W-:Y:S01]  /*0260*/  MOV R33, 0x7f7fffff ;  /* 0x7f7fffff00217802 */ /* 0x000fe20000000f00 */
[----:B------:R-:W-:Y:S01]  /*0270*/  USHF.L.U32 UR19, UR18, 0x1, URZ ;  /* 0x0000000112137899 */ /* 0x000fe200080006ff */
[----:B------:R-:W-:Y:S01]  /*0280*/  MOV R32, 0xffffffff ;  /* 0xffffffff00207802 */ /* 0x000fe20000000f00 */
[----:B------:R-:W-:-:S02]  /*0290*/  UISETP.GE.AND UP0, UPT, UR25, URZ, UPT ;  /* 0x000000ff1900728c */ /* 0x000fc4000bf06270 */
[----:B------:R-:W-:Y:S02]  /*02a0*/  UIMAD UR22, UR18, 0x3, URZ ;  /* 0x00000003121678a4 */ /* 0x000fe4000f8e02ff */
[----:B------:R-:W-:Y:S01]  /*02b0*/  USHF.L.U32 UR20, UR18, 0x2, URZ ;  /* 0x0000000212147899 */ /* 0x000fe200080006ff */
[----:B------:R-:W1:Y:S01]  /*02c0*/  LDCU.64 UR14, c[0x0][0x388] ;  /* 0x00007100ff0e77ac */ /* 0x000e620008000a00 */
[----:B------:R-:W2:Y:S01]  /*02d0*/  LDCU.64 UR26, c[0x0][0x388] ;  /* 0x00007100ff1a77ac */ /* 0x000ea20008000a00 */
[----:B------:R-:W-:Y:S02]  /*02e0*/  UIMAD UR21, UR18, 0x5, URZ ;  /* 0x00000005121578a4 */ /* 0x000fe4000f8e02ff */
[----:B------:R-:W-:Y:S02]  /*02f0*/  UIMAD UR23, UR18, 0x6, URZ ;  /* 0x00000006121778a4 */ /* 0x000fe4000f8e02ff */
[----:B------:R-:W-:Y:S01]  /*0300*/  UIMAD UR24, UR18, 0x7, URZ ;  /* 0x00000007121878a4 */ /* 0x000fe2000f8e02ff */
[----:B------:R-:W-:Y:S01]  /*0310*/  UMOV UR4, URZ ;  /* 0x000000ff00047c82 */ /* 0x000fe20008000000 */
[----:B0-----:R-:W-:Y:S10]  /*0320*/  BRA.U UP0, `(.L_x_753) ;  /* 0x0000001500807547 */ /* 0x001ff4000b800000 */
[----:B------:R-:W-:Y:S02]  /*0330*/  UIADD3 UR5, UPT, UPT, -UR25, URZ, URZ ;  /* 0x000000ff19057290 */ /* 0x000fe4000fffe1ff */
[----:B------:R-:W-:Y:S02]  /*0340*/  UPLOP3.LUT UP0, UPT, UPT, UPT, UPT, 0x80, 0x8 ;  /* 0x000000000008789c */ /* 0x000fe40003f0f070 */
[----:B------:R-:W-:-:S09]  /*0350*/  UISETP.GT.AND UP1, UPT, UR5, 0x3, UPT ;  /* 0x000000030500788c */ /* 0x000fd2000bf24270 */
[----:B------:R-:W-:Y:S05]  /*0360*/  BRA.U !UP1, `(.L_x_754) ;  /* 0x0000000d09887547 */ /* 0x000fea000b800000 */
[----:B------:R-:W0:Y:S01]  /*0370*/  LDCU.64 UR16, c[0x0][0x388] ;  /* 0x00007100ff1077ac */ /* 0x000e220008000a00 */
[----:B------:R-:W-:-:S11]  /*0380*/  UPLOP3.LUT UP0, UPT, UPT, UPT, UPT, 0x40, 0x4 ;  /* 0x000000000004789c */ /* 0x000fd60003f0e870 */
.L_x_755:
[----:B--2---:R-:W-:Y:S01]  /*0390*/  UMOV UR6, UR26 ;  /* 0x0000001a00067c82 */ /* 0x004fe20008000000 */
[----:B------:R-:W-:Y:S01]  /*03a0*/  UMOV UR7, UR27 ;  /* 0x0000001b00077c82 */ /* 0x000fe20008000000 */
[----:B------:R-:W-:Y:S01]  /*03b0*/  MOV R28, UR6 ;  /* 0x00000006001c7c02 */ /* 0x000fe20008000f00 */
[----:B------:R-:W-:Y:S02]  /*03c0*/  UIMAD.WIDE.U32 UR28, UR18, 0x4, UR6 ;  /* 0x00000004121c78a5 */ /* 0x000fe4000f8e0006 */
[----:B------:R-:W-:-:S05]  /*03d0*/  MOV R29, UR7 ;  /* 0x00000007001d7c02 */ /* 0x000fca0008000f00 */
[----:B------:R-:W2:Y:S01]  /*03e0*/  LDG.E R37, desc[UR12][R28.64] ;  /* 0x0000000c1c257981 */ /* 0x000ea2000c1e1900 */
[----:B------:R-:W-:Y:S02]  /*03f0*/  MOV R30, UR28 ;  /* 0x0000001c001e7c02 */ /* 0x000fe40008000f00 */
[----:B------:R-:W-:-:S05]  /*0400*/  MOV R31, UR29 ;  /* 0x0000001d001f7c02 */ /* 0x000fca0008000f00 */
[----:B------:R-:W3:Y:S01]  /*0410*/  LDG.E R36, desc[UR12][R30.64] ;  /* 0x0000000c1e247981 */ /* 0x000ee2000c1e1900 */
[----:B------:R-:W-:Y:S02]  /*0420*/  UIMAD.WIDE.U32 UR26, UR19, 0x4, UR6 ;  /* 0x00000004131a78a5 */ /* 0x000fe4000f8e0006 */
[----:B0-----:R-:W-:-:S04]  /*0430*/  UIMAD.WIDE.U32 UR8, UR22, 0x4, UR16 ;  /* 0x00000004160878a5 */ /* 0x001fc8000f8e0010 */
[----:B------:R-:W-:Y:S02]  /*0440*/  MOV R26, UR26 ;  /* 0x0000001a001a7c02 */ /* 0x000fe40008000f00 */
[----:B------:R-:W-:-:S05]  /*0450*/  MOV R27, UR27 ;  /* 0x0000001b001b7c02 */ /* 0x000fca0008000f00 */
[----:B------:R0:W4:Y:S01]  /*0460*/  LDG.E R35, desc[UR12][R26.64] ;  /* 0x0000000c1a237981 */ /* 0x000122000c1e1900 */
[----:B------:R-:W-:Y:S01]  /*0470*/  UIMAD.WIDE.U32 UR10, UR21, 0x4, UR16 ;  /* 0x00000004150a78a5 */ /* 0x000fe2000f8e0010 */
[----:B0-----:R-:W-:Y:S02]  /*0480*/  MOV R26, UR8 ;  /* 0x00000008001a7c02 */ /* 0x001fe40008000f00 */
[----:B------:R-:W-:Y:S01]  /*0490*/  MOV R27, UR9 ;  /* 0x00000009001b7c02 */ /* 0x000fe20008000f00 */
[----:B------:R-:W-:-:S04]  /*04a0*/  UIMAD.WIDE.U32 UR8, UR20, 0x4, UR16 ;  /* 0x00000004140878a5 */ /* 0x000fc8000f8e0010 */
[----:B------:R0:W4:Y:S02]  /*04b0*/  LDG.E R34, desc[UR12][R26.64] ;  /* 0x0000000c1a227981 */ /* 0x000124000c1e1900 */
[----:B------:R-:W-:Y:S01]  /*04c0*/  IMAD.U32 R29, RZ, RZ, UR9 ;  /* 0x00000009ff1d7e24 */ /* 0x000fe2000f8e00ff */
[----:B------:R-:W-:Y:S02]  /*04d0*/  MOV R28, UR8 ;  /* 0x00000008001c7c02 */ /* 0x000fe40008000f00 */
[----:B------:R-:W-:Y:S02]  /*04e0*/  MOV R30, UR10 ;  /* 0x0000000a001e7c02 */ /* 0x000fe40008000f00 */
[----:B------:R-:W-:Y:S01]  /*04f0*/  MOV R31, UR11 ;  /* 0x0000000b001f7c02 */ /* 0x000fe20008000f00 */
[----:B------:R-:W4:Y:S01]  /*0500*/  LDG.E R29, desc[UR12][R28.64] ;  /* 0x0000000c1c1d7981 */ /* 0x000f22000c1e1900 */
[----:B------:R-:W-:-:S06]  /*0510*/  UIMAD.WIDE.U32 UR8, UR23, 0x4, UR16 ;  /* 0x00000004170878a5 */ /* 0x000fcc000f8e0010 */
[----:B0-----:R-:W-:Y:S01]  /*0520*/  MOV R26, UR8 ;  /* 0x00000008001a7c02 */ /* 0x001fe20008000f00 */
[----:B------:R0:W4:Y:S01]  /*0530*/  LDG.E R28, desc[UR12][R30.64] ;  /* 0x0000000c1e1c7981 */ /* 0x000122000c1e1900 */
[----:B------:R-:W-:Y:S01]  /*0540*/  MOV R27, UR9 ;  /* 0x00000009001b7c02 */ /* 0x000fe20008000f00 */
[----:B------:R-:W-:-:S06]  /*0550*/  UIMAD.WIDE.U32 UR8, UR24, 0x4, UR16 ;  /* 0x00000004180878a5 */ /* 0x000fcc000f8e0010 */
[----:B0-----:R-:W-:Y:S02]  /*0560*/  MOV R30, UR8 ;  /* 0x00000008001e7c02 */ /* 0x001fe40008000f00 */
[----:B------:R-:W-:-:S05]  /*0570*/  MOV R31, UR9 ;  /* 0x00000009001f7c02 */ /* 0x000fca0008000f00 */
[----:B------:R-:W4:Y:S01]  /*0580*/  LDG.E R30, desc[UR12][R30.64] ;  /* 0x0000000c1e1e7981 */ /* 0x000f22000c1e1900 */
[----:B--2--5:R-:W-:-:S04]  /*0590*/  FADD R37, R2, -R37 ;  /* 0x8000002502257221 */ /* 0x024fc80000000000 */
[----:B------:R-:W-:Y:S01]  /*05a0*/  FFMA R37, R37, R37, RZ ;  /* 0x0000002525257223 */ /* 0x000fe200000000ff */
[----:B---3--:R-:W-:-:S04]  /*05b0*/  FADD R36, R3, -R36 ;  /* 0x8000002403247221 */ /* 0x008fc80000000000 */
[----:B------:R-:W-:Y:S02]  /*05c0*/  FFMA R36, R36, R36, R37 ;  /* 0x0000002424247223 */ /* 0x000fe40000000025 */
[----:B------:R0:W2:Y:S01]  /*05d0*/  LDG.E R37, desc[UR12][R26.64] ;  /* 0x0000000c1a257981 */ /* 0x0000a2000c1e1900 */
[----:B----4-:R-:W-:-:S04]  /*05e0*/  FADD R35, R4, -R35 ;  /* 0x8000002304237221 */ /* 0x010fc80000000000 */
[----:B------:R-:W-:Y:S01]  /*05f0*/  FFMA R36, R35, R35, R36 ;  /* 0x0000002323247223 */ /* 0x000fe20000000024 */
[----:B------:R-:W-:Y:S01]  /*0600*/  UIADD3 UR8, UPT, UPT, UR22, 0x1, URZ ;  /* 0x0000000116087890 */ /* 0x000fe2000fffe0ff */
[----:B------:R-:W-:-:S04]  /*0610*/  FADD R35, R5, -R34 ;  /* 0x8000002205237221 */ /* 0x000fc80000000000 */
[----:B------:R-:W-:Y:S01]  /*0620*/  FFMA R36, R35, R35, R36 ;  /* 0x0000002323247223 */ /* 0x000fe20000000024 */
[----:B------:R-:W-:-:S04]  /*0630*/  FADD R29, R6, -R29 ;  /* 0x8000001d061d7221 */ /* 0x000fc80000000000 */
[----:B------:R-:W-:Y:S01]  /*0640*/  FFMA R34, R29, R29, R36 ;  /* 0x0000001d1d227223 */ /* 0x000fe20000000024 */
[----:B------:R-:W-:Y:S01]  /*0650*/  MOV R29, UR7 ;  /* 0x00000007001d7c02 */ /* 0x000fe20008000f00 */
[----:B------:R-:W-:Y:S01]  /*0660*/  FADD R35, R7, -R28 ;  /* 0x8000001c07237221 */ /* 0x000fe20000000000 */
[----:B------:R-:W-:Y:S02]  /*0670*/  MOV R28, UR6 ;  /* 0x00000006001c7c02 */ /* 0x000fe40008000f00 */
[----:B0-----:R-:W-:Y:S02]  /*0680*/  MOV R26, UR28 ;  /* 0x0000001c001a7c02 */ /* 0x001fe40008000f00 */
[----:B------:R-:W-:Y:S01]  /*0690*/  MOV R27, UR29 ;  /* 0x0000001d001b7c02 */ /* 0x000fe20008000f00 */
[----:B------:R0:W3:Y:S01]  /*06a0*/  LDG.E R29, desc[UR12][R28.64+0x4] ;  /* 0x0000040c1c1d7981 */ /* 0x0000e2000c1e1900 */
[----:B------:R-:W-:Y:S01]  /*06b0*/  UIMAD.WIDE.U32 UR8, UR8, 0x4, UR16 ;  /* 0x00000004080878a5 */ /* 0x000fe2000f8e0010 */
[----:B------:R-:W-:Y:S01]  /*06c0*/  FFMA R34, R35, R35, R34 ;  /* 0x0000002323227223 */ /* 0x000fe20000000022 */
[----:B------:R-:W-:Y:S01]  /*06d0*/  MOV R36, UR26 ;  /* 0x0000001a00247c02 */ /* 0x000fe20008000f00 */
[----:B------:R4:W3:Y:S03]  /*06e0*/  LDG.E R26, desc[UR12][R26.64+0x4] ;  /* 0x0000040c1a1a7981 */ /* 0x0008e6000c1e1900 */
[----:B------:R-:W-:Y:S01]  /*06f0*/  MOV R35, UR9 ;  /* 0x0000000900237c02 */ /* 0x000fe20008000f00 */
[----:B------:R-:W-:Y:S01]  /*0700*/  FADD R30, R9, -R30 ;  /* 0x8000001e091e7221 */ /* 0x000fe20000000000 */
[----:B--2---:R-:W-:Y:S01]  /*0710*/  FADD R31, R8, -R37 ;  /* 0x80000025081f7221 */ /* 0x004fe20000000000 */
[----:B------:R-:W-:-:S03]  /*0720*/  MOV R37, UR27 ;  /* 0x0000001b00257c02 */ /* 0x000fc60008000f00 */
[----:B------:R-:W-:Y:S01]  /*0730*/  FFMA R31, R31, R31, R34 ;  /* 0x0000001f1f1f7223 */ /* 0x000fe20000000022 */
[----:B------:R-:W-:Y:S02]  /*0740*/  MOV R34, UR8 ;  /* 0x0000000800227c02 */ /* 0x000fe40008000f00 */
[----:B------:R-:W2:Y:S01]  /*0750*/  LDG.E R37, desc[UR12][R36.64+0x4] ;  /* 0x0000040c24257981 */ /* 0x000ea2000c1e1900 */
[----:B------:R-:W-:-:S03]  /*0760*/  UIADD3 UR8, UPT, UPT, UR20, 0x1, URZ ;  /* 0x0000000114087890 */ /* 0x000fc6000fffe0ff */
[----:B------:R1:W2:Y:S01]  /*0770*/  LDG.E R34, desc[UR12][R34.64] ;  /* 0x0000000c22227981 */ /* 0x0002a2000c1e1900 */
[----:B------:R-:W-:Y:S01]  /*0780*/  UIMAD.WIDE.U32 UR8, UR8, 0x4, UR16 ;  /* 0x00000004080878a5 */ /* 0x000fe2000f8e0010 */
[----:B0-----:R-:W-:-:S05]  /*0790*/  FFMA R28, R30, R30, R31 ;  /* 0x0000001e1e1c7223 */ /* 0x001fca000000001f */
[----:B------:R-:W-:Y:S02]  /*07a0*/  MOV R31, UR9 ;  /* 0x00000009001f7c02 */ /* 0x000fe40008000f00 */
[----:B------:R-:W-:-:S05]  /*07b0*/  MOV R30, UR8 ;  /* 0x00000008001e7c02 */ /* 0x000fca0008000f00 */
[----:B------:R0:W2:Y:S01]  /*07c0*/  LDG.E R31, desc[UR12][R30.64] ;  /* 0x0000000c1e1f7981 */ /* 0x0000a2000c1e1900 */
[----:B----4-:R-:W-:Y:S01]  /*07d0*/  IMAD.U32 R27, RZ, RZ, UR7 ;  /* 0x00000007ff1b7e24 */ /* 0x010fe2000f8e00ff */
[----:B------:R-:W-:Y:S01]  /*07e0*/  UIADD3 UR8, UPT, UPT, UR21, 0x1, URZ ;  /* 0x0000000115087890 */ /* 0x000fe2000fffe0ff */
[----:B-1----:R-:W-:Y:S01]  /*07f0*/  MOV R35, UR29 ;  /* 0x0000001d00237c02 */ /* 0x002fe20008000f00 */
[----:B---3--:R-:W-:-:S04]  /*0800*/  FADD R29, R2, -R29 ;  /* 0x8000001d021d7221 */ /* 0x008fc80000000000 */
[----:B------:R-:W-:Y:S01]  /*0810*/  FFMA R29, R29, R29, RZ ;  /* 0x0000001d1d1d7223 */ /* 0x000fe200000000ff */
[----:B------:R-:W-:-:S04]  /*0820*/  FADD R26, R3, -R26 ;  /* 0x8000001a031a7221 */ /* 0x000fc80000000000 */
[----:B------:R-:W-:Y:S01]  /*0830*/  FFMA R29, R26, R26, R29 ;  /* 0x0000001a1a1d7223 */ /* 0x000fe2000000001d */
[----:B------:R-:W-:Y:S01]  /*0840*/  UIMAD.WIDE.U32 UR8, UR8, 0x4, UR16 ;  /* 0x00000004080878a5 */ /* 0x000fe2000f8e0010 */
[----:B------:R-:W-:-:S04]  /*0850*/  FSETP.GEU.AND P2, PT, R28, R33, PT ;  /* 0x000000211c00720b */ /* 0x000fc80003f4e000 */
[----:B------:R-:W-:Y:S02]  /*0860*/  FSEL R33, R28, R33, !P2 ;  /* 0x000000211c217208 */ /* 0x000fe40005000000 */
[----:B------:R-:W-:Y:S01]  /*0870*/  MOV R28, UR8 ;  /* 0x00000008001c7c02 */ /* 0x000fe20008000f00 */
[----:B------:R-:W-:Y:S01]  /*0880*/  UIADD3 UR8, UPT, UPT, UR22, 0x2, URZ ;  /* 0x0000000216087890 */ /* 0x000fe2000fffe0ff */
[----:B0-----:R-:W-:Y:S01]  /*0890*/  MOV R30, UR26 ;  /* 0x0000001a001e7c02 */ /* 0x001fe20008000f00 */
[----:B--2---:R-:W-:-:S04]  /*08a0*/  FADD R26, R4, -R37 ;  /* 0x80000025041a7221 */ /* 0x004fc80000000000 */
[----:B------:R-:W-:Y:S01]  /*08b0*/  FFMA R29, R26, R26, R29 ;  /* 0x0000001a1a1d7223 */ /* 0x000fe2000000001d */
[----:B------:R-:W-:Y:S01]  /*08c0*/  FADD R34, R5, -R34 ;  /* 0x8000002205227221 */ /* 0x000fe20000000000 */
[----:B------:R-:W-:-:S03]  /*08d0*/  MOV R26, UR6 ;  /* 0x00000006001a7c02 */ /* 0x000fc60008000f00 */
[----:B------:R-:W-:Y:S01]  /*08e0*/  FFMA R36, R34, R34, R29 ;  /* 0x0000002222247223 */ /* 0x000fe2000000001d */
[----:B------:R-:W-:Y:S01]  /*08f0*/  MOV R34, UR28 ;  /* 0x0000001c00227c02 */ /* 0x000fe20008000f00 */
[----:B------:R-:W2:Y:S01]  /*0900*/  LDG.E R27, desc[UR12][R26.64+0x8] ;  /* 0x0000080c1a1b7981 */ /* 0x000ea2000c1e1900 */
[----:B------:R-:W-:-:S04]  /*0910*/  MOV R29, UR9 ;  /* 0x00000009001d7c02 */ /* 0x000fc80008000f00 */
[----:B------:R-:W3:Y:S01]  /*0920*/  LDG.E R34, desc[UR12][R34.64+0x8] ;  /* 0x0000080c22227981 */ /* 0x000ee2000c1e1900 */
[----:B------:R-:W-:Y:S01]  /*0930*/  UIMAD.WIDE.U32 UR8, UR8, 0x4, UR16 ;  /* 0x00000004080878a5 */ /* 0x000fe2000f8e0010 */
[----:B------:R-:W-:Y:S01]  /*0940*/  FADD R37, R6, -R31 ;  /* 0x8000001f06257221 */ /* 0x000fe20000000000 */
[----:B------:R-:W-:Y:S01]  /*0950*/  MOV R31, UR27 ;  /* 0x0000001b001f7c02 */ /* 0x000fe20008000f00 */
[----:B------:R0:W4:Y:S05]  /*0960*/  LDG.E R28, desc[UR12][R28.64] ;  /* 0x0000000c1c1c7981 */ /* 0x00012a000c1e1900 */
[----:B------:R-:W4:Y:S01]  /*0970*/  LDG.E R31, desc[UR12][R30.64+0x8] ;  /* 0x0000080c1e1f7981 */ /* 0x000f22000c1e1900 */
[----:B0-----:R-:W-:Y:S01]  /*0980*/  FFMA R29, R37, R37, R36 ;  /* 0x00000025251d7223 */ /* 0x001fe20000000024 */
[----:B------:R-:W-:-:S02]  /*0990*/  MOV R36, UR8 ;  /* 0x0000000800247c02 */ /* 0x000fc40008000f00 */
[----:B------:R-:W-:-:S05]  /*09a0*/  MOV R37, UR9 ;  /* 0x0000000900257c02 */ /* 0x000fca0008000f00 */
[----:B------:R0:W4:Y:S01]  /*09b0*/  LDG.E R26, desc[UR12][R36.64] ;  /* 0x0000000c241a7981 */ /* 0x000122000c1e1900 */
[----:B------:R-:W-:-:S04]  /*09c0*/  UIADD3 UR8, UPT, UPT, UR23, 0x1, URZ ;  /* 0x0000000117087890 */ /* 0x000fc8000fffe0ff */
[----:B------:R-:W-:Y:S02]  /*09d0*/  UIMAD.WIDE.U32 UR8, UR8, 0x4, UR16 ;  /* 0x00000004080878a5 */ /* 0x000fe4000f8e0010 */
[----:B------:R-:W-:-:S04]  /*09e0*/  UIADD3 UR5, UPT, UPT, UR24, 0x1, URZ ;  /* 0x0000000118057890 */ /* 0x000fc8000fffe0ff */
[----:B------:R-:W-:Y:S01]  /*09f0*/  MOV R35, UR9 ;  /* 0x0000000900237c02 */ /* 0x000fe20008000f00 */
[----:B------:R-:W-:-:S04]  /*0a00*/  UIADD3 UR10, UPT, UPT, UR20, 0x2, URZ ;  /* 0x00000002140a7890 */ /* 0x000fc8000fffe0ff */
[----:B------:R-:W-:Y:S01]  /*0a10*/  UIMAD.WIDE.U32 UR10, UR10, 0x4, UR16 ;  /* 0x000000040a0a78a5 */ /* 0x000fe2000f8e0010 */
[----:B--2---:R-:W-:-:S04]  /*0a20*/  FADD R27, R2, -R27 ;  /* 0x8000001b021b7221 */ /* 0x004fc80000000000 */
[----:B------:R-:W-:Y:S01]  /*0a30*/  FFMA R27, R27, R27, RZ ;  /* 0x0000001b1b1b7223 */ /* 0x000fe200000000ff */
[----:B---3--:R-:W-:-:S04]  /*0a40*/  FADD R34, R3, -R34 ;  /* 0x8000002203227221 */ /* 0x008fc80000000000 */
[----:B------:R-:W-:Y:S01]  /*0a50*/  FFMA R27, R34, R34, R27 ;  /* 0x00000022221b7223 */ /* 0x000fe2000000001b */
[----:B------:R-:W-:Y:S01]  /*0a60*/  MOV R34, UR8 ;  /* 0x0000000800227c02 */ /* 0x000fe20008000f00 */
[----:B------:R-:W-:Y:S01]  /*0a70*/  UIMAD.WIDE.U32 UR8, UR5, 0x4, UR16 ;  /* 0x00000004050878a5 */ /* 0x000fe2000f8e0010 */
[----:B----4-:R-:W-:-:S03]  /*0a80*/  FADD R28, R7, -R28 ;  /* 0x8000001c071c7221 */ /* 0x010fc60000000000 */
[----:B------:R-:W2:Y:S01]  /*0a90*/  LDG.E R35, desc[UR12][R34.64] ;  /* 0x0000000c22237981 */ /* 0x000ea2000c1e1900 */
[----:B0-----:R-:W-:Y:S01]  /*0aa0*/  FFMA R36, R28, R28, R29 ;  /* 0x0000001c1c247223 */ /* 0x001fe2000000001d */
[----:B------:R-:W-:Y:S01]  /*0ab0*/  MOV R30, UR8 ;  /* 0x00000008001e7c02 */ /* 0x000fe20008000f00 */
[----:B------:R-:W-:Y:S01]  /*0ac0*/  UIADD3 UR8, UPT, UPT, UR21, 0x2, URZ ;  /* 0x0000000215087890 */ /* 0x000fe2000fffe0ff */
[----:B------:R-:W-:Y:S01]  /*0ad0*/  FADD R28, R4, -R31 ;  /* 0x8000001f041c7221 */ /* 0x000fe20000000000 */
[----:B------:R-:W-:Y:S02]  /*0ae0*/  MOV R31, UR9 ;  /* 0x00000009001f7c02 */ /* 0x000fe40008000f00 */
[----:B------:R-:W-:Y:S01]  /*0af0*/  UIMAD.WIDE.U32 UR8, UR8, 0x4, UR16 ;  /* 0x00000004080878a5 */ /* 0x000fe2000f8e0010 */
[----:B------:R-:W-:Y:S01]  /*0b00*/  FFMA R27, R28, R28, R27 ;  /* 0x0000001c1c1b7223 */ /* 0x000fe2000000001b */
[----:B------:R-:W-:Y:S01]  /*0b10*/  MOV R29, UR11 ;  /* 0x0000000b001d7c02 */ /* 0x000fe20008000f00 */
[----:B------:R-:W3:Y:S01]  /*0b20*/  LDG.E R30, desc[UR12][R30.64] ;  /* 0x0000000c1e1e7981 */ /* 0x000ee2000c1e1900 */
[----:B------:R-:W-:Y:S01]  /*0b30*/  MOV R28, UR10 ;  /* 0x0000000a001c7c02 */ /* 0x000fe20008000f00 */
[----:B------:R-:W-:-:S04]  /*0b40*/  FADD R26, R5, -R26 ;  /* 0x8000001a051a7221 */ /* 0x000fc80000000000 */
[----:B------:R-:W-:Y:S01]  /*0b50*/  FFMA R37, R26, R26, R27 ;  /* 0x0000001a1a257223 */ /* 0x000fe2000000001b */
[----:B------:R-:W-:Y:S01]  /*0b60*/  MOV R26, UR8 ;  /* 0x00000008001a7c02 */ /* 0x000fe20008000f00 */
[----:B------:R0:W4:Y:S01]  /*0b70*/  LDG.E R29, desc[UR12][R28.64] ;  /* 0x0000000c1c1d7981 */ /* 0x000122000c1e1900 */
[----:B------:R-:W-:-:S05]  /*0b80*/  MOV R27, UR9 ;  /* 0x00000009001b7c02 */ /* 0x000fca0008000f00 */
[----:B------:R1:W4:Y:S01]  /*0b90*/  LDG.E R26, desc[UR12][R26.64] ;  /* 0x0000000c1a1a7981 */ /* 0x000322000c1e1900 */
[----:B------:R-:W-:Y:S01]  /*0ba0*/  UIADD3 UR8, UPT, UPT, UR23, 0x2, URZ ;  /* 0x0000000217087890 */ /* 0x000fe2000fffe0ff */
[----:B0-----:R-:W-:-:S03]  /*0bb0*/  MOV R28, UR6 ;  /* 0x00000006001c7c02 */ /* 0x001fc60008000f00 */
[----:B------:R-:W-:Y:S01]  /*0bc0*/  UIMAD.WIDE.U32 UR8, UR8, 0x4, UR16 ;  /* 0x00000004080878a5 */ /* 0x000fe2000f8e0010 */
[----:B-1----:R-:W-:Y:S01]  /*0bd0*/  MOV R27, UR29 ;  /* 0x0000001d001b7c02 */ /* 0x002fe20008000f00 */
[----:B--2---:R-:W-:-:S04]  /*0be0*/  FADD R35, R8, -R35 ;  /* 0x8000002308237221 */ /* 0x004fc80000000000 */
[----:B------:R-:W-:Y:S01]  /*0bf0*/  FFMA R36, R35, R35, R36 ;  /* 0x0000002323247223 */ /* 0x000fe20000000024 */
[----:B---3--:R-:W-:Y:S01]  /*0c00*/  FADD R35, R9, -R30 ;  /* 0x8000001e09237221 */ /* 0x008fe20000000000 */
[----:B----4-:R-:W-:Y:S01]  /*0c10*/  FADD R34, R6, -R29 ;  /* 0x8000001d06227221 */ /* 0x010fe20000000000 */
[----:B------:R-:W-:-:S03]  /*0c20*/  IMAD.U32 R29, RZ, RZ, UR7 ;  /* 0x00000007ff1d7e24 */ /* 0x000fc6000f8e00ff */
[----:B------:R-:W-:Y:S01]  /*0c30*/  FFMA R37, R34, R34, R37 ;  /* 0x0000002222257223 */ /* 0x000fe20000000025 */
[----:B------:R-:W-:Y:S01]  /*0c40*/  FADD R34, R7, -R26 ;  /* 0x8000001a07227221 */ /* 0x000fe20000000000 */
[----:B------:R-:W-:Y:S01]  /*0c50*/  MOV R26, UR28 ;  /* 0x0000001c001a7c02 */ /* 0x000fe20008000f00 */
[----:B------:R0:W2:Y:S01]  /*0c60*/  LDG.E R29, desc[UR12][R28.64+0xc] ;  /* 0x00000c0c1c1d7981 */ /* 0x0000a2000c1e1900 */
[----:B------:R-:W-:Y:S01]  /*0c70*/  FFMA R30, R35, R35, R36 ;  /* 0x00000023231e7223 */ /* 0x000fe20000000024 */
[----:B------:R-:W-:Y:S01]  /*0c80*/  FFMA R31, R34, R34, R37 ;  /* 0x00000022221f7223 */ /* 0x000fe20000000025 */
[----:B------:R-:W-:Y:S01]  /*0c90*/  MOV R35, UR27 ;  /* 0x0000001b00237c02 */ /* 0x000fe20008000f00 */
[----:B------:R-:W3:Y:S01]  /*0ca0*/  LDG.E R27, desc[UR12][R26.64+0xc] ;  /* 0x00000c0c1a1b7981 */ /* 0x000ee2000c1e1900 */
[----:B------:R-:W-:Y:S02]  /*0cb0*/  MOV R37, UR9 ;  /* 0x0000000900257c02 */ /* 0x000fe40008000f00 */
[----:B------:R-:W-:-:S02]  /*0cc0*/  MOV R34, UR26 ;  /* 0x0000001a00227c02 */ /* 0x000fc40008000f00 */
[----:B------:R-:W-:-:S03]  /*0cd0*/  MOV R36, UR8 ;  /* 0x0000000800247c02 */ /* 0x000fc60008000f00 */
[----:B------:R1:W4:Y:S04]  /*0ce0*/  LDG.E R35, desc[UR12][R34.64+0xc] ;  /* 0x00000c0c22237981 */ /* 0x000328000c1e1900 */
[----:B------:R3:W4:Y:S01]  /*0cf0*/  LDG.E R37, desc[UR12][R36.64] ;  /* 0x0000000c24257981 */ /* 0x000722000c1e1900 */
[----:B------:R-:W-:-:S04]  /*0d00*/  UIADD3 UR10, UPT, UPT, UR22, 0x3, URZ ;  /* 0x00000003160a7890 */ /* 0x000fc8000fffe0ff */
[----:B------:R-:W-:Y:S02]  /*0d10*/  UIMAD.WIDE.U32 UR10, UR10, 0x4, UR16 ;  /* 0x000000040a0a78a5 */ /* 0x000fe4000f8e0010 */
[----:B------:R-:W-:-:S04]  /*0d20*/  UIADD3 UR8, UPT, UPT, UR24, 0x2, URZ ;  /* 0x0000000218087890 */ /* 0x000fc8000fffe0ff */
[----:B0-----:R-:W-:Y:S01]  /*0d30*/  MOV R28, UR10 ;  /* 0x0000000a001c7c02 */ /* 0x001fe20008000f00 */
[----:B------:R-:W-:Y:S02]  /*0d40*/  UIMAD.WIDE.U32 UR8, UR8, 0x4, UR16 ;  /* 0x00000004080878a5 */ /* 0x000fe4000f8e0010 */
[----:B------:R-:W-:-:S04]  /*0d50*/  UIADD3 UR10, UPT, UPT, UR20, 0x3, URZ ;  /* 0x00000003140a7890 */ /* 0x000fc8000fffe0ff */
[----:B-1----:R-:W-:Y:S01]  /*0d60*/  MOV R34, UR8 ;  /* 0x0000000800227c02 */ /* 0x002fe20008000f00 */
[----:B--2---:R-:W-:Y:S01]  /*0d70*/  FADD R26, R2, -R29 ;  /* 0x8000001d021a7221 */ /* 0x004fe20000000000 */
[----:B------:R-:W-:-:S03]  /*0d80*/  MOV R29, UR11 ;  /* 0x0000000b001d7c02 */ /* 0x000fc60008000f00 */
[----:B------:R-:W-:Y:S01]  /*0d90*/  FFMA R26, R26, R26, RZ ;  /* 0x0000001a1a1a7223 */ /* 0x000fe200000000ff */
[----:B---3--:R-:W-:Y:S01]  /*0da0*/  FADD R27, R3, -R27 ;  /* 0x8000001b031b7221 */ /* 0x008fe20000000000 */
[----:B------:R-:W-:Y:S01]  /*0db0*/  UIMAD.WIDE.U32 UR10, UR10, 0x4, UR16 ;  /* 0x000000040a0a78a5 */ /* 0x000fe2000f8e0010 */
[----:B------:R-:W2:Y:S02]  /*0dc0*/  LDG.E R28, desc[UR12][R28.64] ;  /* 0x0000000c1c1c7981 */ /* 0x000ea4000c1e1900 */
[----:B------:R-:W-:Y:S01]  /*0dd0*/  FFMA R36, R27, R27, R26 ;  /* 0x0000001b1b247223 */ /* 0x000fe2000000001a */
[----:B----4-:R-:W-:Y:S01]  /*0de0*/  FADD R27, R4, -R35 ;  /* 0x80000023041b7221 */ /* 0x010fe20000000000 */
[----:B------:R-:W-:Y:S01]  /*0df0*/  MOV R35, UR9 ;  /* 0x0000000900237c02 */ /* 0x000fe20008000f00 */
[----:B------:R-:W-:Y:S02]  /*0e00*/  FADD R26, R8, -R37 ;  /* 0x80000025081a7221 */ /* 0x000fe40000000000 */
[----:B------:R-:W-:Y:S01]  /*0e10*/  FFMA R36, R27, R27, R36 ;  /* 0x0000001b1b247223 */ /* 0x000fe20000000024 */
[----:B------:R-:W-:Y:S01]  /*0e20*/  MOV R27, UR11 ;  /* 0x0000000b001b7c02 */ /* 0x000fe20008000f00 */
[----:B------:R0:W3:Y:S01]  /*0e30*/  LDG.E R34, desc[UR12][R34.64] ;  /* 0x0000000c22227981 */ /* 0x0000e2000c1e1900 */
[----:B------:R-:W-:Y:S01]  /*0e40*/  FFMA R31, R26, R26, R31 ;  /* 0x0000001a1a1f7223 */ /* 0x000fe2000000001f */
[----:B------:R-:W-:-:S05]  /*0e50*/  MOV R26, UR10 ;  /* 0x0000000a001a7c02 */ /* 0x000fca0008000f00 */
[----:B------:R-:W4:Y:S01]  /*0e60*/  LDG.E R27, desc[UR12][R26.64] ;  /* 0x0000000c1a1b7981 */ /* 0x000f22000c1e1900 */
[----:B------:R-:W-:-:S04]  /*0e70*/  UIADD3 UR8, UPT, UPT, UR21, 0x3, URZ ;  /* 0x0000000315087890 */ /* 0x000fc8000fffe0ff */
[----:B------:R-:W-:Y:S02]  /*0e80*/  UIMAD.WIDE.U32 UR8, UR8, 0x4, UR16 ;  /* 0x00000004080878a5 */ /* 0x000fe4000f8e0010 */
[----:B------:R-:W-:-:S04]  /*0e90*/  UIADD3 UR10, UPT, UPT, UR23, 0x3, URZ ;  /* 0x00000003170a7890 */ /* 0x000fc8000fffe0ff */
[----:B------:R-:W-:Y:S01]  /*0ea0*/  UIMAD.WIDE.U32 UR10, UR10, 0x4, UR16 ;  /* 0x000000040a0a78a5 */ /* 0x000fe2000f8e0010 */
[----:B0-----:R-:W-:-:S05]  /*0eb0*/  MOV R35, UR9 ;  /* 0x0000000900237c02 */ /* 0x001fca0008000f00 */
[----:B------:R-:W-:Y:S01]  /*0ec0*/  MOV R29, UR11 ;  /* 0x0000000b001d7c02 */ /* 0x000fe20008000f00 */
[----:B--2---:R-:W-:-:S04]  /*0ed0*/  FADD R37, R5, -R28 ;  /* 0x8000001c05257221 */ /* 0x004fc80000000000 */
[----:B------:R-:W-:Y:S01]  /*0ee0*/  FFMA R37, R37, R37, R36 ;  /* 0x0000002525257223 */ /* 0x000fe20000000024 */
[----:B---3--:R-:W-:Y:S01]  /*0ef0*/  FADD R36, R9, -R34 ;  /* 0x8000002209247221 */ /* 0x008fe20000000000 */
[----:B------:R-:W-:Y:S01]  /*0f00*/  MOV R34, UR8 ;  /* 0x0000000800227c02 */ /* 0x000fe20008000f00 */
[----:B------:R-:W-:Y:S02]  /*0f10*/  UIADD3 UR8, UPT, UPT, UR24, 0x3, URZ ;  /* 0x0000000318087890 */ /* 0x000fe4000fffe0ff */
[----:B------:R-:W-:Y:S01]  /*0f20*/  FFMA R31, R36, R36, R31 ;  /* 0x00000024241f7223 */ /* 0x000fe2000000001f */
[----:B----4-:R-:W-:Y:S01]  /*0f30*/  FADD R28, R6, -R27 ;  /* 0x8000001b061c7221 */ /* 0x010fe20000000000 */
[----:B------:R-:W-:Y:S01]  /*0f40*/  UIMAD.WIDE.U32 UR8, UR8, 0x4, UR16 ;  /* 0x00000004080878a5 */ /* 0x000fe2000f8e0010 */
[----:B------:R-:W2:Y:S02]  /*0f50*/  LDG.E R34, desc[UR12][R34.64] ;  /* 0x0000000c22227981 */ /* 0x000ea4000c1e1900 */
[----:B------:R-:W-:Y:S01]  /*0f60*/  FFMA R36, R28, R28, R37 ;  /* 0x0000001c1c247223 */ /* 0x000fe20000000025 */
[----:B------:R-:W-:-:S02]  /*0f70*/  MOV R28, UR10 ;  /* 0x0000000a001c7c02 */ /* 0x000fc40008000f00 */
[----:B------:R-:W-:Y:S01]  /*0f80*/  MOV R26, UR8 ;  /* 0x00000008001a7c02 */ /* 0x000fe20008000f00 */
[----:B------:R-:W-:Y:S02]  /*0f90*/  IMAD.U32 R27, RZ, RZ, UR9 ;  /* 0x00000009ff1b7e24 */ /* 0x000fe4000f8e00ff */
[----:B------:R0:W3:Y:S04]  /*0fa0*/  LDG.E R29, desc[UR12][R28.64] ;  /* 0x0000000c1c1d7981 */ /* 0x0000e8000c1e1900 */
[----:B------:R-:W4:Y:S01]  /*0fb0*/  LDG.E R26, desc[UR12][R26.64] ;  /* 0x0000000c1a1a7981 */ /* 0x000f22000c1e1900 */
[----:B------:R-:W-:-:S04]  /*0fc0*/  FSETP.GEU.AND P1, PT, R30, R33, PT ;  /* 0x000000211e00720b */ /* 0x000fc80003f2e000 */
[----:B------:R-:W-:-:S04]  /*0fd0*/  FSEL R30, R30, R33, !P1 ;  /* 0x000000211e1e7208 */ /* 0x000fc80004800000 */
[----:B------:R-:W-:Y:S01]  /*0fe0*/  FSETP.GEU.AND P0, PT, R31, R30, PT ;  /* 0x0000001e1f00720b */ /* 0x000fe20003f0e000 */
[----:B------:R-:W-:-:S03]  /*0ff0*/  UIADD3 UR26, UP1, UPT, UR6, 0x10, URZ ;  /* 0x00000010061a7890 */ /* 0x000fc6000ff3e0ff */
[----:B------:R-:W-:Y:S01]  /*1000*/  FSEL R30, R31, R30, !P0 ;  /* 0x0000001e1f1e7208 */ /* 0x000fe20004000000 */
[----:B------:R-:W-:Y:S01]  /*1010*/  UIADD3 UR25, UPT, UPT, UR25, 0x4, URZ ;  /* 0x0000000419197890 */ /* 0x000fe2000fffe0ff */
[----:B------:R-:W-:Y:S01]  /*1020*/  SEL R32, R32, UR4, P2 ;  /* 0x0000000420207c07 */ /* 0x000fe20009000000 */
[----:B------:R-:W-:Y:S02]  /*1030*/  UIADD3.X UR27, UPT, UPT, URZ, UR7, URZ, UP1, !UPT ;  /* 0x00000007ff1b7290 */ /* 0x000fe40008ffe4ff */
[----:B------:R-:W-:Y:S01]  /*1040*/  UISETP.GE.AND UP1, UPT, UR25, -0x3, UPT ;  /* 0xfffffffd1900788c */ /* 0x000fe2000bf26270 */
[----:B0-----:R-:W-:-:S04]  /*1050*/  MOV R28, UR4 ;  /* 0x00000004001c7c02 */ /* 0x001fc80008000f00 */
[----:B------:R-:W-:Y:S01]  /*1060*/  @!P1 IADD3 R32, PT, PT, R28, 0x1, RZ ;  /* 0x000000011c209810 */ /* 0x000fe20007ffe0ff */
[----:B------:R-:W-:Y:S02]  /*1070*/  UIADD3 UR22, UPT, UPT, UR22, 0x4, URZ ;  /* 0x0000000416167890 */ /* 0x000fe4000fffe0ff */
[----:B------:R-:W-:Y:S02]  /*1080*/  UIADD3 UR20, UPT, UPT, UR20, 0x4, URZ ;  /* 0x0000000414147890 */ /* 0x000fe4000fffe0ff */
[----:B------:R-:W-:Y:S02]  /*1090*/  UIADD3 UR21, UPT, UPT, UR21, 0x4, URZ ;  /* 0x0000000415157890 */ /* 0x000fe4000fffe0ff */
[----:B------:R-:W-:Y:S02]  /*10a0*/  UIADD3 UR23, UPT, UPT, UR23, 0x4, URZ ;  /* 0x0000000417177890 */ /* 0x000fe4000fffe0ff */
[----:B------:R-:W-:Y:S01]  /*10b0*/  UIADD3 UR24, UPT, UPT, UR24, 0x4, URZ ;  /* 0x0000000418187890 */ /* 0x000fe2000fffe0ff */
[----:B--2---:R-:W-:-:S04]  /*10c0*/  FADD R37, R7, -R34 ;  /* 0x8000002207257221 */ /* 0x004fc80000000000 */
[----:B------:R-:W-:Y:S01]  /*10d0*/  FFMA R36, R37, R37, R36 ;  /* 0x0000002525247223 */ /* 0x000fe20000000024 */
[----:B---3--:R-:W-:-:S04]  /*10e0*/  FADD R37, R8, -R29 ;  /* 0x8000001d08257221 */ /* 0x008fc80000000000 */
[----:B------:R-:W-:Y:S01]  /*10f0*/  FFMA R36, R37, R37, R36 ;  /* 0x0000002525247223 */ /* 0x000fe20000000024 */
[----:B----4-:R-:W-:-:S04]  /*1100*/  FADD R33, R9, -R26 ;  /* 0x8000001a09217221 */ /* 0x010fc80000000000 */
[----:B------:R-:W-:-:S05]  /*1110*/  FFMA R33, R33, R33, R36 ;  /* 0x0000002121217223 */ /* 0x000fca0000000024 */
[CC--:B------:R-:W-:Y:S02]  /*1120*/  FSETP.GEU.AND P2, PT, R33.reuse, R30.reuse, PT ;  /* 0x0000001e2100720b */ /* 0x0c0fe40003f4e000 */
[----:B------:R-:W-:Y:S02]  /*1130*/  MOV R26, UR4 ;  /* 0x00000004001a7c02 */ /* 0x000fe40008000f00 */
[----:B------:R-:W-:Y:S02]  /*1140*/  FSEL R33, R33, R30, !P2 ;  /* 0x0000001e21217208 */ /* 0x000fe40005000000 */
[----:B------:R-:W-:Y:S01]  /*1150*/  @!P0 IADD3 R32, PT, PT, R26, 0x2, RZ ;  /* 0x000000021a208810 */ /* 0x000fe20007ffe0ff */
[----:B------:R-:W-:-:S06]  /*1160*/  UIADD3 UR4, UPT, UPT, UR4, 0x4, URZ ;  /* 0x0000000404047890 */ /* 0x000fcc000fffe0ff */
[----:B------:R-:W-:Y:S01]  /*1170*/  @!P2 IADD3 R32, PT, PT, R26, 0x3, RZ ;  /* 0x000000031a20a810 */ /* 0x000fe20007ffe0ff */
[----:B------:R-:W-:Y:S06]  /*1180*/  BRA.U !UP1, `(.L_x_755) ;  /* 0xfffffff109807547 */ /* 0x000fec000b83ffff */
.L_x_754:
[----:B------:R-:W-:-:S04]  /*1190*/  UIADD3 UR5, UPT, UPT, -UR25, URZ, URZ ;  /* 0x000000ff19057290 */ /* 0x000fc8000fffe1ff */
[----:B------:R-:W-:-:S09]  /*11a0*/  UISETP.GT.AND UP1, UPT, UR5, 0x1, UPT ;  /* 0x000000010500788c */ /* 0x000fd2000bf24270 */
[----:B------:R-:W-:Y:S05]  /*11b0*/  BRA.U !UP1, `(.L_x_756) ;  /* 0x0000000509d47547 */ /* 0x000fea000b800000 */
[----:B--2---:R-:W-:Y:S01]  /*11c0*/  UMOV UR6, UR26 ;  /* 0x0000001a00067c82 */ /* 0x004fe20008000000 */
[----:B------:R-:W-:Y:S01]  /*11d0*/  UMOV UR7, UR27 ;  /* 0x0000001b00077c82 */ /* 0x000fe20008000000 */
[----:B------:R-:W-:Y:S01]  /*11e0*/  MOV R30, UR6 ;  /* 0x00000006001e7c02 */ /* 0x000fe20008000f00 */
[----:B------:R-:W-:Y:S02]  /*11f0*/  UIMAD.WIDE.U32 UR8, UR18, 0x4, UR6 ;  /* 0x00000004120878a5 */ /* 0x000fe4000f8e0006 */
[----:B------:R-:W-:Y:S01]  /*1200*/  MOV R31, UR7 ;  /* 0x00000007001f7c02 */ /* 0x000fe20008000f00 */
[----:B------:R-:W0:Y:S03]  /*1210*/  LDCU.64 UR10, c[0x0][0x388] ;  /* 0x00007100ff0a77ac */ /* 0x000e260008000a00 */
[----:B------:R-:W-:Y:S02]  /*1220*/  MOV R28, UR8 ;  /* 0x00000008001c7c02 */ /* 0x000fe40008000f00 */
[----:B------:R-:W2:Y:S01]  /*1230*/  LDG.E R31, desc[UR12][R30.64] ;  /* 0x0000000c1e1f7981 */ /* 0x000ea2000c1e1900 */
[----:B------:R-:W-:Y:S01]  /*1240*/  MOV R29, UR9 ;  /* 0x00000009001d7c02 */ /* 0x000fe20008000f00 */
[----:B------:R-:W-:-:S04]  /*1250*/  UIMAD.WIDE.U32 UR16, UR19, 0x4, UR6 ;  /* 0x00000004131078a5 */ /* 0x000fc8000f8e0006 */
[----:B------:R-:W3:Y:S02]  /*1260*/  LDG.E R28, desc[UR12][R28.64] ;  /* 0x0000000c1c1c7981 */ /* 0x000ee4000c1e1900 */
[----:B------:R-:W-:Y:S02]  /*1270*/  MOV R27, UR17 ;  /* 0x00000011001b7c02 */ /* 0x000fe40008000f00 */
[----:B------:R-:W-:-:S05]  /*1280*/  MOV R26, UR16 ;  /* 0x00000010001a7c02 */ /* 0x000fca0008000f00 */
[----:B------:R4:W3:Y:S01]  /*1290*/  LDG.E R27, desc[UR12][R26.64] ;  /* 0x0000000c1a1b7981 */ /* 0x0008e2000c1e1900 */
[----:B0-----:R-:W-:-:S06]  /*12a0*/  UIMAD.WIDE.U32 UR28, UR20, 0x4, UR10 ;  /* 0x00000004141c78a5 */ /* 0x001fcc000f8e000a */
[----:B------:R-:W-:Y:S02]  /*12b0*/  MOV R37, UR29 ;  /* 0x0000001d00257c02 */ /* 0x000fe40008000f00 */
[----:B----4-:R-:W-:Y:S02]  /*12c0*/  MOV R26, UR8 ;  /* 0x00000008001a7c02 */ /* 0x010fe40008000f00 */
        /* <DEDUP_REMOVED lines=8> */
[----:B------:R-:W-:Y:S01]  /*1350*/  FADD R31, R4, -R27 ;  /* 0x8000001b041f7221 */ /* 0x000fe20000000000 */
[----:B------:R-:W-:Y:S02]  /*1360*/  MOV R27, UR9 ;  /* 0x00000009001b7c02 */ /* 0x000fe40008000f00 */
[----:B------:R0:W2:Y:S02]  /*1370*/  LDG.E R34, desc[UR12][R34.64+0x4] ;  /* 0x0000040c22227981 */ /* 0x0000a4000c1e1900 */
[----:B------:R-:W-:-:S02]  /*1380*/  MOV R28, UR6 ;  /* 0x00000006001c7c02 */ /* 0x000fc40008000f00 */
[----:B------:R-:W-:Y:S01]  /*1390*/  MOV R29, UR7 ;  /* 0x00000007001d7c02 */ /* 0x000fe20008000f00 */
[----:B------:R-:W3:Y:S04]  /*13a0*/  LDG.E R26, desc[UR12][R26.64+0x4] ;  /* 0x0000040c1a1a7981 */ /* 0x000ee8000c1e1900 */
[----:B------:R4:W3:Y:S01]  /*13b0*/  LDG.E R28, desc[UR12][R28.64] ;  /* 0x0000000c1c1c7981 */ /* 0x0008e2000c1e1900 */
[----:B0-----:R-:W-:Y:S01]  /*13c0*/  FFMA R35, R31, R31, R36 ;  /* 0x0000001f1f237223 */ /* 0x001fe20000000024 */
[----:B------:R-:W-:Y:S01]  /*13d0*/  IMAD.U32 R36, RZ, RZ, UR28 ;  /* 0x0000001cff247e24 */ /* 0x000fe2000f8e00ff */
[----:B------:R-:W-:-:S04]  /*13e0*/  MOV R31, UR17 ;  /* 0x00000011001f7c02 */ /* 0x000fc80008000f00 */
[----:B------:R-:W3:Y:S04]  /*13f0*/  LDG.E R37, desc[UR12][R36.64] ;  /* 0x0000000c24257981 */ /* 0x000ee8000c1e1900 */
[----:B------:R-:W3:Y:S01]  /*1400*/  LDG.E R31, desc[UR12][R30.64+0x4] ;  /* 0x0000040c1e1f7981 */ /* 0x000ee2000c1e1900 */
[----:B------:R-:W-:Y:S02]  /*1410*/  UIADD3 UR6, UPT, UPT, UR22, 0x1, URZ ;  /* 0x0000000116067890 */ /* 0x000fe4000fffe0ff */
[----:B------:R-:W-:Y:S02]  /*1420*/  UIMAD.WIDE.U32 UR8, UR21, 0x4, UR10 ;  /* 0x00000004150878a5 */ /* 0x000fe4000f8e000a */
[----:B------:R-:W-:Y:S02]  /*1430*/  UIMAD.WIDE.U32 UR6, UR6, 0x4, UR10 ;  /* 0x00000004060678a5 */ /* 0x000fe4000f8e000a */
[----:B------:R-:W-:-:S02]  /*1440*/  UIADD3 UR5, UPT, UPT, UR20, 0x1, URZ ;  /* 0x0000000114057890 */ /* 0x000fc4000fffe0ff */
[----:B------:R-:W-:Y:S01]  /*1450*/  UIMAD.WIDE.U32 UR16, UR23, 0x4, UR10 ;  /* 0x00000004171078a5 */ /* 0x000fe2000f8e000a */
[----:B----4-:R-:W-:Y:S01]  /*1460*/  MOV R29, UR9 ;  /* 0x00000009001d7c02 */ /* 0x010fe20008000f00 */
[----:B--2---:R-:W-:-:S04]  /*1470*/  FADD R34, R2, -R34 ;  /* 0x8000002202227221 */ /* 0x004fc80000000000 */
[----:B------:R-:W-:Y:S01]  /*1480*/  FFMA R34, R34, R34, RZ ;  /* 0x0000002222227223 */ /* 0x000fe200000000ff */
[----:B---3--:R-:W-:Y:S01]  /*1490*/  FADD R27, R3, -R26 ;  /* 0x8000001a031b7221 */ /* 0x008fe20000000000 */
[----:B------:R-:W-:-:S04]  /*14a0*/  FADD R28, R5, -R28 ;  /* 0x8000001c051c7221 */ /* 0x000fc80000000000 */
[----:B------:R-:W-:Y:S01]  /*14b0*/  FFMA R35, R28, R28, R35 ;  /* 0x0000001c1c237223 */ /* 0x000fe20000000023 */
[----:B------:R-:W-:Y:S01]  /*14c0*/  FADD R26, R6, -R37 ;  /* 0x80000025061a7221 */ /* 0x000fe20000000000 */
[----:B------:R-:W-:Y:S01]  /*14d0*/  FFMA R34, R27, R27, R34 ;  /* 0x0000001b1b227223 */ /* 0x000fe20000000022 */
[----:B------:R-:W-:Y:S02]  /*14e0*/  MOV R27, UR7 ;  /* 0x00000007001b7c02 */ /* 0x000fe40008000f00 */
[----:B------:R-:W-:Y:S01]  /*14f0*/  FFMA R36, R26, R26, R35 ;  /* 0x0000001a1a247223 */ /* 0x000fe20000000023 */
[----:B------:R-:W-:Y:S01]  /*1500*/  MOV R26, UR6 ;  /* 0x00000006001a7c02 */ /* 0x000fe20008000f00 */
[----:B------:R-:W-:Y:S01]  /*1510*/  UIMAD.WIDE.U32 UR6, UR5, 0x4, UR10 ;  /* 0x00000004050678a5 */ /* 0x000fe2000f8e000a */
[----:B------:R-:W-:Y:S01]  /*1520*/  FADD R37, R4, -R31 ;  /* 0x8000001f04257221 */ /* 0x000fe20000000000 */
[----:B------:R-:W-:Y:S02]  /*1530*/  MOV R28, UR8 ;  /* 0x00000008001c7c02 */ /* 0x000fe40008000f00 */
[----:B------:R-:W-:Y:S01]  /*1540*/  MOV R35, UR17 ;  /* 0x0000001100237c02 */ /* 0x000fe20008000f00 */
[----:B------:R-:W-:Y:S01]  /*1550*/  FFMA R37, R37, R37, R34 ;  /* 0x0000002525257223 */ /* 0x000fe20000000022 */
[----:B------:R-:W2:Y:S01]  /*1560*/  LDG.E R26, desc[UR12][R26.64] ;  /* 0x0000000c1a1a7981 */ /* 0x000ea2000c1e1900 */
[----:B------:R-:W-:-:S02]  /*1570*/  MOV R34, UR16 ;  /* 0x0000001000227c02 */ /* 0x000fc40008000f00 */
[----:B------:R-:W-:Y:S01]  /*1580*/  MOV R31, UR7 ;  /* 0x00000007001f7c02 */ /* 0x000fe20008000f00 */
[----:B------:R0:W3:Y:S01]  /*1590*/  LDG.E R28, desc[UR12][R28.64] ;  /* 0x0000000c1c1c7981 */ /* 0x0000e2000c1e1900 */
[----:B------:R-:W-:-:S03]  /*15a0*/  MOV R30, UR6 ;  /* 0x00000006001e7c02 */ /* 0x000fc60008000f00 */
[----:B------:R4:W3:Y:S04]  /*15b0*/  LDG.E R35, desc[UR12][R34.64] ;  /* 0x0000000c22237981 */ /* 0x0008e8000c1e1900 */
[----:B------:R-:W3:Y:S01]  /*15c0*/  LDG.E R31, desc[UR12][R30.64] ;  /* 0x0000000c1e1f7981 */ /* 0x000ee2000c1e1900 */
[----:B------:R-:W-:Y:S02]  /*15d0*/  UIADD3 UR6, UPT, UPT, UR21, 0x1, URZ ;  /* 0x0000000115067890 */ /* 0x000fe4000fffe0ff */
[----:B------:R-:W-:Y:S02]  /*15e0*/  UIADD3 UR8, UPT, UPT, UR23, 0x1, URZ ;  /* 0x0000000117087890 */ /* 0x000fe4000fffe0ff */
[----:B------:R-:W-:Y:S02]  /*15f0*/  UIMAD.WIDE.U32 UR16, UR24, 0x4, UR10 ;  /* 0x00000004181078a5 */ /* 0x000fe4000f8e000a */
[----:B------:R-:W-:-:S02]  /*1600*/  UIMAD.WIDE.U32 UR6, UR6, 0x4, UR10 ;  /* 0x00000004060678a5 */ /* 0x000fc4000f8e000a */
[----:B------:R-:W-:Y:S02]  /*1610*/  UIADD3 UR5, UPT, UPT, UR24, 0x1, URZ ;  /* 0x0000000118057890 */ /* 0x000fe4000fffe0ff */
[----:B------:R-:W-:Y:S01]  /*1620*/  UIMAD.WIDE.U32 UR8, UR8, 0x4, UR10 ;  /* 0x00000004080878a5 */ /* 0x000fe2000f8e000a */
[----:B0-----:R-:W-:-:S05]  /*1630*/  MOV R29, UR17 ;  /* 0x00000011001d7c02 */ /* 0x001fca0008000f00 */
[----:B----4-:R-:W-:Y:S01]  /*1640*/  MOV R34, UR8 ;  /* 0x0000000800227c02 */ /* 0x010fe20008000f00 */
[----:B--2---:R-:W-:Y:S01]  /*1650*/  FADD R26, R5, -R26 ;  /* 0x8000001a051a7221 */ /* 0x004fe20000000000 */
[----:B---3--:R-:W-:-:S03]  /*1660*/  FADD R27, R7, -R28 ;  /* 0x8000001c071b7221 */ /* 0x008fc60000000000 */
[----:B------:R-:W-:Y:S01]  /*1670*/  FFMA R26, R26, R26, R37 ;  /* 0x0000001a1a1a7223 */ /* 0x000fe20000000025 */
[----:B------:R-:W-:Y:S01]  /*1680*/  FFMA R36, R27, R27, R36 ;  /* 0x0000001b1b247223 */ /* 0x000fe20000000024 */
[----:B------:R-:W-:Y:S01]  /*1690*/  FADD R37, R8, -R35 ;  /* 0x8000002308257221 */ /* 0x000fe20000000000 */
[----:B------:R-:W-:-:S03]  /*16a0*/  FADD R27, R6, -R31 ;  /* 0x8000001f061b7221 */ /* 0x000fc60000000000 */
[----:B------:R-:W-:Y:S01]  /*16b0*/  FFMA R37, R37, R37, R36 ;  /* 0x0000002525257223 */ /* 0x000fe20000000024 */
[----:B------:R-:W-:Y:S01]  /*16c0*/  MOV R28, UR16 ;  /* 0x00000010001c7c02 */ /* 0x000fe20008000f00 */
[----:B------:R-:W-:Y:S01]  /*16d0*/  FFMA R36, R27, R27, R26 ;  /* 0x0000001b1b247223 */ /* 0x000fe2000000001a */
[----:B------:R-:W-:Y:S02]  /*16e0*/  MOV R26, UR6 ;  /* 0x00000006001a7c02 */ /* 0x000fe40008000f00 */
[----:B------:R-:W-:Y:S01]  /*16f0*/  MOV R27, UR7 ;  /* 0x00000007001b7c02 */ /* 0x000fe20008000f00 */
[----:B------:R-:W-:Y:S01]  /*1700*/  UIMAD.WIDE.U32 UR6, UR5, 0x4, UR10 ;  /* 0x00000004050678a5 */ /* 0x000fe2000f8e000a */
[----:B------:R-:W-:Y:S01]  /*1710*/  MOV R35, UR9 ;  /* 0x0000000900237c02 */ /* 0x000fe20008000f00 */
[----:B------:R-:W2:Y:S04]  /*1720*/  LDG.E R28, desc[UR12][R28.64] ;  /* 0x0000000c1c1c7981 */ /* 0x000ea8000c1e1900 */
[----:B------:R-:W3:Y:S01]  /*1730*/  LDG.E R26, desc[UR12][R26.64] ;  /* 0x0000000c1a1a7981 */ /* 0x000ee2000c1e1900 */
[----:B------:R-:W-:Y:S01]  /*1740*/  IMAD.U32 R30, RZ, RZ, UR6 ;  /* 0x00000006ff1e7e24 */ /* 0x000fe2000f8e00ff */
[----:B------:R-:W-:-:S02]  /*1750*/  MOV R31, UR7 ;  /* 0x00000007001f7c02 */ /* 0x000fc40008000f00 */
[----:B------:R-:W4:Y:S04]  /*1760*/  LDG.E R35, desc[UR12][R34.64] ;  /* 0x0000000c22237981 */ /* 0x000f28000c1e1900 */
[----:B------:R-:W4:Y:S01]  /*1770*/  LDG.E R30, desc[UR12][R30.64] ;  /* 0x0000000c1e1e7981 */ /* 0x000f22000c1e1900 */
[----:B------:R-:W-:Y:S02]  /*1780*/  UIADD3 UR26, UP0, UPT, UR26, 0x8, URZ ;  /* 0x000000081a1a7890 */ /* 0x000fe4000ff1e0ff */
[----:B------:R-:W-:Y:S02]  /*1790*/  UIADD3 UR25, UPT, UPT, UR25, 0x2, URZ ;  /* 0x0000000219197890 */ /* 0x000fe4000fffe0ff */
[----:B------:R-:W-:Y:S02]  /*17a0*/  UIADD3.X UR27, UPT, UPT, URZ, UR27, URZ, UP0, !UPT ;  /* 0x0000001bff1b7290 */ /* 0x000fe400087fe4ff */
[----:B------:R-:W-:-:S02]  /*17b0*/  UIADD3 UR22, UPT, UPT, UR22, 0x2, URZ ;  /* 0x0000000216167890 */ /* 0x000fc4000fffe0ff */
[----:B------:R-:W-:Y:S02]  /*17c0*/  UIADD3 UR20, UPT, UPT, UR20, 0x2, URZ ;  /* 0x0000000214147890 */ /* 0x000fe4000fffe0ff */
[----:B------:R-:W-:Y:S02]  /*17d0*/  UIADD3 UR21, UPT, UPT, UR21, 0x2, URZ ;  /* 0x0000000215157890 */ /* 0x000fe4000fffe0ff */
[----:B------:R-:W-:Y:S02]  /*17e0*/  UIADD3 UR23, UPT, UPT, UR23, 0x2, URZ ;  /* 0x0000000217177890 */ /* 0x000fe4000fffe0ff */
[----:B------:R-:W-:Y:S02]  /*17f0*/  UIADD3 UR24, UPT, UPT, UR24, 0x2, URZ ;  /* 0x0000000218187890 */ /* 0x000fe4000fffe0ff */
[----:B------:R-:W-:Y:S01]  /*1800*/  UPLOP3.LUT UP0, UPT, UPT, UPT, UPT, 0x40, 0x4 ;  /* 0x000000000004789c */ /* 0x000fe20003f0e870 */
[----:B--2---:R-:W-:Y:S01]  /*1810*/  FADD R28, R9, -R28 ;  /* 0x8000001c091c7221 */ /* 0x004fe20000000000 */
[----:B---3--:R-:W-:-:S03]  /*1820*/  FADD R27, R7, -R26 ;  /* 0x8000001a071b7221 */ /* 0x008fc60000000000 */
[----:B------:R-:W-:Y:S01]  /*1830*/  FFMA R37, R28, R28, R37 ;  /* 0x0000001c1c257223 */ /* 0x000fe20000000025 */
[----:B------:R-:W-:Y:S01]  /*1840*/  FFMA R36, R27, R27, R36 ;  /* 0x0000001b1b247223 */ /* 0x000fe20000000024 */
[----:B----4-:R-:W-:-:S03]  /*1850*/  FADD R29, R8, -R35 ;  /* 0x80000023081d7221 */ /* 0x010fc60000000000 */
[----:B------:R-:W-:Y:S01]  /*1860*/  FSETP.GEU.AND P0, PT, R37, R33, PT ;  /* 0x000000212500720b */ /* 0x000fe20003f0e000 */
[----:B------:R-:W-:Y:S01]  /*1870*/  FADD R27, R9, -R30 ;  /* 0x8000001e091b7221 */ /* 0x000fe20000000000 */
[----:B------:R-:W-:Y:S02]  /*1880*/  FFMA R36, R29, R29, R36 ;  /* 0x0000001d1d247223 */ /* 0x000fe40000000024 */
[----:B------:R-:W-:Y:S02]  /*1890*/  FSEL R33, R37, R33, !P0 ;  /* 0x0000002125217208 */ /* 0x000fe40004000000 */
[----:B------:R-:W-:-:S05]  /*18a0*/  FFMA R36, R27, R27, R36 ;  /* 0x0000001b1b247223 */ /* 0x000fca0000000024 */
[-C--:B------:R-:W-:Y:S02]  /*18b0*/  FSETP.GEU.AND P1, PT, R36, R33.reuse, PT ;  /* 0x000000212400720b */ /* 0x080fe40003f2e000 */
[----:B------:R-:W-:Y:S02]  /*18c0*/  MOV R26, UR4 ;  /* 0x00000004001a7c02 */ /* 0x000fe40008000f00 */
[----:B------:R-:W-:Y:S02]  /*18d0*/  SEL R32, R32, UR4, P0 ;  /* 0x0000000420207c07 */ /* 0x000fe40008000000 */
[----:B------:R-:W-:Y:S01]  /*18e0*/  FSEL R33, R36, R33, !P1 ;  /* 0x0000002124217208 */ /* 0x000fe20004800000 */
[----:B------:R-:W-:-:S06]  /*18f0*/  UIADD3 UR4, UPT, UPT, UR4, 0x2, URZ ;  /* 0x0000000204047890 */ /* 0x000fcc000fffe0ff */
[----:B------:R-:W-:-:S07]  /*1900*/  @!P1 IADD3 R32, PT, PT, R26, 0x1, RZ ;  /* 0x000000011a209810 */ /* 0x000fce0007ffe0ff */
.L_x_756:
[----:B------:R-:W-:-:S09]  /*1910*/  UISETP.NE.OR UP0, UPT, UR25, URZ, UP0 ;  /* 0x000000ff1900728c */ /* 0x000fd20008705670 */
[----:B------:R-:W-:Y:S05]  /*1920*/  BRA.U !UP0, `(.L_x_752) ;  /* 0x0000000108fc7547 */ /* 0x000fea000b800000 */
.L_x_753:
[----:B--2---:R-:W-:Y:S01]  /*1930*/  UMOV UR6, UR26 ;  /* 0x0000001a00067c82 */ /* 0x004fe20008000000 */
[----:B------:R-:W-:Y:S01]  /*1940*/  UMOV UR7, UR27 ;  /* 0x0000001b00077c82 */ /* 0x000fe20008000000 */
[----:B------:R-:W-:Y:S01]  /*1950*/  MOV R30, UR6 ;  /* 0x00000006001e7c02 */ /* 0x000fe20008000f00 */
[----:B------:R-:W-:Y:S02]  /*1960*/  UIMAD.WIDE.U32 UR8, UR18, 0x4, UR6 ;  /* 0x00000004120878a5 */ /* 0x000fe4000f8e0006 */
[----:B------:R-:W-:-:S04]  /*1970*/  MOV R31, UR7 ;  /* 0x00000007001f7c02 */ /* 0x000fc80008000f00 */
[----:B------:R-:W-:Y:S02]  /*1980*/  MOV R28, UR8 ;  /* 0x00000008001c7c02 */ /* 0x000fe40008000f00 */
[----:B------:R-:W2:Y:S01]  /*1990*/  LDG.E R31, desc[UR12][R30.64] ;  /* 0x0000000c1e1f7981 */ /* 0x000ea2000c1e1900 */
[----:B------:R-:W-:Y:S01]  /*19a0*/  MOV R29, UR9 ;  /* 0x00000009001d7c02 */ /* 0x000fe20008000f00 */
[----:B------:R-:W-:-:S04]  /*19b0*/  UIMAD.WIDE.U32 UR8, UR19, 0x4, UR6 ;  /* 0x00000004130878a5 */ /* 0x000fc8000f8e0006 */
[----:B------:R0:W3:Y:S02]  /*19c0*/  LDG.E R28, desc[UR12][R28.64] ;  /* 0x0000000c1c1c7981 */ /* 0x0000e4000c1e1900 */
[----:B------:R-:W-:Y:S02]  /*19d0*/  MOV R27, UR9 ;  /* 0x00000009001b7c02 */ /* 0x000fe40008000f00 */
[----:B------:R-:W-:-:S05]  /*19e0*/  MOV R26, UR8 ;  /* 0x00000008001a7c02 */ /* 0x000fca0008000f00 */
[----:B------:R4:W3:Y:S01]  /*19f0*/  LDG.E R27, desc[UR12][R26.64] ;  /* 0x0000000c1a1b7981 */ /* 0x0008e2000c1e1900 */
[----:B-1----:R-:W-:Y:S02]  /*1a00*/  UIMAD.WIDE.U32 UR8, UR22, 0x4, UR14 ;  /* 0x00000004160878a5 */ /* 0x002fe4000f8e000e */
[----:B------:R-:W-:-:S04]  /*1a10*/  UIMAD.WIDE.U32 UR10, UR21, 0x4, UR14 ;  /* 0x00000004150a78a5 */ /* 0x000fc8000f8e000e */
[----:B------:R-:W-:Y:S02]  /*1a20*/  MOV R36, UR8 ;  /* 0x0000000800247c02 */ /* 0x000fe40008000f00 */
[----:B------:R-:W-:Y:S01]  /*1a30*/  MOV R37, UR9 ;  /* 0x0000000900257c02 */ /* 0x000fe20008000f00 */
[----:B------:R-:W-:Y:S02]  /*1a40*/  UIMAD.WIDE.U32 UR8, UR20, 0x4, UR14 ;  /* 0x00000004140878a5 */ /* 0x000fe4000f8e000e */
[----:B------:R-:W-:Y:S02]  /*1a50*/  UIMAD.WIDE.U32 UR16, UR23, 0x4, UR14 ;  /* 0x00000004171078a5 */ /* 0x000fe4000f8e000e */
[----:B------:R1:W3:Y:S02]  /*1a60*/  LDG.E R36, desc[UR12][R36.64] ;  /* 0x0000000c24247981 */ /* 0x0002e4000c1e1900 */
[----:B0-----:R-:W-:Y:S02]  /*1a70*/  MOV R29, UR9 ;  /* 0x00000009001d7c02 */ /* 0x001fe40008000f00 */
[----:B----4-:R-:W-:Y:S01]  /*1a80*/  MOV R26, UR10 ;  /* 0x0000000a001a7c02 */ /* 0x010fe20008000f00 */
[----:B--2--5:R-:W-:-:S04]  /*1a90*/  FADD R34, R2, -R31 ;  /* 0x8000001f02227221 */ /* 0x024fc80000000000 */
[----:B------:R-:W-:Y:S01]  /*1aa0*/  FFMA R34, R34, R34, RZ ;  /* 0x0000002222227223 */ /* 0x000fe200000000ff */
[----:B---3--:R-:W-:Y:S01]  /*1ab0*/  FADD R35, R3, -R28 ;  /* 0x8000001c03237221 */ /* 0x008fe20000000000 */
[----:B------:R-:W-:Y:S01]  /*1ac0*/  MOV R28, UR8 ;  /* 0x00000008001c7c02 */ /* 0x000fe20008000f00 */
[----:B------:R-:W-:Y:S02]  /*1ad0*/  UIMAD.WIDE.U32 UR8, UR24, 0x4, UR14 ;  /* 0x00000004180878a5 */ /* 0x000fe4000f8e000e */
[----:B------:R-:W-:Y:S02]  /*1ae0*/  FFMA R34, R35, R35, R34 ;  /* 0x0000002323227223 */ /* 0x000fe40000000022 */
[----:B------:R-:W2:Y:S01]  /*1af0*/  LDG.E R29, desc[UR12][R28.64] ;  /* 0x0000000c1c1d7981 */ /* 0x000ea2000c1e1900 */
[----:B------:R-:W-:Y:S01]  /*1b00*/  FADD R31, R4, -R27 ;  /* 0x8000001b041f7221 */ /* 0x000fe20000000000 */
[----:B------:R-:W-:Y:S02]  /*1b10*/  MOV R27, UR11 ;  /* 0x0000000b001b7c02 */ /* 0x000fe40008000f00 */
[----:B------:R-:W-:Y:S01]  /*1b20*/  MOV R35, UR17 ;  /* 0x0000001100237c02 */ /* 0x000fe20008000f00 */
[----:B-1----:R-:W-:Y:S01]  /*1b30*/  FFMA R37, R31, R31, R34 ;  /* 0x0000001f1f257223 */ /* 0x002fe20000000022 */
[----:B------:R-:W-:Y:S01]  /*1b40*/  MOV R34, UR16 ;  /* 0x0000001000227c02 */ /* 0x000fe20008000f00 */
[----:B------:R-:W3:Y:S01]  /*1b50*/  LDG.E R26, desc[UR12][R26.64] ;  /* 0x0000000c1a1a7981 */ /* 0x000ee2000c1e1900 */
[----:B------:R-:W-:Y:S01]  /*1b60*/  IMAD.U32 R30, RZ, RZ, UR8 ;  /* 0x00000008ff1e7e24 */ /* 0x000fe2000f8e00ff */
[----:B------:R-:W-:-:S02]  /*1b70*/  MOV R31, UR9 ;  /* 0x00000009001f7c02 */ /* 0x000fc40008000f00 */
[----:B------:R-:W4:Y:S04]  /*1b80*/  LDG.E R35, desc[UR12][R34.64] ;  /* 0x0000000c22237981 */ /* 0x000f28000c1e1900 */
[----:B------:R-:W4:Y:S01]  /*1b90*/  LDG.E R30, desc[UR12][R30.64] ;  /* 0x0000000c1e1e7981 */ /* 0x000f22000c1e1900 */
[----:B------:R-:W-:-:S04]  /*1ba0*/  FADD R36, R5, -R36 ;  /* 0x8000002405247221 */ /* 0x000fc80000000000 */
[----:B------:R-:W-:Y:S01]  /*1bb0*/  FFMA R37, R36, R36, R37 ;  /* 0x0000002424257223 */ /* 0x000fe20000000025 */
[----:B------:R-:W-:Y:S02]  /*1bc0*/  UIADD3 UR26, UP0, UPT, UR6, 0x4, URZ ;  /* 0x00000004061a7890 */ /* 0x000fe4000ff1e0ff */
[----:B------:R-:W-:Y:S02]  /*1bd0*/  UIADD3 UR25, UPT, UPT, UR25, 0x1, URZ ;  /* 0x0000000119197890 */ /* 0x000fe4000fffe0ff */
[----:B------:R-:W-:Y:S02]  /*1be0*/  UIADD3.X UR27, UPT, UPT, URZ, UR7, URZ, UP0, !UPT ;  /* 0x00000007ff1b7290 */ /* 0x000fe400087fe4ff */
[----:B------:R-:W-:Y:S02]  /*1bf0*/  UISETP.NE.AND UP0, UPT, UR25, URZ, UPT ;  /* 0x000000ff1900728c */ /* 0x000fe4000bf05270 */
[----:B------:R-:W-:Y:S02]  /*1c00*/  UIADD3 UR22, UPT, UPT, UR22, 0x1, URZ ;  /* 0x0000000116167890 */ /* 0x000fe4000fffe0ff */
[----:B------:R-:W-:-:S02]  /*1c10*/  UIADD3 UR20, UPT, UPT, UR20, 0x1, URZ ;  /* 0x0000000114147890 */ /* 0x000fc4000fffe0ff */
[----:B------:R-:W-:Y:S02]  /*1c20*/  UIADD3 UR21, UPT, UPT, UR21, 0x1, URZ ;  /* 0x0000000115157890 */ /* 0x000fe4000fffe0ff */
[----:B------:R-:W-:Y:S02]  /*1c30*/  UIADD3 UR23, UPT, UPT, UR23, 0x1, URZ ;  /* 0x0000000117177890 */ /* 0x000fe4000fffe0ff */
[----:B------:R-:W-:Y:S01]  /*1c40*/  UIADD3 UR24, UPT, UPT, UR24, 0x1, URZ ;  /* 0x0000000118187890 */ /* 0x000fe2000fffe0ff */
[----:B--2---:R-:W-:-:S04]  /*1c50*/  FADD R36, R6, -R29 ;  /* 0x8000001d06247221 */ /* 0x004fc80000000000 */
[----:B------:R-:W-:Y:S01]  /*1c60*/  FFMA R37, R36, R36, R37 ;  /* 0x0000002424257223 */ /* 0x000fe20000000025 */
[----:B---3--:R-:W-:Y:S01]  /*1c70*/  FADD R28, R7, -R26 ;  /* 0x8000001a071c7221 */ /* 0x008fe20000000000 */
[----:B----4-:R-:W-:-:S03]  /*1c80*/  FADD R26, R8, -R35 ;  /* 0x80000023081a7221 */ /* 0x010fc60000000000 */
[----:B------:R-:W-:Y:S01]  /*1c90*/  FFMA R37, R28, R28, R37 ;  /* 0x0000001c1c257223 */ /* 0x000fe20000000025 */
[----:B------:R-:W-:-:S03]  /*1ca0*/  FADD R28, R9, -R30 ;  /* 0x8000001e091c7221 */ /* 0x000fc60000000000 */
[----:B------:R-:W-:-:S04]  /*1cb0*/  FFMA R37, R26, R26, R37 ;  /* 0x0000001a1a257223 */ /* 0x000fc80000000025 */
[----:B------:R-:W-:-:S05]  /*1cc0*/  FFMA R28, R28, R28, R37 ;  /* 0x0000001c1c1c7223 */ /* 0x000fca0000000025 */
[----:B------:R-:W-:-:S04]  /*1cd0*/  FSETP.GEU.AND P0, PT, R28, R33, PT ;  /* 0x000000211c00720b */ /* 0x000fc80003f0e000 */
[----:B------:R-:W-:Y:S02]  /*1ce0*/  FSEL R33, R28, R33, !P0 ;  /* 0x000000211c217208 */ /* 0x000fe40004000000 */
[----:B------:R-:W-:Y:S01]  /*1cf0*/  SEL R32, R32, UR4, P0 ;  /* 0x0000000420207c07 */ /* 0x000fe20008000000 */
[----:B------:R-:W-:Y:S01]  /*1d00*/  UIADD3 UR4, UPT, UPT, UR4, 0x1, URZ ;  /* 0x0000000104047890 */ /* 0x000fe2000fffe0ff */
[----:B------:R-:W-:Y:S11]  /*1d10*/  BRA.U UP0, `(.L_x_753) ;  /* 0xfffffffd00047547 */ /* 0x000ff6000b83ffff */
.L_x_752:
[----:B-----5:R-:W0:Y:S02]  /*1d20*/  LDC.64 R4, c[0x0][0x398] ;  /* 0x0000e600ff047b82 */ /* 0x020e240000000a00 */
[----:B0-----:R-:W-:-:S05]  /*1d30*/  IMAD.WIDE.U32 R4, R0, 0x4, R4 ;  /* 0x0000000400047825 */ /* 0x001fca00078e0004 */
[----:B------:R-:W3:Y:S02]  /*1d40*/  LDG.E R3, desc[UR12][R4.64] ;  /* 0x0000000c04037981 */ /* 0x000ee4000c1e1900 */
[----:B---3--:R-:W-:-:S13]  /*1d50*/  ISETP.NE.AND P0, PT, R3, R32, PT ;  /* 0x000000200300720c */ /* 0x008fda0003f05270 */
[----:B------:R-:W-:Y:S05]  /*1d60*/  @!P0 BRA `(.L_x_757) ;  /* 0x00000004002c8947 */ /* 0x000fea0003800000 */
[----:B------:R-:W0:Y:S01]  /*1d70*/  LDC.64 R6, c[0x0][0x3a8] ;  /* 0x0000ea00ff067b82 */ /* 0x000e220000000a00 */
[----:B------:R-:W-:Y:S01]  /*1d80*/  HFMA2 R33, -RZ, RZ, 0, 5.9604644775390625e-08 ;  /* 0x00000001ff217431 */ /* 0x000fe200000001ff */
[----:B------:R-:W-:Y:S01]  /*1d90*/  MOV R35, 0xffffffff ;  /* 0xffffffff00237802 */ /* 0x000fe20000000f00 */
[----:B------:R3:W-:Y:S05]  /*1da0*/  STG.E desc[UR12][R4.64], R32 ;  /* 0x0000002004007986 */ /* 0x0007ea000c10190c */
[----:B------:R-:W4:Y:S08]  /*1db0*/  LDC.64 R26, c[0x0][0x3a0] ;  /* 0x0000e800ff1a7b82 */ /* 0x000f300000000a00 */
[----:B------:R-:W5:Y:S01]  /*1dc0*/  LDC.64 R30, c[0x0][0x390] ;  /* 0x0000e400ff1e7b82 */ /* 0x000f620000000a00 */
[----:B0-----:R-:W-:-:S05]  /*1dd0*/  IMAD.WIDE.U32 R6, R0, 0x4, R6 ;  /* 0x0000000400067825 */ /* 0x001fca00078e0006 */
[----:B------:R0:W-:Y:S01]  /*1de0*/  STG.E desc[UR12][R6.64], R33 ;  /* 0x0000002106007986 */ /* 0x0001e2000c10190c */
[----:B----4-:R-:W-:-:S04]  /*1df0*/  IMAD.WIDE R8, R32, 0x4, R26 ;  /* 0x0000000420087825 */ /* 0x010fc800078e021a */
[----:B------:R-:W-:Y:S01]  /*1e00*/  IMAD.WIDE R26, R3, 0x4, R26 ;  /* 0x00000004031a7825 */ /* 0x000fe200078e021a */
[----:B------:R-:W-:Y:S04]  /*1e10*/  REDG.E.ADD.STRONG.GPU desc[UR12][R8.64], R33 ;  /* 0x000000210800798e */ /* 0x000fe8000c12e10c */
[----:B------:R4:W-:Y:S04]  /*1e20*/  REDG.E.ADD.STRONG.GPU desc[UR12][R26.64], R35 ;  /* 0x000000231a00798e */ /* 0x0009e8000c12e10c */
[----:B------:R-:W2:Y:S01]  /*1e30*/  LDG.E R25, desc[UR12][R24.64] ;  /* 0x0000000c18197981 */ /* 0x000ea2000c1e1900 */
[----:B-----5:R-:W-:-:S04]  /*1e40*/  IMAD.WIDE R28, R32, 0x4, R30 ;  /* 0x00000004201c7825 */ /* 0x020fc800078e021e */
[----:B------:R-:W-:-:S04]  /*1e50*/  IMAD.WIDE R2, R3, 0x4, R30 ;  /* 0x0000000403027825 */ /* 0x000fc800078e021e */
[----:B--2---:R-:W-:Y:S01]  /*1e60*/  FADD R31, -R25, -RZ ;  /* 0x800000ff191f7221 */ /* 0x004fe20000000100 */
[----:B------:R2:W-:Y:S04]  /*1e70*/  REDG.E.ADD.F32.FTZ.RN.STRONG.GPU desc[UR12][R28.64], R25 ;  /* 0x000000191c0079a6 */ /* 0x0005e8000c12f30c */
[----:B------:R5:W-:Y:S04]  /*1e80*/  REDG.E.ADD.F32.FTZ.RN.STRONG.GPU desc[UR12][R2.64], R31 ;  /* 0x0000001f020079a6 */ /* 0x000be8000c12f30c */
[----:B------:R-:W4:Y:S01]  /*1e90*/  LDG.E R11, desc[UR12][R10.64] ;  /* 0x0000000c0a0b7981 */ /* 0x000f22000c1e1900 */
[----:B---3--:R-:W-:-:S02]  /*1ea0*/  MOV R5, UR18 ;  /* 0x0000001200057c02 */ /* 0x008fc40008000f00 */
[----:B0-----:R-:W-:-:S03]  /*1eb0*/  MOV R7, UR18 ;  /* 0x0000001200077c02 */ /* 0x001fc60008000f00 */
[----:B------:R-:W-:-:S04]  /*1ec0*/  IMAD.WIDE R4, R5, 0x4, R28 ;  /* 0x0000000405047825 */ /* 0x000fc800078e021c */
[----:B------:R-:W-:-:S04]  /*1ed0*/  IMAD.WIDE R6, R7, 0x4, R2 ;  /* 0x0000000407067825 */ /* 0x000fc800078e0202 */
[----:B----4-:R-:W-:Y:S01]  /*1ee0*/  FADD R27, -R11, -RZ ;  /* 0x800000ff0b1b7221 */ /* 0x010fe20000000100 */
[----:B------:R0:W-:Y:S04]  /*1ef0*/  REDG.E.ADD.F32.FTZ.RN.STRONG.GPU desc[UR12][R4.64], R11 ;  /* 0x0000000b040079a6 */ /* 0x0001e8000c12f30c */
[----:B------:R3:W-:Y:S04]  /*1f00*/  REDG.E.ADD.F32.FTZ.RN.STRONG.GPU desc[UR12][R6.64], R27 ;  /* 0x0000001b060079a6 */ /* 0x0007e8000c12f30c */
[----:B------:R-:W4:Y:S01]  /*1f10*/  LDG.E R13, desc[UR12][R12.64] ;  /* 0x0000000c0c0d7981 */ /* 0x000f22000c1e1900 */
[----:B------:R-:W-:-:S02]  /*1f20*/  MOV R9, UR18 ;  /* 0x0000001200097c02 */ /* 0x000fc40008000f00 */
[----:B--2---:R-:W-:-:S03]  /*1f30*/  MOV R25, UR18 ;  /* 0x0000001200197c02 */ /* 0x004fc60008000f00 */
[----:B-----5:R-:W-:-:S04]  /*1f40*/  IMAD.WIDE R2, R9, 0x4, R4 ;  /* 0x0000000409027825 */ /* 0x020fc800078e0204 */
[----:B------:R-:W-:-:S04]  /*1f50*/  IMAD.WIDE R8, R25, 0x4, R6 ;  /* 0x0000000419087825 */ /* 0x000fc800078e0206 */
[----:B----4-:R-:W-:Y:S01]  /*1f60*/  FADD R25, -R13, -RZ ;  /* 0x800000ff0d197221 */ /* 0x010fe20000000100 */
[----:B------:R2:W-:Y:S04]  /*1f70*/  REDG.E.ADD.F32.FTZ.RN.STRONG.GPU desc[UR12][R2.64], R13 ;  /* 0x0000000d020079a6 */ /* 0x0005e8000c12f30c */
[----:B------:R4:W-:Y:S04]  /*1f80*/  REDG.E.ADD.F32.FTZ.RN.STRONG.GPU desc[UR12][R8.64], R25 ;  /* 0x00000019080079a6 */ /* 0x0009e8000c12f30c */
[----:B------:R-:W5:Y:S01]  /*1f90*/  LDG.E R15, desc[UR12][R14.64] ;  /* 0x0000000c0e0f7981 */ /* 0x000f62000c1e1900 */
[----:B0-----:R-:W-:-:S02]  /*1fa0*/  MOV R5, UR18 ;  /* 0x0000001200057c02 */ /* 0x001fc40008000f00 */
[----:B---3--:R-:W-:-:S03]  /*1fb0*/  MOV R7, UR18 ;  /* 0x0000001200077c02 */ /* 0x008fc60008000f00 */
[----:B------:R-:W-:-:S04]  /*1fc0*/  IMAD.WIDE R4, R5, 0x4, R2 ;  /* 0x0000000405047825 */ /* 0x000fc800078e0202 */
[----:B------:R-:W-:-:S04]  /*1fd0*/  IMAD.WIDE R6, R7, 0x4, R8 ;  /* 0x0000000407067825 */ /* 0x000fc800078e0208 */
[----:B-----5:R-:W-:Y:S01]  /*1fe0*/  FADD R11, -R15, -RZ ;  /* 0x800000ff0f0b7221 */ /* 0x020fe20000000100 */
[----:B------:R0:W-:Y:S04]  /*1ff0*/  REDG.E.ADD.F32.FTZ.RN.STRONG.GPU desc[UR12][R4.64], R15 ;  /* 0x0000000f040079a6 */ /* 0x0001e8000c12f30c */
[----:B------:R3:W-:Y:S04]  /*2000*/  REDG.E.ADD.F32.FTZ.RN.STRONG.GPU desc[UR12][R6.64], R11 ;  /* 0x0000000b060079a6 */ /* 0x0007e8000c12f30c */
[----:B------:R-:W5:Y:S01]  /*2010*/  LDG.E R17, desc[UR12][R16.64] ;  /* 0x0000000c10117981 */ /* 0x000f62000c1e1900 */
[----:B--2---:R-:W-:-:S02]  /*2020*/  MOV R3, UR18 ;  /* 0x0000001200037c02 */ /* 0x004fc40008000f00 */
[----:B----4-:R-:W-:-:S03]  /*2030*/  MOV R9, UR18 ;  /* 0x0000001200097c02 */ /* 0x010fc60008000f00 */
[----:B------:R-:W-:-:S04]  /*2040*/  IMAD.WIDE R2, R3, 0x4, R4 ;  /* 0x0000000403027825 */ /* 0x000fc800078e0204 */
[----:B------:R-:W-:-:S04]  /*2050*/  IMAD.WIDE R8, R9, 0x4, R6 ;  /* 0x0000000409087825 */ /* 0x000fc800078e0206 */
[----:B-----5:R-:W-:Y:S01]  /*2060*/  FADD R13, -R17, -RZ ;  /* 0x800000ff110d7221 */ /* 0x020fe20000000100 */
        /* <DEDUP_REMOVED lines=16> */
[----:B------:R-:W-:Y:S04]  /*2170*/  REDG.E.ADD.F32.FTZ.RN.STRONG.GPU desc[UR12][R2.64], R21 ;  /* 0x00000015020079a6 */ /* 0x000fe8000c12f30c */
[----:B------:R-:W-:Y:S04]  /*2180*/  REDG.E.ADD.F32.FTZ.RN.STRONG.GPU desc[UR12][R8.64], R13 ;  /* 0x0000000d080079a6 */ /* 0x000fe8000c12f30c */
[----:B------:R-:W2:Y:S01]  /*2190*/  LDG.E R23, desc[UR12][R22.64] ;  /* 0x0000000c16177981 */ /* 0x000ea2000c1e1900 */
[----:B0-----:R-:W-:-:S02]  /*21a0*/  MOV R5, UR18 ;  /* 0x0000001200057c02 */ /* 0x001fc40008000f00 */
[----:B---3--:R-:W-:-:S03]  /*21b0*/  MOV R7, UR18 ;  /* 0x0000001200077c02 */ /* 0x008fc60008000f00 */
[----:B------:R-:W-:-:S04]  /*21c0*/  IMAD.WIDE R4, R5, 0x4, R2 ;  /* 0x0000000405047825 */ /* 0x000fc800078e0202 */
[----:B------:R-:W-:-:S04]  /*21d0*/  IMAD.WIDE R6, R7, 0x4, R8 ;  /* 0x0000000407067825 */ /* 0x000fc800078e0208 */
[----:B--2---:R-:W-:Y:S01]  /*21e0*/  FADD R11, -R23, -RZ ;  /* 0x800000ff170b7221 */ /* 0x004fe20000000100 */
[----:B------:R-:W-:Y:S04]  /*21f0*/  REDG.E.ADD.F32.FTZ.RN.STRONG.GPU desc[UR12][R4.64], R23 ;  /* 0x00000017040079a6 */ /* 0x000fe8000c12f30c */
[----:B------:R-:W-:Y:S01]  /*2200*/  REDG.E.ADD.F32.FTZ.RN.STRONG.GPU desc[UR12][R6.64], R11 ;  /* 0x0000000b060079a6 */ /* 0x000fe2000c12f30c */
[----:B-1----:R-:W-:Y:S05]  /*2210*/  EXIT ;  /* 0x000000000000794d */ /* 0x002fea0003800000 */
.L_x_757:
[----:B------:R-:W0:Y:S02]  /*2220*/  LDC.64 R2, c[0x0][0x3a8] ;  /* 0x0000ea00ff027b82 */ /* 0x000e240000000a00 */
[----:B0-----:R-:W-:-:S05]  /*2230*/  IMAD.WIDE.U32 R2, R0, 0x4, R2 ;  /* 0x0000000400027825 */ /* 0x001fca00078e0002 */
[----:B------:R-:W-:Y:S01]  /*2240*/  STG.E desc[UR12][R2.64], RZ ;  /* 0x000000ff02007986 */ /* 0x000fe2000c10190c */
[----:B-12---:R-:W-:Y:S05]  /*2250*/  EXIT ;  /* 0x000000000000794d */ /* 0x006fea0003800000 */
.L_x_758:
        /* <DEDUP_REMOVED lines=10> */
.L_x_1019:


//--------------------- .text._Z10divNewTab2ILi8EEvPfS0_Pii --------------------------
	.section	.text._Z10divNewTab2ILi8EEvPfS0_Pii,"ax",@progbits
	.align	128
        .global         _Z10divNewTab2ILi8EEvPfS0_Pii
        .type           _Z10divNewTab2ILi8EEvPfS0_Pii,@function
        .size           _Z10divNewTab2ILi8EEvPfS0_Pii,(.L_x_956 - _Z10divNewTab2ILi8EEvPfS0_Pii)
        .other          _Z10divNewTab2ILi8EEvPfS0_Pii,@"STO_CUDA_ENTRY STV_DEFAULT"
_Z10divNewTab2ILi8EEvPfS0_Pii:
.text._Z10divNewTab2ILi8EEvPfS0_Pii:
        /* <DEDUP_REMOVED lines=34> */
[----:B------:R-:W-:Y:S05]  /*0220*/  CALL.REL.NOINC `($__internal_24_$__cuda_sm3x_div_rn_noftz_f32_slowpath) ;  /* 0x0000000000187944 */ /* 0x000fea0003c00000 */
[----:B------:R-:W-:-:S07]  /*0230*/  IMAD.MOV.U32 R7, RZ, RZ, R0 ;  /* 0x000000ffff077224 */ /* 0x000fce00078e0000 */
.L_x_760:
[----:B------:R-:W-:Y:S05]  /*0240*/  BSYNC.RECONVERGENT B0 ;  /* 0x0000000000007941 */ /* 0x000fea0003800200 */
.L_x_759:
[----:B------:R-:W0:Y:S02]  /*0250*/  LDC.64 R4, c[0x0][0x380] ;  /* 0x0000e000ff047b82 */ /* 0x000e240000000a00 */
[----:B0-----:R-:W-:-:S05]  /*0260*/  IMAD.WIDE.U32 R2, R2, 0x4, R4 ;  /* 0x0000000402027825 */ /* 0x001fca00078e0004 */
[----:B------:R-:W-:Y:S01]  /*0270*/  STG.E desc[UR4][R2.64], R7 ;  /* 0x0000000702007986 */ /* 0x000fe2000c101904 */
[----:B------:R-:W-:Y:S05]  /*0280*/  EXIT ;  /* 0x000000000000794d */ /* 0x000fea0003800000 */
        .weak           $__internal_24_$__cuda_sm3x_div_rn_noftz_f32_slowpath
        .type           $__internal_24_$__cuda_sm3x_div_rn_noftz_f32_slowpath,@function
        .size           $__internal_24_$__cuda_sm3x_div_rn_noftz_f32_slowpath,(.L_x_956 - $__internal_24_$__cuda_sm3x_div_rn_noftz_f32_slowpath)
$__internal_24_$__cuda_sm3x_div_rn_noftz_f32_slowpath:
        /* <DEDUP_REMOVED lines=36> */
.L_x_762:
        /* <DEDUP_REMOVED lines=51> */
.L_x_769:
[----:B------:R-:W-:-:S04]  /*0800*/  LOP3.LUT R0, R0, 0x80000000, RZ, 0xc0, !PT ;  /* 0x8000000000007812 */ /* 0x000fc800078ec0ff */
[----:B------:R-:W-:Y:S01]  /*0810*/  LOP3.LUT R0, R0, 0x7f800000, RZ, 0xfc, !PT ;  /* 0x7f80000000007812 */ /* 0x000fe200078efcff */
[----:B------:R-:W-:Y:S06]  /*0820*/  BRA `(.L_x_770) ;  /* 0x0000000000047947 */ /* 0x000fec0003800000 */
.L_x_768:
[----:B------:R-:W-:-:S07]  /*0830*/  IMAD R0, R6, 0x800000, R0 ;  /* 0x0080000006007824 */ /* 0x000fce00078e0200 */
.L_x_770:
[----:B------:R-:W-:Y:S05]  /*0840*/  BSYNC.RECONVERGENT B2 ;  /* 0x0000000000027941 */ /* 0x000fea0003800200 */
.L_x_767:
[----:B------:R-:W-:Y:S05]  /*0850*/  BRA `(.L_x_771) ;  /* 0x0000000000207947 */ /* 0x000fea0003800000 */
.L_x_766:
[----:B------:R-:W-:-:S04]  /*0860*/  LOP3.LUT R0, R8, 0x80000000, R7, 0x48, !PT ;  /* 0x8000000008007812 */ /* 0x000fc800078e4807 */
[----:B------:R-:W-:Y:S01]  /*0870*/  LOP3.LUT R0, R0, 0x7f800000, RZ, 0xfc, !PT ;  /* 0x7f80000000007812 */ /* 0x000fe200078efcff */
[----:B------:R-:W-:Y:S06]  /*0880*/  BRA `(.L_x_771) ;  /* 0x0000000000147947 */ /* 0x000fec0003800000 */
.L_x_765:
[----:B------:R-:W-:Y:S01]  /*0890*/  LOP3.LUT R0, R8, 0x80000000, R7, 0x48, !PT ;  /* 0x8000000008007812 */ /* 0x000fe200078e4807 */
[----:B------:R-:W-:Y:S06]  /*08a0*/  BRA `(.L_x_771) ;  /* 0x00000000000c7947 */ /* 0x000fec0003800000 */
.L_x_764:
[----:B------:R-:W0:Y:S01]  /*08b0*/  MUFU.RSQ R0, -QNAN ;  /* 0xffc0000000007908 */ /* 0x000e220000001400 */
[----:B------:R-:W-:Y:S05]  /*08c0*/  BRA `(.L_x_771) ;  /* 0x0000000000047947 */ /* 0x000fea0003800000 */
.L_x_763:
[----:B------:R-:W-:-:S07]  /*08d0*/  FADD.FTZ R0, R0, R3 ;  /* 0x0000000300007221 */ /* 0x000fce0000010000 */
.L_x_771:
[----:B------:R-:W-:Y:S05]  /*08e0*/  BSYNC.RECONVERGENT B1 ;  /* 0x0000000000017941 */ /* 0x000fea0003800200 */
.L_x_761:
[----:B------:R-:W-:-:S04]  /*08f0*/  IMAD.MOV.U32 R5, RZ, RZ, 0x0 ;  /* 0x00000000ff057424 */ /* 0x000fc800078e00ff */
[----:B0-----:R-:W-:Y:S05]  /*0900*/  RET.REL.NODEC R4 `(_Z10divNewTab2ILi8EEvPfS0_Pii) ;  /* 0xfffffff404bc7950 */ /* 0x001fea0003c3ffff */
.L_x_772:
        /* <DEDUP_REMOVED lines=15> */
.L_x_956:


//--------------------- .text._Z22calculateBestDistance2ILi7EEvPfS0_S0_PiS1_S1_ii --------------------------
	.section	.text._Z22calculateBestDistance2ILi7EEvPfS0_S0_PiS1_S1_ii,"ax",@progbits
	.align	128
        .global         _Z22calculateBestDistance2ILi7EEvPfS0_S0_PiS1_S1_ii
        .type           _Z22calculateBestDistance2ILi7EEvPfS0_S0_PiS1_S1_ii,@function
        .size           _Z22calculateBestDistance2ILi7EEvPfS0_S0_PiS1_S1_ii,(.L_x_1021 - _Z22calculateBestDistance2ILi7EEvPfS0_S0_PiS1_S1_ii)
        .other          _Z22calculateBestDistance2ILi7EEvPfS0_S0_PiS1_S1_ii,@"STO_CUDA_ENTRY STV_DEFAULT"
_Z22calculateBestDistance2ILi7EEvPfS0_S0_PiS1_S1_ii:
.text._Z22calculateBestDistance2ILi7EEvPfS0_S0_PiS1_S1_ii:
        /* <DEDUP_REMOVED lines=8> */
[----:B------:R-:W0:Y:S01]  /*0080*/  LDCU UR24, c[0x0][0x3b4] ;  /* 0x00007680ff1877ac */ /* 0x000e220008000800 */
[----:B------:R-:W-:Y:S01]  /*0090*/  IADD3 R9, PT, PT, R0, UR5, RZ ;  /* 0x0000000500097c10 */ /* 0x000fe2000fffe0ff */
[----:B------:R-:W1:Y:S01]  /*00a0*/  LDC.64 R20, c[0x0][0x380] ;  /* 0x0000e000ff147b82 */ /* 0x000e620000000a00 */
[----:B------:R-:W-:Y:S01]  /*00b0*/  MOV R2, 0xffffffff ;  /* 0xffffffff00027802 */ /* 0x000fe20000000f00 */
[----:B------:R-:W2:Y:S01]  /*00c0*/  LDCU.64 UR22, c[0x0][0x358] ;  /* 0x00006b00ff1677ac */ /* 0x000ea20008000a00 */
[----:B------:R-:W-:-:S04]  /*00d0*/  IADD3 R11, PT, PT, R9, UR5, RZ ;  /* 0x00000005090b7c10 */ /* 0x000fc8000fffe0ff */
[----:B------:R-:W-:-:S04]  /*00e0*/  IADD3 R13, PT, PT, R11, UR5, RZ ;  /* 0x000000050b0d7c10 */ /* 0x000fc8000fffe0ff */
[----:B------:R-:W-:-:S04]  /*00f0*/  IADD3 R15, PT, PT, R13, UR5, RZ ;  /* 0x000000050d0f7c10 */ /* 0x000fc8000fffe0ff */
[----:B------:R-:W-:Y:S01]  /*0100*/  IADD3 R17, PT, PT, R15, UR5, RZ ;  /* 0x000000050f117c10 */ /* 0x000fe2000fffe0ff */
[----:B0-----:R-:W-:-:S03]  /*0110*/  UISETP.GE.AND UP0, UPT, UR24, 0x1, UPT ;  /* 0x000000011800788c */ /* 0x001fc6000bf06270 */
[----:B------:R-:W-:Y:S01]  /*0120*/  IADD3 R19, PT, PT, R17, UR5, RZ ;  /* 0x0000000511137c10 */ /* 0x000fe2000fffe0ff */
[----:B-1----:R-:W-:-:S04]  /*0130*/  IMAD.WIDE.U32 R8, R9, 0x4, R20 ;  /* 0x0000000409087825 */ /* 0x002fc800078e0014 */
[----:B------:R-:W-:-:S04]  /*0140*/  IMAD.WIDE.U32 R10, R11, 0x4, R20 ;  /* 0x000000040b0a7825 */ /* 0x000fc800078e0014 */
[----:B------:R-:W-:-:S04]  /*0150*/  IMAD.WIDE.U32 R12, R13, 0x4, R20 ;  /* 0x000000040d0c7825 */ /* 0x000fc800078e0014 */
[----:B------:R-:W-:-:S04]  /*0160*/  IMAD.WIDE.U32 R14, R15, 0x4, R20 ;  /* 0x000000040f0e7825 */ /* 0x000fc800078e0014 */
[----:B------:R-:W-:-:S04]  /*0170*/  IMAD.WIDE.U32 R16, R17, 0x4, R20 ;  /* 0x0000000411107825 */ /* 0x000fc800078e0014 */
[----:B------:R-:W-:-:S04]  /*0180*/  IMAD.WIDE.U32 R18, R19, 0x4, R20 ;  /* 0x0000000413127825 */ /* 0x000fc800078e0014 */
[----:B------:R-:W-:Y:S01]  /*0190*/  IMAD.WIDE.U32 R20, R0, 0x4, R20 ;  /* 0x0000000400147825 */ /* 0x000fe200078e0014 */
[----:B--2---:R-:W-:Y:S06]  /*01a0*/  BRA.U !UP0, `(.L_x_773) ;  /* 0x0000000908a87547 */ /* 0x004fec000b800000 */
[----:B------:R-:W-:Y:S01]  /*01b0*/  UISETP.NE.AND UP0, UPT, UR24, 0x1, UPT ;  /* 0x000000011800788c */ /* 0x000fe2000bf05270 */
[----:B------:R-:W-:Y:S01]  /*01c0*/  HFMA2 R5, -RZ, RZ, 0, 0 ;  /* 0x00000000ff057431 */ /* 0x000fe200000001ff */
[----:B------:R-:W-:Y:S02]  /*01d0*/  MOV R3, 0x7f7fffff ;  /* 0x7f7fffff00037802 */ /* 0x000fe40000000f00 */
[----:B------:R-:W-:-:S05]  /*01e0*/  MOV R2, 0xffffffff ;  /* 0xffffffff00027802 */ /* 0x000fca0000000f00 */
[----:B------:R-:W-:Y:S05]  /*01f0*/  BRA.U !UP0, `(.L_x_774) ;  /* 0x0000000508d87547 */ /* 0x000fea000b800000 */
[----:B------:R0:W5:Y:S01]  /*0200*/  LDG.E R4, desc[UR22][R20.64] ;  /* 0x0000001614047981 */ /* 0x000162000c1e1900 */
[----:B------:R-:W1:Y:S03]  /*0210*/  LDCU.64 UR8, c[0x0][0x388] ;  /* 0x00007100ff0877ac */ /* 0x000e660008000a00 */
[----:B------:R0:W5:Y:S04]  /*0220*/  LDG.E R5, desc[UR22][R8.64] ;  /* 0x0000001608057981 */ /* 0x000168000c1e1900 */
[----:B------:R0:W5:Y:S04]  /*0230*/  LDG.E R6, desc[UR22][R10.64] ;  /* 0x000000160a067981 */ /* 0x000168000c1e1900 */
[----:B------:R0:W5:Y:S04]  /*0240*/  LDG.E R7, desc[UR22][R12.64] ;  /* 0x000000160c077981 */ /* 0x000168000c1e1900 */
[----:B------:R0:W5:Y:S04]  /*0250*/  LDG.E R26, desc[UR22][R14.64] ;  /* 0x000000160e1a7981 */ /* 0x000168000c1e1900 */
[----:B------:R0:W5:Y:S04]  /*0260*/  LDG.E R27, desc[UR22][R16.64] ;  /* 0x00000016101b7981 */ /* 0x000168000c1e1900 */
[----:B------:R0:W5:Y:S01]  /*0270*/  LDG.E R28, desc[UR22][R18.64] ;  /* 0x00000016121c7981 */ /* 0x000162000c1e1900 */
[----:B-1----:R-:W-:Y:S01]  /*0280*/  UIADD3 UR8, UP0, UPT, UR8, 0x4, URZ ;  /* 0x0000000408087890 */ /* 0x002fe2000ff1e0ff */
[----:B------:R-:W-:Y:S01]  /*0290*/  MOV R3, 0x7f7fffff ;  /* 0x7f7fffff00037802 */ /* 0x000fe20000000f00 */
[----:B------:R-:W1:Y:S01]  /*02a0*/  LDCU.64 UR26, c[0x0][0x388] ;  /* 0x00007100ff1a77ac */ /* 0x000e620008000a00 */
[----:B------:R-:W-:Y:S01]  /*02b0*/  MOV R2, 0xffffffff ;  /* 0xffffffff00027802 */ /* 0x000fe20000000f00 */
[----:B------:R-:W-:-:S02]  /*02c0*/  UIADD3.X UR9, UPT, UPT, URZ, UR9, URZ, UP0, !UPT ;  /* 0x00000009ff097290 */ /* 0x000fc400087fe4ff */
[----:B------:R-:W-:Y:S02]  /*02d0*/  UIMAD UR5, UR24, 0x5, URZ ;  /* 0x00000005180578a4 */ /* 0x000fe4000f8e02ff */
[----:B------:R-:W-:Y:S02]  /*02e0*/  UIMAD UR10, UR24, 0x6, URZ ;  /* 0x00000006180a78a4 */ /* 0x000fe4000f8e02ff */
[----:B------:R-:W-:Y:S02]  /*02f0*/  USHF.L.U32 UR11, UR24, 0x1, URZ ;  /* 0x00000001180b7899 */ /* 0x000fe400080006ff */
[----:B------:R-:W-:Y:S02]  /*0300*/  UIMAD UR12, UR24, 0x3, URZ ;  /* 0x00000003180c78a4 */ /* 0x000fe4000f8e02ff */
[----:B------:R-:W-:Y:S01]  /*0310*/  USHF.L.U32 UR13, UR24, 0x2, URZ ;  /* 0x00000002180d7899 */ /* 0x000fe200080006ff */
[----:B0-----:R-:W-:-:S11]  /*0320*/  UMOV UR4, URZ ;  /* 0x000000ff00047c82 */ /* 0x001fd60008000000 */
.L_x_775:
[----:B------:R-:W-:Y:S02]  /*0330*/  UIMAD.WIDE.U32 UR6, UR24, 0x4, UR8 ;  /* 0x00000004180678a5 */ /* 0x000fe4000f8e0008 */
[----:B------:R-:W-:Y:S02]  /*0340*/  MOV R22, UR8 ;  /* 0x0000000800167c02 */ /* 0x000fe40008000f00 */
[----:B------:R-:W-:-:S05]  /*0350*/  MOV R23, UR9 ;  /* 0x0000000900177c02 */ /* 0x000fca0008000f00 */
[----:B------:R0:W2:Y:S02]  /*0360*/  LDG.E R25, desc[UR22][R22.64+-0x4] ;  /* 0xfffffc1616197981 */ /* 0x0000a4000c1e1900 */
[----:B0-----:R-:W-:Y:S02]  /*0370*/  MOV R22, UR6 ;  /* 0x0000000600167c02 */ /* 0x001fe40008000f00 */
[----:B------:R-:W-:-:S05]  /*0380*/  MOV R23, UR7 ;  /* 0x0000000700177c02 */ /* 0x000fca0008000f00 */
[----:B------:R-:W3:Y:S01]  /*0390*/  LDG.E R29, desc[UR22][R22.64+-0x4] ;  /* 0xfffffc16161d7981 */ /* 0x000ee2000c1e1900 */
[----:B-1----:R-:W-:Y:S01]  /*03a0*/  UIMAD.WIDE.U32 UR14, UR11, 0x4, UR26 ;  /* 0x000000040b0e78a5 */ /* 0x002fe2000f8e001a */
[----:B--2--5:R-:W-:-:S05]  /*03b0*/  FADD R24, R4, -R25 ;  /* 0x8000001904187221 */ /* 0x024fca0000000000 */
[----:B------:R-:W-:Y:S01]  /*03c0*/  MOV R25, UR15 ;  /* 0x0000000f00197c02 */ /* 0x000fe20008000f00 */
[----:B------:R-:W-:Y:S01]  /*03d0*/  FFMA R24, R24, R24, RZ ;  /* 0x0000001818187223 */ /* 0x000fe200000000ff */
[----:B---3--:R-:W-:-:S04]  /*03e0*/  FADD R29, R5, -R29 ;  /* 0x8000001d051d7221 */ /* 0x008fc80000000000 */
[----:B------:R-:W-:Y:S01]  /*03f0*/  FFMA R29, R29, R29, R24 ;  /* 0x0000001d1d1d7223 */ /* 0x000fe20000000018 */
[----:B------:R-:W-:-:S05]  /*0400*/  MOV R24, UR14 ;  /* 0x0000000e00187c02 */ /* 0x000fca0008000f00 */
[----:B------:R-:W2:Y:S01]  /*0410*/  LDG.E R25, desc[UR22][R24.64] ;  /* 0x0000001618197981 */ /* 0x000ea2000c1e1900 */
[----:B------:R-:W-:-:S06]  /*0420*/  UIMAD.WIDE.U32 UR16, UR12, 0x4, UR26 ;  /* 0x000000040c1078a5 */ /* 0x000fcc000f8e001a */
[----:B------:R-:W-:Y:S01]  /*0430*/  MOV R23, UR17 ;  /* 0x0000001100177c02 */ /* 0x000fe20008000f00 */
[----:B--2---:R-:W-:-:S04]  /*0440*/  FADD R22, R6, -R25 ;  /* 0x8000001906167221 */ /* 0x004fc80000000000 */
[----:B------:R-:W-:Y:S01]  /*0450*/  FFMA R29, R22, R22, R29 ;  /* 0x00000016161d7223 */ /* 0x000fe2000000001d */
[----:B------:R-:W-:-:S06]  /*0460*/  MOV R22, UR16 ;  /* 0x0000001000167c02 */ /* 0x000fcc0008000f00 */
[----:B------:R0:W2:Y:S01]  /*0470*/  LDG.E R22, desc[UR22][R22.64] ;  /* 0x0000001616167981 */ /* 0x0000a2000c1e1900 */
[----:B------:R-:W-:-:S06]  /*0480*/  UIMAD.WIDE.U32 UR18, UR13, 0x4, UR26 ;  /* 0x000000040d1278a5 */ /* 0x000fcc000f8e001a */
[----:B0-----:R-:W-:Y:S01]  /*0490*/  MOV R23, UR19 ;  /* 0x0000001300177c02 */ /* 0x001fe20008000f00 */
[----:B--2---:R-:W-:-:S04]  /*04a0*/  FADD R22, R7, -R22 ;  /* 0x8000001607167221 */ /* 0x004fc80000000000 */
[----:B------:R-:W-:Y:S01]  /*04b0*/  FFMA R29, R22, R22, R29 ;  /* 0x00000016161d7223 */ /* 0x000fe2000000001d */
[----:B------:R-:W-:-:S05]  /*04c0*/  MOV R22, UR18 ;  /* 0x0000001200167c02 */ /* 0x000fca0008000f00 */
[----:B------:R-:W2:Y:S01]  /*04d0*/  LDG.E R23, desc[UR22][R22.64] ;  /* 0x0000001616177981 */ /* 0x000ea2000c1e1900 */
[----:B------:R-:W-:-:S06]  /*04e0*/  UIMAD.WIDE.U32 UR20, UR5, 0x4, UR26 ;  /* 0x00000004051478a5 */ /* 0x000fcc000f8e001a */
[----:B------:R-:W-:Y:S01]  /*04f0*/  MOV R25, UR21 ;  /* 0x0000001500197c02 */ /* 0x000fe20008000f00 */
[----:B--2---:R-:W-:-:S04]  /*0500*/  FADD R24, R26, -R23 ;  /* 0x800000171a187221 */ /* 0x004fc80000000000 */
[----:B------:R-:W-:Y:S01]  /*0510*/  FFMA R29, R24, R24, R29 ;  /* 0x00000018181d7223 */ /* 0x000fe2000000001d */
[----:B------:R-:W-:Y:S01]  /*0520*/  MOV R24, UR20 ;  /* 0x0000001400187c02 */ /* 0x000fe20008000f00 */
[----:B------:R-:W-:-:S05]  /*0530*/  UIMAD.WIDE.U32 UR20, UR10, 0x4, UR26 ;  /* 0x000000040a1478a5 */ /* 0x000fca000f8e001a */
[----:B------:R0:W2:Y:S01]  /*0540*/  LDG.E R24, desc[UR22][R24.64] ;  /* 0x0000001618187981 */ /* 0x0000a2000c1e1900 */
[----:B------:R-:W-:Y:S02]  /*0550*/  MOV R23, UR21 ;  /* 0x0000001500177c02 */ /* 0x000fe40008000f00 */
[----:B------:R-:W-:-:S05]  /*0560*/  MOV R22, UR20 ;  /* 0x0000001400167c02 */ /* 0x000fca0008000f00 */
[----:B------:R-:W3:Y:S01]  /*0570*/  LDG.E R23, desc[UR22][R22.64] ;  /* 0x0000001616177981 */ /* 0x000ee2000c1e1900 */
[----:B0-----:R-:W-:Y:S01]  /*0580*/  MOV R25, UR7 ;  /* 0x0000000700197c02 */ /* 0x001fe20008000f00 */
[----:B--2---:R-:W-:-:S04]  /*0590*/  FADD R24, R27, -R24 ;  /* 0x800000181b187221 */ /* 0x004fc80000000000 */
[----:B------:R-:W-:Y:S01]  /*05a0*/  FFMA R29, R24, R24, R29 ;  /* 0x00000018181d7223 */ /* 0x000fe2000000001d */
[----:B---3--:R-:W-:-:S04]  /*05b0*/  FADD R22, R28, -R23 ;  /* 0x800000171c167221 */ /* 0x008fc80000000000 */
[----:B------:R-:W-:Y:S01]  /*05c0*/  FFMA R29, R22, R22, R29 ;  /* 0x00000016161d7223 */ /* 0x000fe2000000001d */
[----:B------:R-:W-:Y:S02]  /*05d0*/  MOV R22, UR8 ;  /* 0x0000000800167c02 */ /* 0x000fe40008000f00 */
[----:B------:R-:W-:Y:S02]  /*05e0*/  MOV R23, UR9 ;  /* 0x0000000900177c02 */ /* 0x000fe40008000f00 */
[CC--:B------:R-:W-:Y:S02]  /*05f0*/  FSETP.GEU.AND P0, PT, R29.reuse, R3.reuse, PT ;  /* 0x000000031d00720b */ /* 0x0c0fe40003f0e000 */
[----:B------:R-:W-:Y:S02]  /*0600*/  MOV R24, UR6 ;  /* 0x0000000600187c02 */ /* 0x000fe40008000f00 */
[----:B------:R-:W-:Y:S02]  /*0610*/  FSEL R3, R29, R3, !P0 ;  /* 0x000000031d037208 */ /* 0x000fe40004000000 */
[----:B------:R0:W2:Y:S04]  /*0620*/  LDG.E R29, desc[UR22][R22.64] ;  /* 0x00000016161d7981 */ /* 0x0000a8000c1e1900 */
[----:B------:R-:W3:Y:S01]  /*0630*/  LDG.E R24, desc[UR22][R24.64] ;  /* 0x0000001618187981 */ /* 0x000ee2000c1e1900 */
[----:B0-----:R-:W-:-:S02]  /*0640*/  MOV R23, UR15 ;  /* 0x0000000f00177c02 */ /* 0x001fc40008000f00 */
[----:B------:R-:W-:-:S05]  /*0650*/  MOV R22, UR14 ;  /* 0x0000000e00167c02 */ /* 0x000fca0008000f00 */
[----:B------:R0:W4:Y:S02]  /*0660*/  LDG.E R23, desc[UR22][R22.64+0x4] ;  /* 0x0000041616177981 */ /* 0x000124000c1e1900 */
[----:B0-----:R-:W-:Y:S01]  /*0670*/  MOV R22, UR16 ;  /* 0x0000001000167c02 */ /* 0x001fe20008000f00 */
[----:B--2---:R-:W-:-:S04]  /*0680*/  FADD R29, R4, -R29 ;  /* 0x8000001d041d7221 */ /* 0x004fc80000000000 */
[----:B------:R-:W-:Y:S01]  /*0690*/  FFMA R29, R29, R29, RZ ;  /* 0x0000001d1d1d7223 */ /* 0x000fe200000000ff */
[----:B---3--:R-:W-:-:S04]  /*06a0*/  FADD R24, R5, -R24 ;  /* 0x8000001805187221 */ /* 0x008fc80000000000 */
[----:B------:R-:W-:Y:S01]  /*06b0*/  FFMA R29, R24, R24, R29 ;  /* 0x00000018181d7223 */ /* 0x000fe2000000001d */
[----:B----4-:R-:W-:Y:S01]  /*06c0*/  FADD R24, R6, -R23 ;  /* 0x8000001706187221 */ /* 0x010fe20000000000 */
[----:B------:R-:W-:-:S05]  /*06d0*/  MOV R23, UR17 ;  /* 0x0000001100177c02 */ /* 0x000fca0008000f00 */
[----:B------:R-:W2:Y:S01]  /*06e0*/  LDG.E R22, desc[UR22][R22.64+0x4] ;  /* 0x0000041616167981 */ /* 0x000ea2000c1e1900 */
[----:B------:R-:W-:Y:S01]  /*06f0*/  FFMA R29, R24, R24, R29 ;  /* 0x00000018181d7223 */ /* 0x000fe2000000001d */
[----:B------:R-:W-:Y:S01]  /*0700*/  MOV R25, UR19 ;  /* 0x0000001300197c02 */ /* 0x000fe20008000f00 */
[----:B--2---:R-:W-:-:S04]  /*0710*/  FADD R24, R7, -R22 ;  /* 0x8000001607187221 */ /* 0x004fc80000000000 */
[----:B------:R-:W-:Y:S01]  /*0720*/  FFMA R29, R24, R24, R29 ;  /* 0x00000018181d7223 */ /* 0x000fe2000000001d */
[----:B------:R-:W-:-:S05]  /*0730*/  MOV R24, UR18 ;  /* 0x0000001200187c02 */ /* 0x000fca0008000f00 */
[----:B------:R-:W2:Y:S01]  /*0740*/  LDG.E R25, desc[UR22][R24.64+0x4] ;  /* 0x0000041618197981 */ /* 0x000ea2000c1e1900 */
[----:B------:R-:W-:-:S04]  /*0750*/  UIMAD UR6, UR24, 0x5, URZ ;  /* 0x00000005180678a4 */ /* 0x000fc8000f8e02ff */
[----:B------:R-:W-:-:S06]  /*0760*/  UIMAD.WIDE.U32 UR6, UR6, 0x4, UR8 ;  /* 0x00000004060678a5 */ /* 0x000fcc000f8e0008 */
[----:B------:R-:W-:Y:S01]  /*0770*/  MOV R23, UR7 ;  /* 0x0000000700177c02 */ /* 0x000fe20008000f00 */
[----:B--2---:R-:W-:-:S04]  /*0780*/  FADD R22, R26, -R25 ;  /* 0x800000191a167221 */ /* 0x004fc80000000000 */
[----:B------:R-:W-:Y:S01]  /*0790*/  FFMA R29, R22, R22, R29 ;  /* 0x00000016161d7223 */ /* 0x000fe2000000001d */
[----:B------:R-:W-:Y:S01]  /*07a0*/  MOV R22, UR6 ;  /* 0x0000000600167c02 */ /* 0x000fe20008000f00 */
[----:B------:R-:W-:-:S04]  /*07b0*/  UIMAD UR6, UR24, 0x6, URZ ;  /* 0x00000006180678a4 */ /* 0x000fc8000f8e02ff */
[----:B------:R-:W-:Y:S01]  /*07c0*/  UIMAD.WIDE.U32 UR6, UR6, 0x4, UR8 ;  /* 0x00000004060678a5 */ /* 0x000fe2000f8e0008 */
[----:B------:R-:W2:Y:S05]  /*07d0*/  LDG.E R22, desc[UR22][R22.64] ;  /* 0x0000001616167981 */ /* 0x000eaa000c1e1900 */
[----:B------:R-:W-:Y:S02]  /*07e0*/  MOV R25, UR7 ;  /* 0x0000000700197c02 */ /* 0x000fe40008000f00 */
[----:B------:R-:W-:-:S05]  /*07f0*/  MOV R24, UR6 ;  /* 0x0000000600187c02 */ /* 0x000fca0008000f00 */
[----:B------:R-:W3:Y:S01]  /*0800*/  LDG.E R25, desc[UR22][R24.64] ;  /* 0x0000001618197981 */ /* 0x000ee2000c1e1900 */
[----:B------:R-:W-:Y:S01]  /*0810*/  UIADD3 UR8, UP0, UPT, UR8, 0x8, URZ ;  /* 0x0000000808087890 */ /* 0x000fe2000ff1e0ff */
[----:B------:R-:W-:Y:S01]  /*0820*/  SEL R2, R2, UR4, P0 ;  /* 0x0000000402027c07 */ /* 0x000fe20008000000 */
[----:B------:R-:W-:Y:S02]  /*0830*/  ULOP3.LUT UR6, UR24, 0x7ffffffe, URZ, 0xc0, !UPT ;  /* 0x7ffffffe18067892 */ /* 0x000fe4000f8ec0ff */
[----:B------:R-:W-:Y:S02]  /*0840*/  UIADD3.X UR9, UPT, UPT, URZ, UR9, URZ, UP0, !UPT ;  /* 0x00000009ff097290 */ /* 0x000fe400087fe4ff */
        /* <DEDUP_REMOVED lines=9> */
[----:B------:R-:W-:Y:S01]  /*08e0*/  MOV R22, UR4 ;  /* 0x0000000400167c02 */ /* 0x000fe20008000f00 */
[----:B------:R-:W-:-:S03]  /*08f0*/  UIADD3 UR4, UPT, UPT, UR4, 0x2, URZ ;  /* 0x0000000204047890 */ /* 0x000fc6000fffe0ff */
[----:B------:R-:W-:Y:S01]  /*0900*/  FSETP.GEU.AND P1, PT, R29, R3, PT ;  /* 0x000000031d00720b */ /* 0x000fe20003f2e000 */
[----:B------:R-:W-:-:S03]  /*0910*/  UISETP.NE.AND UP0, UPT, UR4, UR6, UPT ;  /* 0x000000060400728c */ /* 0x000fc6000bf05270 */
[----:B------:R-:W-:-:S09]  /*0920*/  FSEL R3, R29, R3, !P1 ;  /* 0x000000031d037208 */ /* 0x000fd20004800000 */
[----:B------:R-:W-:Y:S01]  /*0930*/  @!P1 IADD3 R2, PT, PT, R22, 0x1, RZ ;  /* 0x0000000116029810 */ /* 0x000fe20007ffe0ff */
[----:B------:R-:W-:Y:S06]  /*0940*/  BRA.U UP0, `(.L_x_775) ;  /* 0xfffffff900787547 */ /* 0x000fec000b83ffff */
[----:B------:R-:W-:-:S07]  /*0950*/  MOV R5, UR6 ;  /* 0x0000000600057c02 */ /* 0x000fce0008000f00 */
.L_x_774:
[----:B------:R-:W-:-:S04]  /*0960*/  ULOP3.LUT UR4, UR24, 0x1, URZ, 0xc0, !UPT ;  /* 0x0000000118047892 */ /* 0x000fc8000f8ec0ff */
[----:B------:R-:W-:-:S09]  /*0970*/  UISETP.NE.U32.AND UP0, UPT, UR4, 0x1, UPT ;  /* 0x000000010400788c */ /* 0x000fd2000bf05070 */
[----:B------:R-:W-:Y:S05]  /*0980*/  BRA.U UP0, `(.L_x_773) ;  /* 0x0000000100b07547 */ /* 0x000fea000b800000 */
[----:B------:R-:W0:Y:S01]  /*0990*/  LDC.64 R6, c[0x0][0x388] ;  /* 0x0000e200ff067b82 */ /* 0x000e220000000a00 */
[----:B------:R-:W-:Y:S01]  /*09a0*/  IADD3 R29, PT, PT, R5, UR24, RZ ;  /* 0x00000018051d7c10 */ /* 0x000fe2000fffe0ff */
[----:B------:R-:W2:Y:S04]  /*09b0*/  LDG.E R22, desc[UR22][R8.64] ;  /* 0x0000001608167981 */ /* 0x000ea8000c1e1900 */
[----:B------:R-:W3:Y:S01]  /*09c0*/  LDG.E R4, desc[UR22][R20.64] ;  /* 0x0000001614047981 */ /* 0x000ee2000c1e1900 */
[----:B0-----:R-:W-:-:S04]  /*09d0*/  IMAD.WIDE.U32 R24, R29, 0x4, R6 ;  /* 0x000000041d187825 */ /* 0x001fc800078e0006 */
[----:B------:R-:W-:Y:S02]  /*09e0*/  IMAD.WIDE.U32 R26, R5, 0x4, R6 ;  /* 0x00000004051a7825 */ /* 0x000fe400078e0006 */
[----:B------:R-:W2:Y:S04]  /*09f0*/  LDG.E R25, desc[UR22][R24.64] ;  /* 0x0000001618197981 */ /* 0x000ea8000c1e1900 */
[----:B------:R-:W3:Y:S01]  /*0a00*/  LDG.E R27, desc[UR22][R26.64] ;  /* 0x000000161a1b7981 */ /* 0x000ee2000c1e1900 */
[----:B------:R-:W-:-:S03]  /*0a10*/  IADD3 R29, PT, PT, R29, UR24, RZ ;  /* 0x000000181d1d7c10 */ /* 0x000fc6000fffe0ff */
[----:B------:R-:W4:Y:S01]  /*0a20*/  LDG.E R24, desc[UR22][R12.64] ;  /* 0x000000160c187981 */ /* 0x000f22000c1e1900 */
[----:B--2---:R-:W-:Y:S01]  /*0a30*/  FADD R28, R22, -R25 ;  /* 0x80000019161c7221 */ /* 0x004fe20000000000 */
[C---:B------:R-:W-:Y:S01]  /*0a40*/  IMAD.WIDE.U32 R22, R29.reuse, 0x4, R6 ;  /* 0x000000041d167825 */ /* 0x040fe200078e0006 */
[----:B------:R-:W-:Y:S01]  /*0a50*/  IADD3 R29, PT, PT, R29, UR24, RZ ;  /* 0x000000181d1d7c10 */ /* 0x000fe2000fffe0ff */
[----:B------:R-:W2:Y:S02]  /*0a60*/  LDG.E R25, desc[UR22][R10.64] ;  /* 0x000000160a197981 */ /* 0x000ea4000c1e1900 */
[----:B---3--:R-:W-:Y:S02]  /*0a70*/  FADD R4, R4, -R27 ;  /* 0x8000001b04047221 */ /* 0x008fe40000000000 */
[C---:B------:R-:W-:Y:S01]  /*0a80*/  IMAD.WIDE.U32 R26, R29.reuse, 0x4, R6 ;  /* 0x000000041d1a7825 */ /* 0x040fe200078e0006 */
[----:B------:R0:W2:Y:S05]  /*0a90*/  LDG.E R22, desc[UR22][R22.64] ;  /* 0x0000001616167981 */ /* 0x0000aa000c1e1900 */
[----:B------:R-:W4:Y:S01]  /*0aa0*/  LDG.E R27, desc[UR22][R26.64] ;  /* 0x000000161a1b7981 */ /* 0x000f22000c1e1900 */
[----:B------:R-:W-:Y:S01]  /*0ab0*/  FFMA R4, R4, R4, RZ ;  /* 0x0000000404047223 */ /* 0x000fe200000000ff */
[----:B0-----:R-:W-:-:S03]  /*0ac0*/  IADD3 R23, PT, PT, R29, UR24, RZ ;  /* 0x000000181d177c10 */ /* 0x001fc6000fffe0ff */
[----:B------:R-:W-:Y:S01]  /*0ad0*/  FFMA R4, R28, R28, R4 ;  /* 0x0000001c1c047223 */ /* 0x000fe20000000004 */
[----:B------:R-:W-:Y:S01]  /*0ae0*/  IADD3 R28, PT, PT, R23, UR24, RZ ;  /* 0x00000018171c7c10 */ /* 0x000fe2000fffe0ff */
[----:B------:R-:W3:Y:S01]  /*0af0*/  LDG.E R26, desc[UR22][R16.64] ;  /* 0x00000016101a7981 */ /* 0x000ee2000c1e1900 */
[----:B--2---:R-:W-:-:S04]  /*0b00*/  FADD R25, R25, -R22 ;  /* 0x8000001619197221 */ /* 0x004fc80000000000 */
[----:B------:R-:W-:Y:S01]  /*0b10*/  FFMA R4, R25, R25, R4 ;  /* 0x0000001919047223 */ /* 0x000fe20000000004 */
[----:B----4-:R-:W-:Y:S01]  /*0b20*/  FADD R29, R24, -R27 ;  /* 0x8000001b181d7221 */ /* 0x010fe20000000000 */
[----:B------:R-:W-:Y:S01]  /*0b30*/  IMAD.WIDE.U32 R24, R23, 0x4, R6 ;  /* 0x0000000417187825 */ /* 0x000fe200078e0006 */
[----:B------:R-:W-:-:S03]  /*0b40*/  IADD3 R27, PT, PT, R28, UR24, RZ ;  /* 0x000000181c1b7c10 */ /* 0x000fc6000fffe0ff */
[--C-:B------:R-:W-:Y:S02]  /*0b50*/  IMAD.WIDE.U32 R22, R28, 0x4, R6.reuse ;  /* 0x000000041c167825 */ /* 0x100fe400078e0006 */
[----:B------:R-:W2:Y:S02]  /*0b60*/  LDG.E R24, desc[UR22][R24.64] ;  /* 0x0000001618187981 */ /* 0x000ea4000c1e1900 */
[----:B------:R-:W-:Y:S02]  /*0b70*/  IMAD.WIDE.U32 R6, R27, 0x4, R6 ;  /* 0x000000041b067825 */ /* 0x000fe400078e0006 */
[----:B------:R-:W2:Y:S04]  /*0b80*/  LDG.E R27, desc[UR22][R14.64] ;  /* 0x000000160e1b7981 */ /* 0x000ea8000c1e1900 */
[----:B------:R-:W3:Y:S04]  /*0b90*/  LDG.E R23, desc[UR22][R22.64] ;  /* 0x0000001616177981 */ /* 0x000ee8000c1e1900 */
[----:B------:R-:W4:Y:S04]  /*0ba0*/  LDG.E R7, desc[UR22][R6.64] ;  /* 0x0000001606077981 */ /* 0x000f28000c1e1900 */
[----:B------:R-:W4:Y:S01]  /*0bb0*/  LDG.E R28, desc[UR22][R18.64] ;  /* 0x00000016121c7981 */ /* 0x000f22000c1e1900 */
[----:B------:R-:W-:Y:S01]  /*0bc0*/  FFMA R4, R29, R29, R4 ;  /* 0x0000001d1d047223 */ /* 0x000fe20000000004 */
[----:B--2---:R-:W-:-:S04]  /*0bd0*/  FADD R27, R27, -R24 ;  /* 0x800000181b1b7221 */ /* 0x004fc80000000000 */
[----:B------:R-:W-:Y:S01]  /*0be0*/  FFMA R4, R27, R27, R4 ;  /* 0x0000001b1b047223 */ /* 0x000fe20000000004 */
[----:B---3--:R-:W-:-:S04]  /*0bf0*/  FADD R25, R26, -R23 ;  /* 0x800000171a197221 */ /* 0x008fc80000000000 */
[----:B------:R-:W-:Y:S01]  /*0c00*/  FFMA R4, R25, R25, R4 ;  /* 0x0000001919047223 */ /* 0x000fe20000000004 */
[----:B----4-:R-:W-:-:S04]  /*0c10*/  FADD R27, R28, -R7 ;  /* 0x800000071c1b7221 */ /* 0x010fc80000000000 */
[----:B------:R-:W-:-:S05]  /*0c20*/  FFMA R4, R27, R27, R4 ;  /* 0x0000001b1b047223 */ /* 0x000fca0000000004 */
[----:B------:R-:W-:-:S04]  /*0c30*/  FSETP.GEU.AND P0, PT, R4, R3, PT ;  /* 0x000000030400720b */ /* 0x000fc80003f0e000 */
[----:B------:R-:W-:-:S09]  /*0c40*/  SEL R2, R5, R2, !P0 ;  /* 0x0000000205027207 */ /* 0x000fd20004000000 */
.L_x_773:
[----:B------:R-:W0:Y:S02]  /*0c50*/  LDC.64 R24, c[0x0][0x398] ;  /* 0x0000e600ff187b82 */ /* 0x000e240000000a00 */
[----:B0-----:R-:W-:-:S05]  /*0c60*/  IMAD.WIDE.U32 R24, R0, 0x4, R24 ;  /* 0x0000000400187825 */ /* 0x001fca00078e0018 */
[----:B------:R-:W2:Y:S02]  /*0c70*/  LDG.E R3, desc[UR22][R24.64] ;  /* 0x0000001618037981 */ /* 0x000ea4000c1e1900 */
[----:B--2---:R-:W-:-:S13]  /*0c80*/  ISETP.NE.AND P0, PT, R3, R2, PT ;  /* 0x000000020300720c */ /* 0x004fda0003f05270 */
[----:B------:R-:W-:Y:S05]  /*0c90*/  @!P0 BRA `(.L_x_776) ;  /* 0x00000004000c8947 */ /* 0x000fea0003800000 */
[----:B------:R-:W0:Y:S01]  /*0ca0*/  LDC.64 R6, c[0x0][0x3a8] ;  /* 0x0000ea00ff067b82 */ /* 0x000e220000000a00 */
[----:B------:R1:W-:Y:S01]  /*0cb0*/  STG.E desc[UR22][R24.64], R2 ;  /* 0x0000000218007986 */ /* 0x0003e2000c101916 */
[----:B------:R-:W-:-:S06]  /*0cc0*/  MOV R29, 0xffffffff ;  /* 0xffffffff001d7802 */ /* 0x000fcc0000000f00 */
[----:B------:R-:W2:Y:S01]  /*0cd0*/  LDC.64 R4, c[0x0][0x3a0] ;  /* 0x0000e800ff047b82 */ /* 0x000ea20000000a00 */
[----:B-1----:R-:W-:Y:S01]  /*0ce0*/  MOV R25, 0x1 ;  /* 0x0000000100197802 */ /* 0x002fe20000000f00 */
[----:B0-----:R-:W-:-:S05]  /*0cf0*/  IMAD.WIDE.U32 R6, R0, 0x4, R6 ;  /* 0x0000000400067825 */ /* 0x001fca00078e0006 */
[----:B------:R-:W-:Y:S01]  /*0d00*/  STG.E desc[UR22][R6.64], R25 ;  /* 0x0000001906007986 */ /* 0x000fe2000c101916 */
[----:B--2---:R-:W-:-:S04]  /*0d10*/  IMAD.WIDE R22, R2, 0x4, R4 ;  /* 0x0000000402167825 */ /* 0x004fc800078e0204 */
[----:B------:R-:W-:Y:S01]  /*0d20*/  IMAD.WIDE R26, R3, 0x4, R4 ;  /* 0x00000004031a7825 */ /* 0x000fe200078e0204 */
[----:B------:R-:W-:Y:S04]  /*0d30*/  REDG.E.ADD.STRONG.GPU desc[UR22][R22.64], R25 ;  /* 0x000000191600798e */ /* 0x000fe8000c12e116 */
[----:B------:R0:W-:Y:S04]  /*0d40*/  REDG.E.ADD.STRONG.GPU desc[UR22][R26.64], R29 ;  /* 0x0000001d1a00798e */ /* 0x0001e8000c12e116 */
[----:B------:R-:W2:Y:S01]  /*0d50*/  LDG.E R0, desc[UR22][R20.64] ;  /* 0x0000001614007981 */ /* 0x000ea2000c1e1900 */
[----:B0-----:R-:W0:Y:S02]  /*0d60*/  LDC.64 R28, c[0x0][0x390] ;  /* 0x0000e400ff1c7b82 */ /* 0x001e240000000a00 */
[----:B0-----:R-:W-:-:S04]  /*0d70*/  IMAD.WIDE R4, R2, 0x4, R28 ;  /* 0x0000000402047825 */ /* 0x001fc800078e021c */
[----:B------:R-:W-:-:S04]  /*0d80*/  IMAD.WIDE R2, R3, 0x4, R28 ;  /* 0x0000000403027825 */ /* 0x000fc800078e021c */
[----:B--2---:R-:W-:Y:S01]  /*0d90*/  FADD R24, -R0, -RZ ;  /* 0x800000ff00187221 */ /* 0x004fe20000000100 */
[----:B------:R0:W-:Y:S04]  /*0da0*/  REDG.E.ADD.F32.FTZ.RN.STRONG.GPU desc[UR22][R4.64], R0 ;  /* 0x00000000040079a6 */ /* 0x0001e8000c12f316 */
[----:B------:R1:W-:Y:S04]  /*0db0*/  REDG.E.ADD.F32.FTZ.RN.STRONG.GPU desc[UR22][R2.64], R24 ;  /* 0x00000018020079a6 */ /* 0x0003e8000c12f316 */
[----:B------:R-:W2:Y:S01]  /*0dc0*/  LDG.E R9, desc[UR22][R8.64] ;  /* 0x0000001608097981 */ /* 0x000ea2000c1e1900 */
[----:B------:R-:W-:-:S02]  /*0dd0*/  MOV R7, UR24 ;  /* 0x0000001800077c02 */ /* 0x000fc40008000f00 */
[----:B------:R-:W-:-:S03]  /*0de0*/  MOV R23, UR24 ;  /* 0x0000001800177c02 */ /* 0x000fc60008000f00 */
[----:B------:R-:W-:-:S04]  /*0df0*/  IMAD.WIDE R6, R7, 0x4, R4 ;  /* 0x0000000407067825 */ /* 0x000fc800078e0204 */
[----:B------:R-:W-:-:S04]  /*0e00*/  IMAD.WIDE R20, R23, 0x4, R2 ;  /* 0x0000000417147825 */ /* 0x000fc800078e0202 */
[----:B--2---:R-:W-:Y:S01]  /*0e10*/  FADD R23, -R9, -RZ ;  /* 0x800000ff09177221 */ /* 0x004fe20000000100 */
[----:B------:R2:W-:Y:S04]  /*0e20*/  REDG.E.ADD.F32.FTZ.RN.STRONG.GPU desc[UR22][R6.64], R9 ;  /* 0x00000009060079a6 */ /* 0x0005e8000c12f316 */
[----:B------:R3:W-:Y:S04]  /*0e30*/  REDG.E.ADD.F32.FTZ.RN.STRONG.GPU desc[UR22][R20.64], R23 ;  /* 0x00000017140079a6 */ /* 0x0007e8000c12f316 */
[----:B------:R-:W4:Y:S01]  /*0e40*/  LDG.E R11, desc[UR22][R10.64] ;  /* 0x000000160a0b7981 */ /* 0x000f22000c1e1900 */
[----:B0-----:R-:W-:-:S02]  /*0e50*/  MOV R5, UR24 ;  /* 0x0000001800057c02 */ /* 0x001fc40008000f00 */
[----:B------:R-:W-:-:S03]  /*0e60*/  MOV R25, UR24 ;  /* 0x0000001800197c02 */ /* 0x000fc60008000f00 */
[----:B-1----:R-:W-:-:S04]  /*0e70*/  IMAD.WIDE R2, R5, 0x4, R6 ;  /* 0x0000000405027825 */ /* 0x002fc800078e0206 */
[----:B------:R-:W-:-:S04]  /*0e80*/  IMAD.WIDE R4, R25, 0x4, R20 ;  /* 0x0000000419047825 */ /* 0x000fc800078e0214 */
[----:B----4-:R-:W-:Y:S01]  /*0e90*/  FADD R25, -R11, -RZ ;  /* 0x800000ff0b197221 */ /* 0x010fe20000000100 */
[----:B------:R0:W-:Y:S04]  /*0ea0*/  REDG.E.ADD.F32.FTZ.RN.STRONG.GPU desc[UR22][R2.64], R11 ;  /* 0x0000000b020079a6 */ /* 0x0001e8000c12f316 */
[----:B------:R1:W-:Y:S04]  /*0eb0*/  REDG.E.ADD.F32.FTZ.RN.STRONG.GPU desc[UR22][R4.64], R25 ;  /* 0x00000019040079a6 */ /* 0x0003e8000c12f316 */
[----:B------:R-:W3:Y:S01]  /*0ec0*/  LDG.E R13, desc[UR22][R12.64] ;  /* 0x000000160c0d7981 */ /* 0x000ee2000c1e1900 */
[----:B--2---:R-:W-:-:S02]  /*0ed0*/  MOV R7, UR24 ;  /* 0x0000001800077c02 */ /* 0x004fc40008000f00 */
[----:B------:R-:W-:-:S03]  /*0ee0*/  MOV R9, UR24 ;  /* 0x0000001800097c02 */ /* 0x000fc60008000f00 */
[----:B------:R-:W-:-:S04]  /*0ef0*/  IMAD.WIDE R6, R7, 0x4, R2 ;  /* 0x0000000407067825 */ /* 0x000fc800078e0202 */
[----:B------:R-:W-:-:S04]  /*0f00*/  IMAD.WIDE R8, R9, 0x4, R4 ;  /* 0x0000000409087825 */ /* 0x000fc800078e0204 */
[----:B---3--:R-:W-:Y:S01]  /*0f10*/  FADD R21, -R13, -RZ ;  /* 0x800000ff0d157221 */ /* 0x008fe20000000100 */
[----:B------:R2:W-:Y:S04]  /*0f20*/  REDG.E.ADD.F32.FTZ.RN.STRONG.GPU desc[UR22][R6.64], R13 ;  /* 0x0000000d060079a6 */ /* 0x0005e8000c12f316 */
[----:B------:R3:W-:Y:S04]  /*0f30*/  REDG.E.ADD.F32.FTZ.RN.STRONG.GPU desc[UR22][R8.64], R21 ;  /* 0x00000015080079a6 */ /* 0x0007e8000c12f316 */
[----:B------:R-:W4:Y:S01]  /*0f40*/  LDG.E R15, desc[UR22][R14.64] ;  /* 0x000000160e0f7981 */ /* 0x000f22000c1e1900 */
[----:B0-----:R-:W-:-:S02]  /*0f50*/  MOV R3, UR24 ;  /* 0x0000001800037c02 */ /* 0x001fc40008000f00 */
[----:B-1----:R-:W-:-:S03]  /*0f60*/  MOV R5, UR24 ;  /* 0x0000001800057c02 */ /* 0x002fc60008000f00 */
[----:B------:R-:W-:-:S04]  /*0f70*/  IMAD.WIDE R2, R3, 0x4, R6 ;  /* 0x0000000403027825 */ /* 0x000fc800078e0206 */
[----:B------:R-:W-:-:S04]  /*0f80*/  IMAD.WIDE R4, R5, 0x4, R8 ;  /* 0x0000000405047825 */ /* 0x000fc800078e0208 */
[----:B----4-:R-:W-:Y:S01]  /*0f90*/  FADD R11, -R15, -RZ ;  /* 0x800000ff0f0b7221 */ /* 0x010fe20000000100 */
[----:B------:R0:W-:Y:S04]  /*0fa0*/  REDG.E.ADD.F32.FTZ.RN.STRONG.GPU desc[UR22][R2.64], R15 ;  /* 0x0000000f020079a6 */ /* 0x0001e8000c12f316 */
[----:B------:R1:W-:Y:S04]  /*0fb0*/  REDG.E.ADD.F32.FTZ.RN.STRONG.GPU desc[UR22][R4.64], R11 ;  /* 0x0000000b040079a6 */ /* 0x0003e8000c12f316 */
[----:B------:R-:W4:Y:S01]  /*0fc0*/  LDG.E R17, desc[UR22][R16.64] ;  /* 0x0000001610117981 */ /* 0x000f22000c1e1900 */
[----:B--2---:R-:W-:-:S02]  /*0fd0*/  MOV R7, UR24 ;  /* 0x0000001800077c02 */ /* 0x004fc40008000f00 */
[----:B---3--:R-:W-:-:S03]  /*0fe0*/  MOV R9, UR24 ;  /* 0x0000001800097c02 */ /* 0x008fc60008000f00 */
[----:B------:R-:W-:-:S04]  /*0ff0*/  IMAD.WIDE R6, R7, 0x4, R2 ;  /* 0x0000000407067825 */ /* 0x000fc800078e0202 */
[----:B------:R-:W-:-:S04]  /*1000*/  IMAD.WIDE R8, R9, 0x4, R4 ;  /* 0x0000000409087825 */ /* 0x000fc800078e0204 */
[----:B----4-:R-:W-:Y:S01]  /*1010*/  FADD R13, -R17, -RZ ;  /* 0x800000ff110d7221 */ /* 0x010fe20000000100 */
[----:B------:R-:W-:Y:S04]  /*1020*/  REDG.E.ADD.F32.FTZ.RN.STRONG.GPU desc[UR22][R6.64], R17 ;  /* 0x00000011060079a6 */ /* 0x000fe8000c12f316 */
[----:B------:R-:W-:Y:S04]  /*1030*/  REDG.E.ADD.F32.FTZ.RN.STRONG.GPU desc[UR22][R8.64], R13 ;  /* 0x0000000d080079a6 */ /* 0x000fe8000c12f316 */
[----:B------:R-:W2:Y:S01]  /*1040*/  LDG.E R19, desc[UR22][R18.64] ;  /* 0x0000001612137981 */ /* 0x000ea2000c1e1900 */
[----:B0-----:R-:W-:-:S02]  /*1050*/  MOV R3, UR24 ;  /* 0x0000001800037c02 */ /* 0x001fc40008000f00 */
[----:B-1----:R-:W-:-:S03]  /*1060*/  MOV R5, UR24 ;  /* 0x0000001800057c02 */ /* 0x002fc60008000f00 */
[----:B------:R-:W-:-:S04]  /*1070*/  IMAD.WIDE R2, R3, 0x4, R6 ;  /* 0x0000000403027825 */ /* 0x000fc800078e0206 */
[----:B------:R-:W-:-:S04]  /*1080*/  IMAD.WIDE R4, R5, 0x4, R8 ;  /* 0x0000000405047825 */ /* 0x000fc800078e0208 */
[----:B--2---:R-:W-:Y:S01]  /*1090*/  FADD R11, -R19, -RZ ;  /* 0x800000ff130b7221 */ /* 0x004fe20000000100 */
[----:B------:R-:W-:Y:S04]  /*10a0*/  REDG.E.ADD.F32.FTZ.RN.STRONG.GPU desc[UR22][R2.64], R19 ;  /* 0x00000013020079a6 */ /* 0x000fe8000c12f316 */
[----:B------:R-:W-:Y:S01]  /*10b0*/  REDG.E.ADD.F32.FTZ.RN.STRONG.GPU desc[UR22][R4.64], R11 ;  /* 0x0000000b040079a6 */ /* 0x000fe2000c12f316 */
[----:B------:R-:W-:Y:S05]  /*10c0*/  EXIT ;  /* 0x000000000000794d */ /* 0x000fea0003800000 */
.L_x_776:
[----:B------:R-:W0:Y:S02]  /*10d0*/  LDC.64 R2, c[0x0][0x3a8] ;  /* 0x0000ea00ff027b82 */ /* 0x000e240000000a00 */
[----:B0-----:R-:W-:-:S05]  /*10e0*/  IMAD.WIDE.U32 R2, R0, 0x4, R2 ;  /* 0x0000000400027825 */ /* 0x001fca00078e0002 */
[----:B------:R-:W-:Y:S01]  /*10f0*/  STG.E desc[UR22][R2.64], RZ ;  /* 0x000000ff02007986 */ /* 0x000fe2000c101916 */
[----:B------:R-:W-:Y:S05]  /*1100*/  EXIT ;  /* 0x000000000000794d */ /* 0x000fea0003800000 */
.L_x_777:
        /* <DEDUP_REMOVED lines=15> */
.L_x_1021:


//--------------------- .text._Z10divNewTab2ILi7EEvPfS0_Pii --------------------------
	.section	.text._Z10divNewTab2ILi7EEvPfS0_Pii,"ax",@progbits
	.align	128
        .global         _Z10divNewTab2ILi7EEvPfS0_Pii
        .type           _Z10divNewTab2ILi7EEvPfS0_Pii,@function
        .size           _Z10divNewTab2ILi7EEvPfS0_Pii,(.L_x_957 - _Z10divNewTab2ILi7EEvPfS0_Pii)
        .other          _Z10divNewTab2ILi7EEvPfS0_Pii,@"STO_CUDA_ENTRY STV_DEFAULT"
_Z10divNewTab2ILi7EEvPfS0_Pii:
.text._Z10divNewTab2ILi7EEvPfS0_Pii:
        /* <DEDUP_REMOVED lines=34> */
[----:B------:R-:W-:Y:S05]  /*0220*/  CALL.REL.NOINC `($__internal_25_$__cuda_sm3x_div_rn_noftz_f32_slowpath) ;  /* 0x0000000000187944 */ /* 0x000fea0003c00000 */
[----:B------:R-:W-:-:S07]  /*0230*/  IMAD.MOV.U32 R7, RZ, RZ, R0 ;  /* 0x000000ffff077224 */ /* 0x000fce00078e0000 */
.L_x_779:
[----:B------:R-:W-:Y:S05]  /*0240*/  BSYNC.RECONVERGENT B0 ;  /* 0x0000000000007941 */ /* 0x000fea0003800200 */
.L_x_778:
[----:B------:R-:W0:Y:S02]  /*0250*/  LDC.64 R4, c[0x0][0x380] ;  /* 0x0000e000ff047b82 */ /* 0x000e240000000a00 */
[----:B0-----:R-:W-:-:S05]  /*0260*/  IMAD.WIDE.U32 R2, R2, 0x4, R4 ;  /* 0x0000000402027825 */ /* 0x001fca00078e0004 */
[----:B------:R-:W-:Y:S01]  /*0270*/  STG.E desc[UR4][R2.64], R7 ;  /* 0x0000000702007986 */ /* 0x000fe2000c101904 */
[----:B------:R-:W-:Y:S05]  /*0280*/  EXIT ;  /* 0x000000000000794d */ /* 0x000fea0003800000 */
        .weak           $__internal_25_$__cuda_sm3x_div_rn_noftz_f32_slowpath
        .type           $__internal_25_$__cuda_sm3x_div_rn_noftz_f32_slowpath,@function
        .size           $__internal_25_$__cuda_sm3x_div_rn_noftz_f32_slowpath,(.L_x_957 - $__internal_25_$__cuda_sm3x_div_rn_noftz_f32_slowpath)
$__internal_25_$__cuda_sm3x_div_rn_noftz_f32_slowpath:
        /* <DEDUP_REMOVED lines=36> */
.L_x_781:
        /* <DEDUP_REMOVED lines=51> */
.L_x_788:
[----:B------:R-:W-:-:S04]  /*0800*/  LOP3.LUT R0, R0, 0x80000000, RZ, 0xc0, !PT ;  /* 0x8000000000007812 */ /* 0x000fc800078ec0ff */
[----:B------:R-:W-:Y:S01]  /*0810*/  LOP3.LUT R0, R0, 0x7f800000, RZ, 0xfc, !PT ;  /* 0x7f80000000007812 */ /* 0x000fe200078efcff */
[----:B------:R-:W-:Y:S06]  /*0820*/  BRA `(.L_x_789) ;  /* 0x0000000000047947 */ /* 0x000fec0003800000 */
.L_x_787:
[----:B------:R-:W-:-:S07]  /*0830*/  IMAD R0, R6, 0x800000, R0 ;  /* 0x0080000006007824 */ /* 0x000fce00078e0200 */
.L_x_789:
[----:B------:R-:W-:Y:S05]  /*0840*/  BSYNC.RECONVERGENT B2 ;  /* 0x0000000000027941 */ /* 0x000fea0003800200 */
.L_x_786:
[----:B------:R-:W-:Y:S05]  /*0850*/  BRA `(.L_x_790) ;  /* 0x0000000000207947 */ /* 0x000fea0003800000 */
.L_x_785:
[----:B------:R-:W-:-:S04]  /*0860*/  LOP3.LUT R0, R8, 0x80000000, R7, 0x48, !PT ;  /* 0x8000000008007812 */ /* 0x000fc800078e4807 */
[----:B------:R-:W-:Y:S01]  /*0870*/  LOP3.LUT R0, R0, 0x7f800000, RZ, 0xfc, !PT ;  /* 0x7f80000000007812 */ /* 0x000fe200078efcff */
[----:B------:R-:W-:Y:S06]  /*0880*/  BRA `(.L_x_790) ;  /* 0x0000000000147947 */ /* 0x000fec0003800000 */
.L_x_784:
[----:B------:R-:W-:Y:S01]  /*0890*/  LOP3.LUT R0, R8, 0x80000000, R7, 0x48, !PT ;  /* 0x8000000008007812 */ /* 0x000fe200078e4807 */
[----:B------:R-:W-:Y:S06]  /*08a0*/  BRA `(.L_x_790) ;  /* 0x00000000000c7947 */ /* 0x000fec0003800000 */
.L_x_783:
[----:B------:R-:W0:Y:S01]  /*08b0*/  MUFU.RSQ R0, -QNAN ;  /* 0xffc0000000007908 */ /* 0x000e220000001400 */
[----:B------:R-:W-:Y:S05]  /*08c0*/  BRA `(.L_x_790) ;  /* 0x0000000000047947 */ /* 0x000fea0003800000 */
.L_x_782:
[----:B------:R-:W-:-:S07]  /*08d0*/  FADD.FTZ R0, R0, R3 ;  /* 0x0000000300007221 */ /* 0x000fce0000010000 */
.L_x_790:
[----:B------:R-:W-:Y:S05]  /*08e0*/  BSYNC.RECONVERGENT B1 ;  /* 0x0000000000017941 */ /* 0x000fea0003800200 */
.L_x_780:
[----:B------:R-:W-:-:S04]  /*08f0*/  IMAD.MOV.U32 R5, RZ, RZ, 0x0 ;  /* 0x00000000ff057424 */ /* 0x000fc800078e00ff */
[----:B0-----:R-:W-:Y:S05]  /*0900*/  RET.REL.NODEC R4 `(_Z10divNewTab2ILi7EEvPfS0_Pii) ;  /* 0xfffffff404bc7950 */ /* 0x001fea0003c3ffff */
.L_x_791:
        /* <DEDUP_REMOVED lines=15> */
.L_x_957:


//--------------------- .text._Z22calculateBestDistance2ILi6EEvPfS0_S0_PiS1_S1_ii --------------------------
	.section	.text._Z22calculateBestDistance2ILi6EEvPfS0_S0_PiS1_S1_ii,"ax",@progbits
	.align	128
        .global         _Z22calculateBestDistance2ILi6EEvPfS0_S0_PiS1_S1_ii
        .type           _Z22calculateBestDistance2ILi6EEvPfS0_S0_PiS1_S1_ii,@function
        .size           _Z22calculateBestDistance2ILi6EEvPfS0_S0_PiS1_S1_ii,(.L_x_1023 - _Z22calculateBestDistance2ILi6EEvPfS0_S0_PiS1_S1_ii)
        .other          _Z22calculateBestDistance2ILi6EEvPfS0_S0_PiS1_S1_ii,@"STO_CUDA_ENTRY STV_DEFAULT"
_Z22calculateBestDistance2ILi6EEvPfS0_S0_PiS1_S1_ii:
.text._Z22calculateBestDistance2ILi6EEvPfS0_S0_PiS1_S1_ii:
        /* <DEDUP_REMOVED lines=9> */
[----:B------:R-:W1:Y:S01]  /*0090*/  LDC.64 R8, c[0x0][0x380] ;  /* 0x0000e000ff087b82 */ /* 0x000e620000000a00 */
[----:B------:R-:W-:Y:S02]  /*00a0*/  IADD3 R19, PT, PT, R0, UR5, RZ ;  /* 0x0000000500137c10 */ /* 0x000fe4000fffe0ff */
[----:B------:R-:W-:Y:S01]  /*00b0*/  MOV R3, 0xffffffff ;  /* 0xffffffff00037802 */ /* 0x000fe20000000f00 */
[----:B------:R-:W2:Y:S01]  /*00c0*/  LDCU.64 UR24, c[0x0][0x358] ;  /* 0x00006b00ff1877ac */ /* 0x000ea20008000a00 */
        /* <DEDUP_REMOVED lines=10> */
[----:B------:R-:W-:Y:S01]  /*0170*/  IMAD.WIDE.U32 R8, R0, 0x4, R8 ;  /* 0x0000000400087825 */ /* 0x000fe200078e0008 */
[----:B--2---:R-:W-:Y:S06]  /*0180*/  BRA.U !UP0, `(.L_x_792) ;  /* 0x0000000908807547 */ /* 0x004fec000b800000 */
[----:B------:R-:W-:Y:S01]  /*0190*/  UISETP.NE.AND UP1, UPT, UR26, 0x1, UPT ;  /* 0x000000011a00788c */ /* 0x000fe2000bf25270 */
[----:B------:R-:W-:Y:S01]  /*01a0*/  MOV R2, 0x7f7fffff ;  /* 0x7f7fffff00027802 */ /* 0x000fe20000000f00 */
[----:B------:R-:W-:Y:S01]  /*01b0*/  ULOP3.LUT UR4, UR26, 0x1, URZ, 0xc0, !UPT ;  /* 0x000000011a047892 */ /* 0x000fe2000f8ec0ff */
[----:B------:R-:W-:-:S03]  /*01c0*/  MOV R3, 0xffffffff ;  /* 0xffffffff00037802 */ /* 0x000fc60000000f00 */
[----:B------:R-:W-:-:S03]  /*01d0*/  UISETP.NE.U32.AND UP0, UPT, UR4, 0x1, UPT ;  /* 0x000000010400788c */ /* 0x000fc6000bf05070 */
[----:B------:R-:W-:Y:S01]  /*01e0*/  UMOV UR4, URZ ;  /* 0x000000ff00047c82 */ /* 0x000fe20008000000 */
[----:B------:R-:W-:Y:S07]  /*01f0*/  BRA.U !UP1, `(.L_x_793) ;  /* 0x0000000509987547 */ /* 0x000fee000b800000 */
[----:B------:R0:W5:Y:S04]  /*0200*/  LDG.E R4, desc[UR24][R8.64] ;  /* 0x0000001808047981 */ /* 0x000168000c1e1900 */
[----:B------:R0:W5:Y:S04]  /*0210*/  LDG.E R5, desc[UR24][R18.64] ;  /* 0x0000001812057981 */ /* 0x000168000c1e1900 */
[----:B------:R0:W5:Y:S04]  /*0220*/  LDG.E R6, desc[UR24][R16.64] ;  /* 0x0000001810067981 */ /* 0x000168000c1e1900 */
[----:B------:R0:W5:Y:S04]  /*0230*/  LDG.E R7, desc[UR24][R14.64] ;  /* 0x000000180e077981 */ /* 0x000168000c1e1900 */
[----:B------:R0:W5:Y:S04]  /*0240*/  LDG.E R26, desc[UR24][R12.64] ;  /* 0x000000180c1a7981 */ /* 0x000168000c1e1900 */
[----:B------:R0:W5:Y:S01]  /*0250*/  LDG.E R27, desc[UR24][R10.64] ;  /* 0x000000180a1b7981 */ /* 0x000162000c1e1900 */
[----:B------:R-:W-:Y:S01]  /*0260*/  UIMAD UR10, UR26, 0x5, URZ ;  /* 0x000000051a0a78a4 */ /* 0x000fe2000f8e02ff */
[----:B------:R-:W-:Y:S01]  /*0270*/  MOV R2, 0x7f7fffff ;  /* 0x7f7fffff00027802 */ /* 0x000fe20000000f00 */
[----:B------:R-:W-:Y:S01]  /*0280*/  UMOV UR6, 0x4 ;  /* 0x0000000400067882 */ /* 0x000fe20000000000 */
[----:B------:R-:W-:Y:S01]  /*0290*/  MOV R3, 0xffffffff ;  /* 0xffffffff00037802 */ /* 0x000fe20000000f00 */
[----:B------:R-:W-:Y:S01]  /*02a0*/  UMOV UR7, 0x0 ;  /* 0x0000000000077882 */ /* 0x000fe20000000000 */
[----:B------:R-:W-:Y:S01]  /*02b0*/  ULOP3.LUT UR4, UR26, 0x7ffffffe, URZ, 0xc0, !UPT ;  /* 0x7ffffffe1a047892 */ /* 0x000fe2000f8ec0ff */
[----:B------:R-:W1:Y:S01]  /*02c0*/  LDCU.64 UR28, c[0x0][0x388] ;  /* 0x00007100ff1c77ac */ /* 0x000e620008000a00 */
[----:B------:R-:W2:Y:S01]  /*02d0*/  LDCU.64 UR8, c[0x0][0x388] ;  /* 0x00007100ff0877ac */ /* 0x000ea20008000a00 */
[----:B------:R-:W-:-:S02]  /*02e0*/  USHF.L.U32 UR11, UR26, 0x1, URZ ;  /* 0x000000011a0b7899 */ /* 0x000fc400080006ff */
[----:B------:R-:W-:Y:S02]  /*02f0*/  UIMAD UR12, UR26, 0x3, URZ ;  /* 0x000000031a0c78a4 */ /* 0x000fe4000f8e02ff */
[----:B------:R-:W-:Y:S02]  /*0300*/  USHF.L.U32 UR13, UR26, 0x2, URZ ;  /* 0x000000021a0d7899 */ /* 0x000fe400080006ff */
[----:B------:R-:W-:Y:S01]  /*0310*/  UIMAD.WIDE.U32 UR6, UR10, 0x4, UR6 ;  /* 0x000000040a0678a5 */ /* 0x000fe2000f8e0006 */
[----:B0-----:R-:W-:-:S11]  /*0320*/  UMOV UR5, URZ ;  /* 0x000000ff00057c82 */ /* 0x001fd60008000000 */
.L_x_794:
[----:B--2---:R-:W-:Y:S02]  /*0330*/  UIMAD.WIDE.U32 UR14, UR26, 0x4, UR8 ;  /* 0x000000041a0e78a5 */ /* 0x004fe4000f8e0008 */
[----:B------:R-:W-:Y:S02]  /*0340*/  MOV R23, UR9 ;  /* 0x0000000900177c02 */ /* 0x000fe40008000f00 */
[----:B------:R-:W-:Y:S02]  /*0350*/  MOV R22, UR8 ;  /* 0x0000000800167c02 */ /* 0x000fe40008000f00 */
[----:B------:R-:W-:Y:S02]  /*0360*/  MOV R24, UR14 ;  /* 0x0000000e00187c02 */ /* 0x000fe40008000f00 */
[----:B------:R-:W-:Y:S01]  /*0370*/  MOV R25, UR15 ;  /* 0x0000000f00197c02 */ /* 0x000fe20008000f00 */
[----:B------:R0:W2:Y:S04]  /*0380*/  LDG.E R23, desc[UR24][R22.64] ;  /* 0x0000001816177981 */ /* 0x0000a8000c1e1900 */
[----:B------:R3:W4:Y:S01]  /*0390*/  LDG.E R24, desc[UR24][R24.64] ;  /* 0x0000001818187981 */ /* 0x000722000c1e1900 */
[----:B-1----:R-:W-:-:S02]  /*03a0*/  UIMAD.WIDE.U32 UR16, UR11, 0x4, UR28 ;  /* 0x000000040b1078a5 */ /* 0x002fc4000f8e001c */
[----:B------:R-:W-:Y:S02]  /*03b0*/  UIMAD.WIDE.U32 UR18, UR12, 0x4, UR28 ;  /* 0x000000040c1278a5 */ /* 0x000fe4000f8e001c */
[----:B------:R-:W-:Y:S02]  /*03c0*/  UIMAD.WIDE.U32 UR20, UR13, 0x4, UR28 ;  /* 0x000000040d1478a5 */ /* 0x000fe4000f8e001c */
[----:B------:R-:W-:Y:S02]  /*03d0*/  MOV R21, UR17 ;  /* 0x0000001100157c02 */ /* 0x000fe40008000f00 */
[----:B------:R-:W-:Y:S02]  /*03e0*/  MOV R20, UR16 ;  /* 0x0000001000147c02 */ /* 0x000fe40008000f00 */
[----:B0-----:R-:W-:-:S03]  /*03f0*/  MOV R22, UR18 ;  /* 0x0000001200167c02 */ /* 0x001fc60008000f00 */
[----:B------:R-:W4:Y:S01]  /*0400*/  LDG.E R21, desc[UR24][R20.64] ;  /* 0x0000001814157981 */ /* 0x000f22000c1e1900 */
[----:B---3--:R-:W-:Y:S01]  /*0410*/  MOV R25, UR21 ;  /* 0x0000001500197c02 */ /* 0x008fe20008000f00 */
[----:B--2--5:R-:W-:Y:S01]  /*0420*/  FADD R28, R4, -R23 ;  /* 0x80000017041c7221 */ /* 0x024fe20000000000 */
[----:B------:R-:W-:Y:S01]  /*0430*/  MOV R23, UR19 ;  /* 0x0000001300177c02 */ /* 0x000fe20008000f00 */
[----:B----4-:R-:W-:Y:S01]  /*0440*/  FADD R29, R5, -R24 ;  /* 0x80000018051d7221 */ /* 0x010fe20000000000 */
[----:B------:R-:W-:-:S03]  /*0450*/  MOV R24, UR20 ;  /* 0x0000001400187c02 */ /* 0x000fc60008000f00 */
[----:B------:R0:W2:Y:S04]  /*0460*/  LDG.E R22, desc[UR24][R22.64] ;  /* 0x0000001816167981 */ /* 0x0000a8000c1e1900 */
[----:B------:R-:W3:Y:S01]  /*0470*/  LDG.E R25, desc[UR24][R24.64] ;  /* 0x0000001818197981 */ /* 0x000ee2000c1e1900 */
[----:B------:R-:W-:-:S04]  /*0480*/  FFMA R28, R28, R28, RZ ;  /* 0x0000001c1c1c7223 */ /* 0x000fc800000000ff */
[----:B------:R-:W-:Y:S01]  /*0490*/  FFMA R28, R29, R29, R28 ;  /* 0x0000001d1d1c7223 */ /* 0x000fe2000000001c */
[----:B------:R-:W-:Y:S01]  /*04a0*/  FADD R29, R6, -R21 ;  /* 0x80000015061d7221 */ /* 0x000fe20000000000 */
[----:B------:R-:W-:-:S03]  /*04b0*/  UIMAD.WIDE.U32 UR22, UR10, 0x4, UR28 ;  /* 0x000000040a1678a5 */ /* 0x000fc6000f8e001c */
[----:B------:R-:W-:Y:S01]  /*04c0*/  FFMA R28, R29, R29, R28 ;  /* 0x0000001d1d1c7223 */ /* 0x000fe2000000001c */
[----:B0-----:R-:W-:Y:S02]  /*04d0*/  MOV R23, UR9 ;  /* 0x0000000900177c02 */ /* 0x001fe40008000f00 */
[----:B------:R-:W-:Y:S01]  /*04e0*/  MOV R20, UR22 ;  /* 0x0000001600147c02 */ /* 0x000fe20008000f00 */
[----:B--2---:R-:W-:Y:S01]  /*04f0*/  FADD R21, R7, -R22 ;  /* 0x8000001607157221 */ /* 0x004fe20000000000 */
[----:B------:R-:W-:Y:S01]  /*0500*/  MOV R22, UR8 ;  /* 0x0000000800167c02 */ /* 0x000fe20008000f00 */
[----:B---3--:R-:W-:Y:S02]  /*0510*/  FADD R29, R26, -R25 ;  /* 0x800000191a1d7221 */ /* 0x008fe40000000000 */
[----:B------:R-:W-:Y:S01]  /*0520*/  FFMA R28, R21, R21, R28 ;  /* 0x00000015151c7223 */ /* 0x000fe2000000001c */
[----:B------:R-:W-:Y:S01]  /*0530*/  MOV R21, UR23 ;  /* 0x0000001700157c02 */ /* 0x000fe20008000f00 */
[----:B------:R-:W2:Y:S02]  /*0540*/  LDG.E R23, desc[UR24][R22.64+0x4] ;  /* 0x0000041816177981 */ /* 0x000ea4000c1e1900 */
[----:B------:R-:W-:-:S02]  /*0550*/  FFMA R28, R29, R29, R28 ;  /* 0x0000001d1d1c7223 */ /* 0x000fc4000000001c */
[----:B------:R0:W3:Y:S02]  /*0560*/  LDG.E R29, desc[UR24][R20.64] ;  /* 0x00000018141d7981 */ /* 0x0000e4000c1e1900 */
[----:B0-----:R-:W-:Y:S02]  /*0570*/  MOV R20, UR14 ;  /* 0x0000000e00147c02 */ /* 0x001fe40008000f00 */
[----:B------:R-:W-:-:S05]  /*0580*/  MOV R21, UR15 ;  /* 0x0000000f00157c02 */ /* 0x000fca0008000f00 */
[----:B------:R-:W4:Y:S01]  /*0590*/  LDG.E R25, desc[UR24][R20.64+0x4] ;  /* 0x0000041814197981 */ /* 0x000f22000c1e1900 */
[----:B--2---:R-:W-:-:S04]  /*05a0*/  FADD R24, R4, -R23 ;  /* 0x8000001704187221 */ /* 0x004fc80000000000 */
[----:B------:R-:W-:Y:S01]  /*05b0*/  FFMA R24, R24, R24, RZ ;  /* 0x0000001818187223 */ /* 0x000fe200000000ff */
[----:B----4-:R-:W-:-:S04]  /*05c0*/  FADD R25, R5, -R25 ;  /* 0x8000001905197221 */ /* 0x010fc80000000000 */
[----:B------:R-:W-:Y:S01]  /*05d0*/  FFMA R20, R25, R25, R24 ;  /* 0x0000001919147223 */ /* 0x000fe20000000018 */
[----:B------:R-:W-:Y:S02]  /*05e0*/  MOV R25, UR17 ;  /* 0x0000001100197c02 */ /* 0x000fe40008000f00 */
[----:B------:R-:W-:-:S05]  /*05f0*/  MOV R24, UR16 ;  /* 0x0000001000187c02 */ /* 0x000fca0008000f00 */
[----:B------:R0:W2:Y:S01]  /*0600*/  LDG.E R25, desc[UR24][R24.64+0x4] ;  /* 0x0000041818197981 */ /* 0x0000a2000c1e1900 */
[----:B---3--:R-:W-:Y:S01]  /*0610*/  FADD R29, R27, -R29 ;  /* 0x8000001d1b1d7221 */ /* 0x008fe20000000000 */
[----:B------:R-:W-:Y:S01]  /*0620*/  MOV R22, UR18 ;  /* 0x0000001200167c02 */ /* 0x000fe20008000f00 */
[----:B------:R-:W-:Y:S01]  /*0630*/  UIADD3 UR14, UP1, UPT, UR6, UR8, URZ ;  /* 0x00000008060e7290 */ /* 0x000fe2000ff3e0ff */
[----:B------:R-:W-:Y:S01]  /*0640*/  MOV R23, UR19 ;  /* 0x0000001300177c02 */ /* 0x000fe20008000f00 */
[----:B------:R-:W-:Y:S02]  /*0650*/  FFMA R29, R29, R29, R28 ;  /* 0x0000001d1d1d7223 */ /* 0x000fe4000000001c */
[----:B------:R-:W-:Y:S02]  /*0660*/  UIADD3.X UR15, UPT, UPT, UR7, UR9, URZ, UP1, !UPT ;  /* 0x00000009070f7290 */ /* 0x000fe40008ffe4ff */
[----:B------:R-:W3:Y:S01]  /*0670*/  LDG.E R22, desc[UR24][R22.64+0x4] ;  /* 0x0000041816167981 */ /* 0x000ee2000c1e1900 */
[----:B0-----:R-:W-:Y:S01]  /*0680*/  MOV R24, UR14 ;  /* 0x0000000e00187c02 */ /* 0x001fe20008000f00 */
[----:B--2---:R-:W-:-:S04]  /*0690*/  FADD R21, R6, -R25 ;  /* 0x8000001906157221 */ /* 0x004fc80000000000 */
[----:B------:R-:W-:Y:S01]  /*06a0*/  FFMA R28, R21, R21, R20 ;  /* 0x00000015151c7223 */ /* 0x000fe20000000014 */
[----:B------:R-:W-:Y:S02]  /*06b0*/  MOV R21, UR21 ;  /* 0x0000001500157c02 */ /* 0x000fe40008000f00 */
[----:B------:R-:W-:Y:S02]  /*06c0*/  MOV R20, UR20 ;  /* 0x0000001400147c02 */ /* 0x000fe40008000f00 */
[----:B------:R-:W-:-:S03]  /*06d0*/  MOV R25, UR15 ;  /* 0x0000000f00197c02 */ /* 0x000fc60008000f00 */
[----:B------:R0:W2:Y:S04]  /*06e0*/  LDG.E R21, desc[UR24][R20.64+0x4] ;  /* 0x0000041814157981 */ /* 0x0000a8000c1e1900 */
[----:B------:R-:W4:Y:S01]  /*06f0*/  LDG.E R24, desc[UR24][R24.64] ;  /* 0x0000001818187981 */ /* 0x000f22000c1e1900 */
[----:B---3--:R-:W-:-:S04]  /*0700*/  FADD R23, R7, -R22 ;  /* 0x8000001607177221 */ /* 0x008fc80000000000 */
[----:B------:R-:W-:Y:S01]  /*0710*/  FFMA R28, R23, R23, R28 ;  /* 0x00000017171c7223 */ /* 0x000fe2000000001c */
[CC--:B------:R-:W-:Y:S01]  /*0720*/  FSETP.GEU.AND P0, PT, R29.reuse, R2.reuse, PT ;  /* 0x000000021d00720b */ /* 0x0c0fe20003f0e000 */
[----:B------:R-:W-:Y:S01]  /*0730*/  UIADD3 UR8, UP1, UPT, UR8, 0x8, URZ ;  /* 0x0000000808087890 */ /* 0x000fe2000ff3e0ff */
[----:B0-----:R-:W-:Y:S02]  /*0740*/  MOV R20, UR5 ;  /* 0x0000000500147c02 */ /* 0x001fe40008000f00 */
[----:B------:R-:W-:Y:S02]  /*0750*/  FSEL R2, R29, R2, !P0 ;  /* 0x000000021d027208 */ /* 0x000fe40004000000 */
[----:B------:R-:W-:Y:S01]  /*0760*/  SEL R3, R3, UR5, P0 ;  /* 0x0000000503037c07 */ /* 0x000fe20008000000 */
[----:B------:R-:W-:Y:S02]  /*0770*/  UIADD3 UR5, UPT, UPT, UR5, 0x2, URZ ;  /* 0x0000000205057890 */ /* 0x000fe4000fffe0ff */
[----:B------:R-:W-:-:S02]  /*0780*/  UIADD3.X UR9, UPT, UPT, URZ, UR9, URZ, UP1, !UPT ;  /* 0x00000009ff097290 */ /* 0x000fc40008ffe4ff */
[----:B------:R-:W-:Y:S02]  /*0790*/  UISETP.NE.AND UP1, UPT, UR5, UR4, UPT ;  /* 0x000000040500728c */ /* 0x000fe4000bf25270 */
[----:B------:R-:W-:Y:S02]  /*07a0*/  UIADD3 UR11, UPT, UPT, UR11, 0x2, URZ ;  /* 0x000000020b0b7890 */ /* 0x000fe4000fffe0ff */
[----:B------:R-:W-:Y:S02]  /*07b0*/  UIADD3 UR12, UPT, UPT, UR12, 0x2, URZ ;  /* 0x000000020c0c7890 */ /* 0x000fe4000fffe0ff */
[----:B------:R-:W-:Y:S02]  /*07c0*/  UIADD3 UR13, UPT, UPT, UR13, 0x2, URZ ;  /* 0x000000020d0d7890 */ /* 0x000fe4000fffe0ff */
[----:B------:R-:W-:Y:S01]  /*07d0*/  UIADD3 UR10, UPT, UPT, UR10, 0x2, URZ ;  /* 0x000000020a0a7890 */ /* 0x000fe2000fffe0ff */
[----:B--2---:R-:W-:-:S04]  /*07e0*/  FADD R23, R26, -R21 ;  /* 0x800000151a177221 */ /* 0x004fc80000000000 */
[----:B------:R-:W-:Y:S01]  /*07f0*/  FFMA R28, R23, R23, R28 ;  /* 0x00000017171c7223 */ /* 0x000fe2000000001c */
[----:B----4-:R-:W-:-:S04]  /*0800*/  FADD R23, R27, -R24 ;  /* 0x800000181b177221 */ /* 0x010fc80000000000 */
[----:B------:R-:W-:-:S05]  /*0810*/  FFMA R23, R23, R23, R28 ;  /* 0x0000001717177223 */ /* 0x000fca000000001c */
[----:B------:R-:W-:-:S04]  /*0820*/  FSETP.GEU.AND P1, PT, R23, R2, PT ;  /* 0x000000021700720b */ /* 0x000fc80003f2e000 */
[----:B------:R-:W-:-:S09]  /*0830*/  FSEL R2, R23, R2, !P1 ;  /* 0x0000000217027208 */ /* 0x000fd20004800000 */
[----:B------:R-:W-:Y:S01]  /*0840*/  @!P1 IADD3 R3, PT, PT, R20, 0x1, RZ ;  /* 0x0000000114039810 */ /* 0x000fe20007ffe0ff */
[----:B------:R-:W-:Y:S06]  /*0850*/  BRA.U UP1, `(.L_x_794) ;  /* 0xfffffff901b47547 */ /* 0x000fec000b83ffff */
.L_x_793:
[----:B------:R-:W-:Y:S05]  /*0860*/  BRA.U UP0, `(.L_x_792) ;  /* 0x0000000100c87547 */ /* 0x000fea000b800000 */
[----:B------:R-:W0:Y:S01]  /*0870*/  LDCU.64 UR10, c[0x0][0x388] ;  /* 0x00007100ff0a77ac */ /* 0x000e220008000a00 */
[----:B------:R-:W2:Y:S04]  /*0880*/  LDG.E R27, desc[UR24][R8.64] ;  /* 0x00000018081b7981 */ /* 0x000ea8000c1e1900 */
[----:B------:R-:W3:Y:S04]  /*0890*/  LDG.E R26, desc[UR24][R18.64] ;  /* 0x00000018121a7981 */ /* 0x000ee8000c1e1900 */
[----:B------:R-:W4:Y:S04]  /*08a0*/  LDG.E R29, desc[UR24][R16.64] ;  /* 0x00000018101d7981 */ /* 0x000f28000c1e1900 */
[----:B------:R-:W5:Y:S01]  /*08b0*/  LDG.E R28, desc[UR24][R14.64] ;  /* 0x000000180e1c7981 */ /* 0x000f62000c1e1900 */
[----:B0-----:R-:W-:-:S06]  /*08c0*/  UIMAD.WIDE.U32 UR6, UR4, 0x4, UR10 ;  /* 0x00000004040678a5 */ /* 0x001fcc000f8e000a */
[----:B------:R-:W-:Y:S02]  /*08d0*/  MOV R6, UR6 ;  /* 0x0000000600067c02 */ /* 0x000fe40008000f00 */
[----:B------:R-:W-:-:S05]  /*08e0*/  MOV R7, UR7 ;  /* 0x0000000700077c02 */ /* 0x000fca0008000f00 */
[----:B------:R0:W2:Y:S01]  /*08f0*/  LDG.E R4, desc[UR24][R6.64] ;  /* 0x0000001806047981 */ /* 0x0000a2000c1e1900 */
[----:B------:R-:W-:-:S04]  /*0900*/  UIADD3 UR6, UPT, UPT, UR4, UR26, URZ ;  /* 0x0000001a04067290 */ /* 0x000fc8000fffe0ff */
[----:B------:R-:W-:Y:S02]  /*0910*/  UIADD3 UR5, UPT, UPT, UR6, UR26, URZ ;  /* 0x0000001a06057290 */ /* 0x000fe4000fffe0ff */
[----:B------:R-:W-:Y:S02]  /*0920*/  UIMAD.WIDE.U32 UR6, UR6, 0x4, UR10 ;  /* 0x00000004060678a5 */ /* 0x000fe4000f8e000a */
[----:B------:R-:W-:-:S04]  /*0930*/  UIADD3 UR8, UPT, UPT, UR5, UR26, URZ ;  /* 0x0000001a05087290 */ /* 0x000fc8000fffe0ff */
[----:B------:R-:W-:Y:S02]  /*0940*/  MOV R24, UR6 ;  /* 0x0000000600187c02 */ /* 0x000fe40008000f00 */
[----:B------:R-:W-:Y:S01]  /*0950*/  MOV R25, UR7 ;  /* 0x0000000700197c02 */ /* 0x000fe20008000f00 */
[----:B------:R-:W-:Y:S02]  /*0960*/  UIMAD.WIDE.U32 UR6, UR5, 0x4, UR10 ;  /* 0x00000004050678a5 */ /* 0x000fe4000f8e000a */
[----:B------:R-:W-:Y:S02]  /*0970*/  UIADD3 UR12, UPT, UPT, UR8, UR26, URZ ;  /* 0x0000001a080c7290 */ /* 0x000fe4000fffe0ff */
[----:B------:R-:W-:Y:S01]  /*0980*/  UIMAD.WIDE.U32 UR8, UR8, 0x4, UR10 ;  /* 0x00000004080878a5 */ /* 0x000fe2000f8e000a */
[----:B------:R1:W3:Y:S01]  /*0990*/  LDG.E R5, desc[UR24][R24.64] ;  /* 0x0000001818057981 */ /* 0x0002e2000c1e1900 */
[----:B0-----:R-:W-:Y:S01]  /*09a0*/  MOV R6, UR6 ;  /* 0x0000000600067c02 */ /* 0x001fe20008000f00 */
[----:B------:R-:W-:Y:S01]  /*09b0*/  UIMAD.WIDE.U32 UR14, UR12, 0x4, UR10 ;  /* 0x000000040c0e78a5 */ /* 0x000fe2000f8e000a */
[----:B------:R-:W-:Y:S01]  /*09c0*/  MOV R7, UR7 ;  /* 0x0000000700077c02 */ /* 0x000fe20008000f00 */
[----:B------:R-:W-:Y:S01]  /*09d0*/  UIADD3 UR12, UPT, UPT, UR12, UR26, URZ ;  /* 0x0000001a0c0c7290 */ /* 0x000fe2000fffe0ff */
[----:B------:R-:W-:-:S02]  /*09e0*/  MOV R20, UR8 ;  /* 0x0000000800147c02 */ /* 0x000fc40008000f00 */
[----:B------:R-:W-:Y:S01]  /*09f0*/  MOV R21, UR9 ;  /* 0x0000000900157c02 */ /* 0x000fe20008000f00 */
[----:B------:R-:W-:Y:S01]  /*0a00*/  UIMAD.WIDE.U32 UR6, UR12, 0x4, UR10 ;  /* 0x000000040c0678a5 */ /* 0x000fe2000f8e000a */
[----:B------:R-:W4:Y:S01]  /*0a10*/  LDG.E R6, desc[UR24][R6.64] ;  /* 0x0000001806067981 */ /* 0x000f22000c1e1900 */
[----:B------:R-:W-:Y:S02]  /*0a20*/  MOV R22, UR14 ;  /* 0x0000000e00167c02 */ /* 0x000fe40008000f00 */
[----:B------:R-:W-:Y:S01]  /*0a30*/  MOV R23, UR15 ;  /* 0x0000000f00177c02 */ /* 0x000fe20008000f00 */
[----:B------:R-:W5:Y:S01]  /*0a40*/  LDG.E R20, desc[UR24][R20.64] ;  /* 0x0000001814147981 */ /* 0x000f62000c1e1900 */
[----:B-1----:R-:W-:Y:S02]  /*0a50*/  MOV R24, UR6 ;  /* 0x0000000600187c02 */ /* 0x002fe40008000f00 */
[----:B------:R-:W-:Y:S01]  /*0a60*/  MOV R25, UR7 ;  /* 0x0000000700197c02 */ /* 0x000fe20008000f00 */
[----:B------:R-:W5:Y:S04]  /*0a70*/  LDG.E R22, desc[UR24][R22.64] ;  /* 0x0000001816167981 */ /* 0x000f68000c1e1900 */
[----:B------:R-:W5:Y:S04]  /*0a80*/  LDG.E R7, desc[UR24][R12.64] ;  /* 0x000000180c077981 */ /* 0x000f68000c1e1900 */
[----:B------:R-:W5:Y:S01]  /*0a90*/  LDG.E R24, desc[UR24][R24.64] ;  /* 0x0000001818187981 */ /* 0x000f62000c1e1900 */
[----:B--2---:R-:W-:-:S03]  /*0aa0*/  FADD R4, R27, -R4 ;  /* 0x800000041b047221 */ /* 0x004fc60000000000 */
[----:B------:R-:W2:Y:S01]  /*0ab0*/  LDG.E R27, desc[UR24][R10.64] ;  /* 0x000000180a1b7981 */ /* 0x000ea2000c1e1900 */
[----:B------:R-:W-:Y:S01]  /*0ac0*/  FFMA R4, R4, R4, RZ ;  /* 0x0000000404047223 */ /* 0x000fe200000000ff */
[----:B---3--:R-:W-:-:S04]  /*0ad0*/  FADD R5, R26, -R5 ;  /* 0x800000051a057221 */ /* 0x008fc80000000000 */
[----:B------:R-:W-:Y:S01]  /*0ae0*/  FFMA R4, R5, R5, R4 ;  /* 0x0000000505047223 */ /* 0x000fe20000000004 */
[----:B----4-:R-:W-:-:S04]  /*0af0*/  FADD R29, R29, -R6 ;  /* 0x800000061d1d7221 */ /* 0x010fc80000000000 */
[----:B------:R-:W-:Y:S01]  /*0b00*/  FFMA R4, R29, R29, R4 ;  /* 0x0000001d1d047223 */ /* 0x000fe20000000004 */
[----:B-----5:R-:W-:-:S04]  /*0b10*/  FADD R5, R28, -R20 ;  /* 0x800000141c057221 */ /* 0x020fc80000000000 */
[----:B------:R-:W-:Y:S01]  /*0b20*/  FFMA R4, R5, R5, R4 ;  /* 0x0000000505047223 */ /* 0x000fe20000000004 */
[----:B------:R-:W-:-:S04]  /*0b30*/  FADD R7, R7, -R22 ;  /* 0x8000001607077221 */ /* 0x000fc80000000000 */
[----:B------:R-:W-:Y:S01]  /*0b40*/  FFMA R4, R7, R7, R4 ;  /* 0x0000000707047223 */ /* 0x000fe20000000004 */
[----:B--2---:R-:W-:-:S04]  /*0b50*/  FADD R27, R27, -R24 ;  /* 0x800000181b1b7221 */ /* 0x004fc80000000000 */
[----:B------:R-:W-:-:S05]  /*0b60*/  FFMA R27, R27, R27, R4 ;  /* 0x0000001b1b1b7223 */ /* 0x000fca0000000004 */
[----:B------:R-:W-:-:S04]  /*0b70*/  FSETP.GEU.AND P0, PT, R27, R2, PT ;  /* 0x000000021b00720b */ /* 0x000fc80003f0e000 */
[----:B------:R-:W-:-:S09]  /*0b80*/  SEL R3, R3, UR4, P0 ;  /* 0x0000000403037c07 */ /* 0x000fd20008000000 */
.L_x_792:
[----:B------:R-:W0:Y:S02]  /*0b90*/  LDC.64 R4, c[0x0][0x398] ;  /* 0x0000e600ff047b82 */ /* 0x000e240000000a00 */
[----:B0-----:R-:W-:-:S05]  /*0ba0*/  IMAD.WIDE.U32 R4, R0, 0x4, R4 ;  /* 0x0000000400047825 */ /* 0x001fca00078e0004 */
[----:B------:R-:W2:Y:S02]  /*0bb0*/  LDG.E R2, desc[UR24][R4.64] ;  /* 0x0000001804027981 */ /* 0x000ea4000c1e1900 */
[----:B--2---:R-:W-:-:S13]  /*0bc0*/  ISETP.NE.AND P0, PT, R2, R3, PT ;  /* 0x000000030200720c */ /* 0x004fda0003f05270 */
[----:B------:R-:W-:Y:S05]  /*0bd0*/  @!P0 BRA `(.L_x_795) ;  /* 0x0000000000ec8947 */ /* 0x000fea0003800000 */
[----:B------:R-:W0:Y:S01]  /*0be0*/  LDC.64 R20, c[0x0][0x3a8] ;  /* 0x0000ea00ff147b82 */ /* 0x000e220000000a00 */
[----:B------:R-:W-:Y:S01]  /*0bf0*/  HFMA2 R29, -RZ, RZ, 0, 5.9604644775390625e-08 ;  /* 0x00000001ff1d7431 */ /* 0x000fe200000001ff */
[----:B------:R1:W-:Y:S06]  /*0c00*/  STG.E desc[UR24][R4.64], R3 ;  /* 0x0000000304007986 */ /* 0x0003ec000c101918 */
[----:B------:R-:W2:Y:S08]  /*0c10*/  LDC.64 R6, c[0x0][0x3a0] ;  /* 0x0000e800ff067b82 */ /* 0x000eb00000000a00 */
[----:B------:R-:W3:Y:S01]  /*0c20*/  LDC.64 R26, c[0x0][0x390] ;  /* 0x0000e400ff1a7b82 */ /* 0x000ee20000000a00 */
[----:B0-----:R-:W-:Y:S01]  /*0c30*/  IMAD.WIDE.U32 R20, R0, 0x4, R20 ;  /* 0x0000000400147825 */ /* 0x001fe200078e0014 */
[----:B------:R-:W-:-:S04]  /*0c40*/  MOV R0, 0xffffffff ;  /* 0xffffffff00007802 */ /* 0x000fc80000000f00 */
[----:B------:R0:W-:Y:S01]  /*0c50*/  STG.E desc[UR24][R20.64], R29 ;  /* 0x0000001d14007986 */ /* 0x0001e2000c101918 */
[----:B--2---:R-:W-:-:S04]  /*0c60*/  IMAD.WIDE R22, R3, 0x4, R6 ;  /* 0x0000000403167825 */ /* 0x004fc800078e0206 */
[----:B------:R-:W-:Y:S01]  /*0c70*/  IMAD.WIDE R6, R2, 0x4, R6 ;  /* 0x0000000402067825 */ /* 0x000fe200078e0206 */
[----:B------:R-:W-:Y:S04]  /*0c80*/  REDG.E.ADD.STRONG.GPU desc[UR24][R22.64], R29 ;  /* 0x0000001d1600798e */ /* 0x000fe8000c12e118 */
[----:B------:R2:W-:Y:S04]  /*0c90*/  REDG.E.ADD.STRONG.GPU desc[UR24][R6.64], R0 ;  /* 0x000000000600798e */ /* 0x0005e8000c12e118 */
[----:B------:R-:W4:Y:S01]  /*0ca0*/  LDG.E R9, desc[UR24][R8.64] ;  /* 0x0000001808097981 */ /* 0x000f22000c1e1900 */
[----:B---3--:R-:W-:-:S04]  /*0cb0*/  IMAD.WIDE R24, R3, 0x4, R26 ;  /* 0x0000000403187825 */ /* 0x008fc800078e021a */
[----:B------:R-:W-:-:S04]  /*0cc0*/  IMAD.WIDE R26, R2, 0x4, R26 ;  /* 0x00000004021a7825 */ /* 0x000fc800078e021a */
[----:B----4-:R-:W-:Y:S01]  /*0cd0*/  FADD R28, -R9, -RZ ;  /* 0x800000ff091c7221 */ /* 0x010fe20000000100 */
[----:B------:R3:W-:Y:S04]  /*0ce0*/  REDG.E.ADD.F32.FTZ.RN.STRONG.GPU desc[UR24][R24.64], R9 ;  /* 0x00000009180079a6 */ /* 0x0007e8000c12f318 */
[----:B------:R-:W-:Y:S04]  /*0cf0*/  REDG.E.ADD.F32.FTZ.RN.STRONG.GPU desc[UR24][R26.64], R28 ;  /* 0x0000001c1a0079a6 */ /* 0x000fe8000c12f318 */
[----:B------:R-:W0:Y:S01]  /*0d00*/  LDG.E R19, desc[UR24][R18.64] ;  /* 0x0000001812137981 */ /* 0x000e22000c1e1900 */
[----:B-1----:R-:W-:-:S02]  /*0d10*/  MOV R3, UR26 ;  /* 0x0000001a00037c02 */ /* 0x002fc40008000f00 */
[----:B------:R-:W-:-:S03]  /*0d20*/  MOV R5, UR26 ;  /* 0x0000001a00057c02 */ /* 0x000fc60008000f00 */
[----:B------:R-:W-:-:S04]  /*0d30*/  IMAD.WIDE R2, R3, 0x4, R24 ;  /* 0x0000000403027825 */ /* 0x000fc800078e0218 */
[----:B------:R-:W-:-:S04]  /*0d40*/  IMAD.WIDE R4, R5, 0x4, R26 ;  /* 0x0000000405047825 */ /* 0x000fc800078e021a */
[----:B0-----:R-:W-:Y:S01]  /*0d50*/  FADD R21, -R19, -RZ ;  /* 0x800000ff13157221 */ /* 0x001fe20000000100 */
        /* <DEDUP_REMOVED lines=35> */
.L_x_795:
[----:B------:R-:W0:Y:S02]  /*0f90*/  LDC.64 R2, c[0x0][0x3a8] ;  /* 0x0000ea00ff027b82 */ /* 0x000e240000000a00 */
[----:B0-----:R-:W-:-:S05]  /*0fa0*/  IMAD.WIDE.U32 R2, R0, 0x4, R2 ;  /* 0x0000000400027825 */ /* 0x001fca00078e0002 */
[----:B------:R-:W-:Y:S01]  /*0fb0*/  STG.E desc[UR24][R2.64], RZ ;  /* 0x000000ff02007986 */ /* 0x000fe2000c101918 */
[----:B------:R-:W-:Y:S05]  /*0fc0*/  EXIT ;  /* 0x000000000000794d */ /* 0x000fea0003800000 */
.L_x_796:
        /* <DEDUP_REMOVED lines=11> */
.L_x_1023:


//--------------------- .text._Z10divNewTab2ILi6EEvPfS0_Pii --------------------------
	.section	.text._Z10divNewTab2ILi6EEvPfS0_Pii,"ax",@progbits
	.align	128
        .global         _Z10divNewTab2ILi6EEvPfS0_Pii
        .type           _Z10divNewTab2ILi6EEvPfS0_Pii,@function
        .size           _Z10divNewTab2ILi6EEvPfS0_Pii,(.L_x_958 - _Z10divNewTab2ILi6EEvPfS0_Pii)
        .other          _Z10divNewTab2ILi6EEvPfS0_Pii,@"STO_CUDA_ENTRY STV_DEFAULT"
_Z10divNewTab2ILi6EEvPfS0_Pii:
.text._Z10divNewTab2ILi6EEvPfS0_Pii:
        /* <DEDUP_REMOVED lines=34> */
[----:B------:R-:W-:Y:S05]  /*0220*/  CALL.REL.NOINC `($__internal_26_$__cuda_sm3x_div_rn_noftz_f32_slowpath) ;  /* 0x0000000000187944 */ /* 0x000fea0003c00000 */
[----:B------:R-:W-:-:S07]  /*0230*/  IMAD.MOV.U32 R7, RZ, RZ, R0 ;  /* 0x000000ffff077224 */ /* 0x000fce00078e0000 */
.L_x_798:
[----:B------:R-:W-:Y:S05]  /*0240*/  BSYNC.RECONVERGENT B0 ;  /* 0x0000000000007941 */ /* 0x000fea0003800200 */
.L_x_797:
[----:B------:R-:W0:Y:S02]  /*0250*/  LDC.64 R4, c[0x0][0x380] ;  /* 0x0000e000ff047b82 */ /* 0x000e240000000a00 */
[----:B0-----:R-:W-:-:S05]  /*0260*/  IMAD.WIDE.U32 R2, R2, 0x4, R4 ;  /* 0x0000000402027825 */ /* 0x001fca00078e0004 */
[----:B------:R-:W-:Y:S01]  /*0270*/  STG.E desc[UR4][R2.64], R7 ;  /* 0x0000000702007986 */ /* 0x000fe2000c101904 */
[----:B------:R-:W-:Y:S05]  /*0280*/  EXIT ;  /* 0x000000000000794d */ /* 0x000fea0003800000 */
        .weak           $__internal_26_$__cuda_sm3x_div_rn_noftz_f32_slowpath
        .type           $__internal_26_$__cuda_sm3x_div_rn_noftz_f32_slowpath,@function
        .size           $__internal_26_$__cuda_sm3x_div_rn_noftz_f32_slowpath,(.L_x_958 - $__internal_26_$__cuda_sm3x_div_rn_noftz_f32_slowpath)
$__internal_26_$__cuda_sm3x_div_rn_noftz_f32_slowpath:
        /* <DEDUP_REMOVED lines=36> */
.L_x_800:
        /* <DEDUP_REMOVED lines=51> */
.L_x_807:
[----:B------:R-:W-:-:S04]  /*0800*/  LOP3.LUT R0, R0, 0x80000000, RZ, 0xc0, !PT ;  /* 0x8000000000007812 */ /* 0x000fc800078ec0ff */
[----:B------:R-:W-:Y:S01]  /*0810*/  LOP3.LUT R0, R0, 0x7f800000, RZ, 0xfc, !PT ;  /* 0x7f80000000007812 */ /* 0x000fe200078efcff */
[----:B------:R-:W-:Y:S06]  /*0820*/  BRA `(.L_x_808) ;  /* 0x0000000000047947 */ /* 0x000fec0003800000 */
.L_x_806:
[----:B------:R-:W-:-:S07]  /*0830*/  IMAD R0, R6, 0x800000, R0 ;  /* 0x0080000006007824 */ /* 0x000fce00078e0200 */
.L_x_808:
[----:B------:R-:W-:Y:S05]  /*0840*/  BSYNC.RECONVERGENT B2 ;  /* 0x0000000000027941 */ /* 0x000fea0003800200 */
.L_x_805:
[----:B------:R-:W-:Y:S05]  /*0850*/  BRA `(.L_x_809) ;  /* 0x0000000000207947 */ /* 0x000fea0003800000 */
.L_x_804:
[----:B------:R-:W-:-:S04]  /*0860*/  LOP3.LUT R0, R8, 0x80000000, R7, 0x48, !PT ;  /* 0x8000000008007812 */ /* 0x000fc800078e4807 */
[----:B------:R-:W-:Y:S01]  /*0870*/  LOP3.LUT R0, R0, 0x7f800000, RZ, 0xfc, !PT ;  /* 0x7f80000000007812 */ /* 0x000fe200078efcff */
[----:B------:R-:W-:Y:S06]  /*0880*/  BRA `(.L_x_809) ;  /* 0x0000000000147947 */ /* 0x000fec0003800000 */
.L_x_803:
[----:B------:R-:W-:Y:S01]  /*0890*/  LOP3.LUT R0, R8, 0x80000000, R7, 0x48, !PT ;  /* 0x8000000008007812 */ /* 0x000fe200078e4807 */
[----:B------:R-:W-:Y:S06]  /*08a0*/  BRA `(.L_x_809) ;  /* 0x00000000000c7947 */ /* 0x000fec0003800000 */
.L_x_802:
[----:B------:R-:W0:Y:S01]  /*08b0*/  MUFU.RSQ R0, -QNAN ;  /* 0xffc0000000007908 */ /* 0x000e220000001400 */
[----:B------:R-:W-:Y:S05]  /*08c0*/  BRA `(.L_x_809) ;  /* 0x0000000000047947 */ /* 0x000fea0003800000 */
.L_x_801:
[----:B------:R-:W-:-:S07]  /*08d0*/  FADD.FTZ R0, R0, R3 ;  /* 0x0000000300007221 */ /* 0x000fce0000010000 */
.L_x_809:
[----:B------:R-:W-:Y:S05]  /*08e0*/  BSYNC.RECONVERGENT B1 ;  /* 0x0000000000017941 */ /* 0x000fea0003800200 */
.L_x_799:
[----:B------:R-:W-:-:S04]  /*08f0*/  IMAD.MOV.U32 R5, RZ, RZ, 0x0 ;  /* 0x00000000ff057424 */ /* 0x000fc800078e00ff */
[----:B0-----:R-:W-:Y:S05]  /*0900*/  RET.REL.NODEC R4 `(_Z10divNewTab2ILi6EEvPfS0_Pii) ;  /* 0xfffffff404bc7950 */ /* 0x001fea0003c3ffff */
.L_x_810:
        /* <DEDUP_REMOVED lines=15> */
.L_x_958:


//--------------------- .text._Z22calculateBestDistance2ILi5EEvPfS0_S0_PiS1_S1_ii --------------------------
	.section	.text._Z22calculateBestDistance2ILi5EEvPfS0_S0_PiS1_S1_ii,"ax",@progbits
	.align	128
        .global         _Z22calculateBestDistance2ILi5EEvPfS0_S0_PiS1_S1_ii
        .type           _Z22calculateBestDistance2ILi5EEvPfS0_S0_PiS1_S1_ii,@function
        .size           _Z22calculateBestDistance2ILi5EEvPfS0_S0_PiS1_S1_ii,(.L_x_1025 - _Z22calculateBestDistance2ILi5EEvPfS0_S0_PiS1_S1_ii)
        .other          _Z22calculateBestDistance2ILi5EEvPfS0_S0_PiS1_S1_ii,@"STO_CUDA_ENTRY STV_DEFAULT"
_Z22calculateBestDistance2ILi5EEvPfS0_S0_PiS1_S1_ii:
.text._Z22calculateBestDistance2ILi5EEvPfS0_S0_PiS1_S1_ii:
        /* <DEDUP_REMOVED lines=16> */
[----:B0-----:R-:W-:Y:S01]  /*0100*/  UISETP.GE.AND UP0, UPT, UR22, 0x1, UPT ;  /* 0x000000011600788c */ /* 0x001fe2000bf06270 */
[----:B-1----:R-:W-:-:S04]  /*0110*/  IMAD.WIDE.U32 R10, R11, 0x4, R2 ;  /* 0x000000040b0a7825 */ /* 0x002fc800078e0002 */
        /* <DEDUP_REMOVED lines=16> */
[----:B------:R0:W5:Y:S01]  /*0220*/  LDG.E R27, desc[UR20][R4.64] ;  /* 0x00000014041b7981 */ /* 0x000162000c1e1900 */
[----:B------:R-:W-:Y:S01]  /*0230*/  MOV R21, 0x7f7fffff ;  /* 0x7f7fffff00157802 */ /* 0x000fe20000000f00 */
[----:B------:R-:W1:Y:S01]  /*0240*/  LDCU.64 UR24, c[0x0][0x388] ;  /* 0x00007100ff1877ac */ /* 0x000e620008000a00 */
[----:B------:R-:W-:Y:S01]  /*0250*/  MOV R22, 0xffffffff ;  /* 0xffffffff00167802 */ /* 0x000fe20000000f00 */
[----:B------:R-:W2:Y:S01]  /*0260*/  LDCU.64 UR6, c[0x0][0x388] ;  /* 0x00007100ff0677ac */ /* 0x000ea20008000a00 */
[----:B------:R-:W-:-:S02]  /*0270*/  ULOP3.LUT UR4, UR22, 0x7ffffffe, URZ, 0xc0, !UPT ;  /* 0x7ffffffe16047892 */ /* 0x000fc4000f8ec0ff */
[----:B------:R-:W-:Y:S02]  /*0280*/  USHF.L.U32 UR8, UR22, 0x1, URZ ;  /* 0x0000000116087899 */ /* 0x000fe400080006ff */
[----:B------:R-:W-:Y:S02]  /*0290*/  UIMAD UR9, UR22, 0x3, URZ ;  /* 0x00000003160978a4 */ /* 0x000fe4000f8e02ff */
[----:B------:R-:W-:Y:S01]  /*02a0*/  USHF.L.U32 UR10, UR22, 0x2, URZ ;  /* 0x00000002160a7899 */ /* 0x000fe200080006ff */
[----:B0-----:R-:W-:-:S11]  /*02b0*/  UMOV UR5, URZ ;  /* 0x000000ff00057c82 */ /* 0x001fd60008000000 */
.L_x_813:
[----:B--2---:R-:W-:Y:S02]  /*02c0*/  UIMAD.WIDE.U32 UR12, UR22, 0x4, UR6 ;  /* 0x00000004160c78a5 */ /* 0x004fe4000f8e0006 */
[----:B------:R-:W-:Y:S02]  /*02d0*/  MOV R14, UR6 ;  /* 0x00000006000e7c02 */ /* 0x000fe40008000f00 */
[----:B------:R-:W-:Y:S02]  /*02e0*/  MOV R15, UR7 ;  /* 0x00000007000f7c02 */ /* 0x000fe40008000f00 */
[----:B------:R-:W-:Y:S02]  /*02f0*/  MOV R13, UR13 ;  /* 0x0000000d000d7c02 */ /* 0x000fe40008000f00 */
[----:B------:R-:W-:Y:S01]  /*0300*/  MOV R12, UR12 ;  /* 0x0000000c000c7c02 */ /* 0x000fe20008000f00 */
[----:B------:R-:W2:Y:S01]  /*0310*/  LDG.E R0, desc[UR20][R14.64] ;  /* 0x000000140e007981 */ /* 0x000ea2000c1e1900 */
[----:B-1----:R-:W-:-:S03]  /*0320*/  UIMAD.WIDE.U32 UR14, UR8, 0x4, UR24 ;  /* 0x00000004080e78a5 */ /* 0x002fc6000f8e0018 */
[----:B------:R0:W3:Y:S01]  /*0330*/  LDG.E R13, desc[UR20][R12.64] ;  /* 0x000000140c0d7981 */ /* 0x0000e2000c1e1900 */
[----:B------:R-:W-:Y:S02]  /*0340*/  UIMAD.WIDE.U32 UR16, UR9, 0x4, UR24 ;  /* 0x00000004091078a5 */ /* 0x000fe4000f8e0018 */
[----:B------:R-:W-:Y:S02]  /*0350*/  MOV R18, UR14 ;  /* 0x0000000e00127c02 */ /* 0x000fe40008000f00 */
[----:B------:R-:W-:Y:S02]  /*0360*/  MOV R19, UR15 ;  /* 0x0000000f00137c02 */ /* 0x000fe40008000f00 */
[----:B------:R-:W-:-:S03]  /*0370*/  MOV R16, UR16 ;  /* 0x0000001000107c02 */ /* 0x000fc60008000f00 */
[----:B------:R-:W4:Y:S01]  /*0380*/  LDG.E R18, desc[UR20][R18.64] ;  /* 0x0000001412127981 */ /* 0x000f22000c1e1900 */
[----:B------:R-:W-:-:S05]  /*0390*/  MOV R17, UR17 ;  /* 0x0000001100117c02 */ /* 0x000fca0008000f00 */
[----:B------:R1:W4:Y:S01]  /*03a0*/  LDG.E R29, desc[UR20][R16.64] ;  /* 0x00000014101d7981 */ /* 0x000322000c1e1900 */
[----:B------:R-:W-:-:S06]  /*03b0*/  UIMAD.WIDE.U32 UR18, UR10, 0x4, UR24 ;  /* 0x000000040a1278a5 */ /* 0x000fcc000f8e0018 */
[----:B0-----:R-:W-:Y:S02]  /*03c0*/  MOV R12, UR18 ;  /* 0x00000012000c7c02 */ /* 0x001fe40008000f00 */
[----:B-1----:R-:W-:Y:S02]  /*03d0*/  MOV R17, UR13 ;  /* 0x0000000d00117c02 */ /* 0x002fe40008000f00 */
[----:B------:R-:W-:-:S05]  /*03e0*/  MOV R16, UR12 ;  /* 0x0000000c00107c02 */ /* 0x000fca0008000f00 */
[----:B------:R-:W4:Y:S01]  /*03f0*/  LDG.E R17, desc[UR20][R16.64+0x4] ;  /* 0x0000041410117981 */ /* 0x000f22000c1e1900 */
[----:B--2--5:R-:W-:-:S04]  /*0400*/  FADD R0, R23, -R0 ;  /* 0x8000000017007221 */ /* 0x024fc80000000000 */
[----:B------:R-:W-:Y:S01]  /*0410*/  FFMA R0, R0, R0, RZ ;  /* 0x0000000000007223 */ /* 0x000fe200000000ff */
[----:B---3--:R-:W-:Y:S01]  /*0420*/  FADD R15, R24, -R13 ;  /* 0x8000000d180f7221 */ /* 0x008fe20000000000 */
[----:B------:R-:W-:-:S03]  /*0430*/  MOV R13, UR19 ;  /* 0x00000013000d7c02 */ /* 0x000fc60008000f00 */
[----:B------:R-:W-:Y:S01]  /*0440*/  FFMA R28, R15, R15, R0 ;  /* 0x0000000f0f1c7223 */ /* 0x000fe20000000000 */
[----:B------:R-:W-:Y:S01]  /*0450*/  MOV R15, UR7 ;  /* 0x00000007000f7c02 */ /* 0x000fe20008000f00 */
[----:B------:R0:W2:Y:S01]  /*0460*/  LDG.E R0, desc[UR20][R12.64] ;  /* 0x000000140c007981 */ /* 0x0000a2000c1e1900 */
[----:B----4-:R-:W-:-:S03]  /*0470*/  FADD R19, R25, -R18 ;  /* 0x8000001219137221 */ /* 0x010fc60000000000 */
[----:B------:R1:W3:Y:S01]  /*0480*/  LDG.E R14, desc[UR20][R14.64+0x4] ;  /* 0x000004140e0e7981 */ /* 0x0002e2000c1e1900 */
[----:B------:R-:W-:Y:S01]  /*0490*/  MOV R18, UR14 ;  /* 0x0000000e00127c02 */ /* 0x000fe20008000f00 */
[----:B0-----:R-:W-:Y:S01]  /*04a0*/  FFMA R12, R19, R19, R28 ;  /* 0x00000013130c7223 */ /* 0x001fe2000000001c */
[----:B------:R-:W-:Y:S01]  /*04b0*/  MOV R19, UR15 ;  /* 0x0000000f00137c02 */ /* 0x000fe20008000f00 */
[----:B-1----:R-:W-:Y:S01]  /*04c0*/  FADD R15, R26, -R29 ;  /* 0x8000001d1a0f7221 */ /* 0x002fe20000000000 */
[----:B------:R-:W-:-:S03]  /*04d0*/  MOV R29, UR17 ;  /* 0x00000011001d7c02 */ /* 0x000fc60008000f00 */
[----:B------:R-:W4:Y:S01]  /*04e0*/  LDG.E R18, desc[UR20][R18.64+0x4] ;  /* 0x0000041412127981 */ /* 0x000f22000c1e1900 */
[----:B------:R-:W-:Y:S01]  /*04f0*/  MOV R28, UR16 ;  /* 0x00000010001c7c02 */ /* 0x000fe20008000f00 */
[----:B------:R-:W-:Y:S01]  /*0500*/  FFMA R15, R15, R15, R12 ;  /* 0x0000000f0f0f7223 */ /* 0x000fe2000000000c */
[----:B------:R-:W-:-:S03]  /*0510*/  MOV R12, UR18 ;  /* 0x00000012000c7c02 */ /* 0x000fc60008000f00 */
[----:B------:R-:W4:Y:S04]  /*0520*/  LDG.E R29, desc[UR20][R28.64+0x4] ;  /* 0x000004141c1d7981 */ /* 0x000f28000c1e1900 */
[----:B------:R-:W4:Y:S01]  /*0530*/  LDG.E R12, desc[UR20][R12.64+0x4] ;  /* 0x000004140c0c7981 */ /* 0x000f22000c1e1900 */
[----:B------:R-:W-:Y:S01]  /*0540*/  FADD R17, R24, -R17 ;  /* 0x8000001118117221 */ /* 0x000fe20000000000 */
[----:B------:R-:W-:-:S04]  /*0550*/  UIADD3 UR6, UP1, UPT, UR6, 0x8, URZ ;  /* 0x0000000806067890 */ /* 0x000fc8000ff3e0ff */
[----:B------:R-:W-:Y:S02]  /*0560*/  UIADD3.X UR7, UPT, UPT, URZ, UR7, URZ, UP1, !UPT ;  /* 0x00000007ff077290 */ /* 0x000fe40008ffe4ff */
[----:B------:R-:W-:Y:S02]  /*0570*/  UIADD3 UR8, UPT, UPT, UR8, 0x2, URZ ;  /* 0x0000000208087890 */ /* 0x000fe4000fffe0ff */
[----:B------:R-:W-:Y:S02]  /*0580*/  UIADD3 UR9, UPT, UPT, UR9, 0x2, URZ ;  /* 0x0000000209097890 */ /* 0x000fe4000fffe0ff */
[----:B------:R-:W-:Y:S01]  /*0590*/  UIADD3 UR10, UPT, UPT, UR10, 0x2, URZ ;  /* 0x000000020a0a7890 */ /* 0x000fe2000fffe0ff */
[----:B---3--:R-:W-:-:S04]  /*05a0*/  FADD R14, R23, -R14 ;  /* 0x8000000e170e7221 */ /* 0x008fc80000000000 */
[----:B------:R-:W-:Y:S01]  /*05b0*/  FFMA R14, R14, R14, RZ ;  /* 0x0000000e0e0e7223 */ /* 0x000fe200000000ff */
[----:B--2---:R-:W-:-:S03]  /*05c0*/  FADD R0, R27, -R0 ;  /* 0x800000001b007221 */ /* 0x004fc60000000000 */
[----:B------:R-:W-:Y:S01]  /*05d0*/  FFMA R14, R17, R17, R14 ;  /* 0x00000011110e7223 */ /* 0x000fe2000000000e */
[----:B----4-:R-:W-:Y:S01]  /*05e0*/  FADD R17, R25, -R18 ;  /* 0x8000001219117221 */ /* 0x010fe20000000000 */
[----:B------:R-:W-:-:S03]  /*05f0*/  FFMA R0, R0, R0, R15 ;  /* 0x0000000000007223 */ /* 0x000fc6000000000f */
[----:B------:R-:W-:Y:S01]  /*0600*/  FFMA R14, R17, R17, R14 ;  /* 0x00000011110e7223 */ /* 0x000fe2000000000e */
[----:B------:R-:W-:Y:S01]  /*0610*/  FADD R29, R26, -R29 ;  /* 0x8000001d1a1d7221 */ /* 0x000fe20000000000 */
[C---:B------:R-:W-:Y:S01]  /*0620*/  FSETP.GEU.AND P0, PT, R0.reuse, R21, PT ;  /* 0x000000150000720b */ /* 0x040fe20003f0e000 */
[----:B------:R-:W-:Y:S02]  /*0630*/  FADD R15, R27, -R12 ;  /* 0x8000000c1b0f7221 */ /* 0x000fe40000000000 */
[----:B------:R-:W-:Y:S01]  /*0640*/  FFMA R14, R29, R29, R14 ;  /* 0x0000001d1d0e7223 */ /* 0x000fe2000000000e */
[----:B------:R-:W-:-:S03]  /*0650*/  FSEL R21, R0, R21, !P0 ;  /* 0x0000001500157208 */ /* 0x000fc60004000000 */
[----:B------:R-:W-:Y:S01]  /*0660*/  FFMA R14, R15, R15, R14 ;  /* 0x0000000f0f0e7223 */ /* 0x000fe2000000000e */
[----:B------:R-:W-:Y:S02]  /*0670*/  MOV R0, UR5 ;  /* 0x0000000500007c02 */ /* 0x000fe40008000f00 */
[----:B------:R-:W-:Y:S01]  /*0680*/  SEL R22, R22, UR5, P0 ;  /* 0x0000000516167c07 */ /* 0x000fe20008000000 */
[----:B------:R-:W-:Y:S01]  /*0690*/  UIADD3 UR5, UPT, UPT, UR5, 0x2, URZ ;  /* 0x0000000205057890 */ /* 0x000fe2000fffe0ff */
[----:B------:R-:W-:-:S03]  /*06a0*/  FSETP.GEU.AND P1, PT, R14, R21, PT ;  /* 0x000000150e00720b */ /* 0x000fc60003f2e000 */
[----:B------:R-:W-:Y:S01]  /*06b0*/  UISETP.NE.AND UP1, UPT, UR5, UR4, UPT ;  /* 0x000000040500728c */ /* 0x000fe2000bf25270 */
[----:B------:R-:W-:-:S09]  /*06c0*/  FSEL R21, R14, R21, !P1 ;  /* 0x000000150e157208 */ /* 0x000fd20004800000 */
[----:B------:R-:W-:Y:S01]  /*06d0*/  @!P1 IADD3 R22, PT, PT, R0, 0x1, RZ ;  /* 0x0000000100169810 */ /* 0x000fe20007ffe0ff */
[----:B------:R-:W-:Y:S06]  /*06e0*/  BRA.U UP1, `(.L_x_813) ;  /* 0xfffffff901f47547 */ /* 0x000fec000b83ffff */
.L_x_812:
[----:B------:R-:W-:Y:S05]  /*06f0*/  BRA.U UP0, `(.L_x_811) ;  /* 0x0000000100a87547 */ /* 0x000fea000b800000 */
[----:B------:R-:W0:Y:S01]  /*0700*/  LDCU.64 UR8, c[0x0][0x388] ;  /* 0x00007100ff0877ac */ /* 0x000e220008000a00 */
[----:B------:R-:W2:Y:S01]  /*0710*/  LDG.E R29, desc[UR20][R2.64] ;  /* 0x00000014021d7981 */ /* 0x000ea2000c1e1900 */
[----:B------:R-:W-:-:S03]  /*0720*/  UIADD3 UR5, UPT, UPT, UR4, UR22, URZ ;  /* 0x0000001604057290 */ /* 0x000fc6000fffe0ff */
[----:B------:R-:W3:Y:S04]  /*0730*/  LDG.E R17, desc[UR20][R10.64] ;  /* 0x000000140a117981 */ /* 0x000ee8000c1e1900 */
[----:B------:R-:W4:Y:S04]  /*0740*/  LDG.E R19, desc[UR20][R8.64] ;  /* 0x0000001408137981 */ /* 0x000f28000c1e1900 */
[----:B------:R-:W5:Y:S01]  /*0750*/  LDG.E R23, desc[UR20][R6.64] ;  /* 0x0000001406177981 */ /* 0x000f62000c1e1900 */
[----:B0-----:R-:W-:Y:S02]  /*0760*/  UIMAD.WIDE.U32 UR10, UR5, 0x4, UR8 ;  /* 0x00000004050a78a5 */ /* 0x001fe4000f8e0008 */
[----:B------:R-:W-:-:S02]  /*0770*/  UIMAD.WIDE.U32 UR6, UR4, 0x4, UR8 ;  /* 0x00000004040678a5 */ /* 0x000fc4000f8e0008 */
[----:B------:R-:W-:Y:S02]  /*0780*/  UIADD3 UR5, UPT, UPT, UR5, UR22, URZ ;  /* 0x0000001605057290 */ /* 0x000fe4000fffe0ff */
[----:B------:R-:W-:Y:S02]  /*0790*/  MOV R24, UR10 ;  /* 0x0000000a00187c02 */ /* 0x000fe40008000f00 */
[----:B------:R-:W-:Y:S01]  /*07a0*/  MOV R14, UR6 ;  /* 0x00000006000e7c02 */ /* 0x000fe20008000f00 */
[----:B------:R-:W-:Y:S01]  /*07b0*/  UIADD3 UR10, UPT, UPT, UR5, UR22, URZ ;  /* 0x00000016050a7290 */ /* 0x000fe2000fffe0ff */
[----:B------:R-:W-:Y:S01]  /*07c0*/  MOV R15, UR7 ;  /* 0x00000007000f7c02 */ /* 0x000fe20008000f00 */
[----:B------:R-:W-:Y:S01]  /*07d0*/  UIMAD.WIDE.U32 UR6, UR5, 0x4, UR8 ;  /* 0x00000004050678a5 */ /* 0x000fe2000f8e0008 */
[----:B------:R-:W-:Y:S01]  /*07e0*/  MOV R25, UR11 ;  /* 0x0000000b00197c02 */ /* 0x000fe20008000f00 */
[----:B------:R-:W-:Y:S02]  /*07f0*/  UIMAD.WIDE.U32 UR12, UR10, 0x4, UR8 ;  /* 0x000000040a0c78a5 */ /* 0x000fe4000f8e0008 */
[----:B------:R0:W2:Y:S01]  /*0800*/  LDG.E R0, desc[UR20][R14.64] ;  /* 0x000000140e007981 */ /* 0x0000a2000c1e1900 */
[----:B------:R-:W-:Y:S01]  /*0810*/  UIADD3 UR10, UPT, UPT, UR10, UR22, URZ ;  /* 0x000000160a0a7290 */ /* 0x000fe2000fffe0ff */
[----:B------:R-:W-:-:S02]  /*0820*/  MOV R26, UR6 ;  /* 0x00000006001a7c02 */ /* 0x000fc40008000f00 */
[----:B------:R-:W-:Y:S01]  /*0830*/  MOV R27, UR7 ;  /* 0x00000007001b7c02 */ /* 0x000fe20008000f00 */
[----:B------:R-:W3:Y:S01]  /*0840*/  LDG.E R16, desc[UR20][R24.64] ;  /* 0x0000001418107981 */ /* 0x000ee2000c1e1900 */
[----:B------:R-:W-:Y:S01]  /*0850*/  UIMAD.WIDE.U32 UR6, UR10, 0x4, UR8 ;  /* 0x000000040a0678a5 */ /* 0x000fe2000f8e0008 */
[----:B------:R-:W-:Y:S02]  /*0860*/  MOV R12, UR12 ;  /* 0x0000000c000c7c02 */ /* 0x000fe40008000f00 */
[----:B------:R-:W-:Y:S01]  /*0870*/  MOV R13, UR13 ;  /* 0x0000000d000d7c02 */ /* 0x000fe20008000f00 */
[----:B------:R-:W4:Y:S02]  /*0880*/  LDG.E R18, desc[UR20][R26.64] ;  /* 0x000000141a127981 */ /* 0x000f24000c1e1900 */
[----:B0-----:R-:W-:Y:S02]  /*0890*/  MOV R15, UR7 ;  /* 0x00000007000f7c02 */ /* 0x001fe40008000f00 */
[----:B------:R-:W-:Y:S01]  /*08a0*/  MOV R14, UR6 ;  /* 0x00000006000e7c02 */ /* 0x000fe20008000f00 */
[----:B------:R-:W5:Y:S04]  /*08b0*/  LDG.E R12, desc[UR20][R12.64] ;  /* 0x000000140c0c7981 */ /* 0x000f68000c1e1900 */
[----:B------:R-:W5:Y:S04]  /*08c0*/  LDG.E R15, desc[UR20][R14.64] ;  /* 0x000000140e0f7981 */ /* 0x000f68000c1e1900 */
[----:B------:R-:W5:Y:S01]  /*08d0*/  LDG.E R24, desc[UR20][R4.64] ;  /* 0x0000001404187981 */ /* 0x000f62000c1e1900 */
[----:B--2---:R-:W-:-:S04]  /*08e0*/  FADD R0, R29, -R0 ;  /* 0x800000001d007221 */ /* 0x004fc80000000000 */
        /* <DEDUP_REMOVED lines=8> */
[----:B------:R-:W-:-:S05]  /*0970*/  FFMA R0, R13, R13, R0 ;  /* 0x0000000d0d007223 */ /* 0x000fca0000000000 */
[----:B------:R-:W-:-:S04]  /*0980*/  FSETP.GEU.AND P0, PT, R0, R21, PT ;  /* 0x000000150000720b */ /* 0x000fc80003f0e000 */
[----:B------:R-:W-:-:S09]  /*0990*/  SEL R22, R22, UR4, P0 ;  /* 0x0000000416167c07 */ /* 0x000fd20008000000 */
.L_x_811:
        /* <DEDUP_REMOVED lines=12> */
[----:B------:R-:W-:Y:S01]  /*0a60*/  STG.E desc[UR20][R20.64], R29 ;  /* 0x0000001d14007986 */ /* 0x000fe2000c101914 */
[----:B--2---:R-:W-:-:S04]  /*0a70*/  IMAD.WIDE R18, R22, 0x4, R16 ;  /* 0x0000000416127825 */ /* 0x004fc800078e0210 */
[----:B------:R-:W-:Y:S01]  /*0a80*/  IMAD.WIDE R16, R13, 0x4, R16 ;  /* 0x000000040d107825 */ /* 0x000fe200078e0210 */
[----:B------:R0:W-:Y:S04]  /*0a90*/  REDG.E.ADD.STRONG.GPU desc[UR20][R18.64], R29 ;  /* 0x0000001d1200798e */ /* 0x0001e8000c12e114 */
[----:B------:R2:W-:Y:S04]  /*0aa0*/  REDG.E.ADD.STRONG.GPU desc[UR20][R16.64], R0 ;  /* 0x000000001000798e */ /* 0x0005e8000c12e114 */
[----:B------:R-:W4:Y:S01]  /*0ab0*/  LDG.E R23, desc[UR20][R2.64] ;  /* 0x0000001402177981 */ /* 0x000f22000c1e1900 */
[----:B---3--:R-:W-:-:S04]  /*0ac0*/  IMAD.WIDE R24, R22, 0x4, R26 ;  /* 0x0000000416187825 */ /* 0x008fc800078e021a */
[----:B------:R-:W-:-:S04]  /*0ad0*/  IMAD.WIDE R12, R13, 0x4, R26 ;  /* 0x000000040d0c7825 */ /* 0x000fc800078e021a */
[----:B----4-:R-:W-:Y:S01]  /*0ae0*/  FADD R26, -R23, -RZ ;  /* 0x800000ff171a7221 */ /* 0x010fe20000000100 */
[----:B------:R-:W-:Y:S04]  /*0af0*/  REDG.E.ADD.F32.FTZ.RN.STRONG.GPU desc[UR20][R24.64], R23 ;  /* 0x00000017180079a6 */ /* 0x000fe8000c12f314 */
[----:B------:R3:W-:Y:S04]  /*0b00*/  REDG.E.ADD.F32.FTZ.RN.STRONG.GPU desc[UR20][R12.64], R26 ;  /* 0x0000001a0c0079a6 */ /* 0x0007e8000c12f314 */
[----:B------:R-:W4:Y:S01]  /*0b10*/  LDG.E R27, desc[UR20][R10.64] ;  /* 0x000000140a1b7981 */ /* 0x000f22000c1e1900 */
[----:B-1----:R-:W-:-:S02]  /*0b20*/  MOV R15, UR22 ;  /* 0x00000016000f7c02 */ /* 0x002fc40008000f00 */
[----:B0-----:R-:W-:-:S03]  /*0b30*/  MOV R19, UR22 ;  /* 0x0000001600137c02 */ /* 0x001fc60008000f00 */
[----:B------:R-:W-:-:S04]  /*0b40*/  IMAD.WIDE R14, R15, 0x4, R24 ;  /* 0x000000040f0e7825 */ /* 0x000fc800078e0218 */
[----:B------:R-:W-:-:S04]  /*0b50*/  IMAD.WIDE R2, R19, 0x4, R12 ;  /* 0x0000000413027825 */ /* 0x000fc800078e020c */
[----:B----4-:R-:W-:Y:S01]  /*0b60*/  FADD R21, -R27, -RZ ;  /* 0x800000ff1b157221 */ /* 0x010fe20000000100 */
[----:B------:R0:W-:Y:S04]  /*0b70*/  REDG.E.ADD.F32.FTZ.RN.STRONG.GPU desc[UR20][R14.64], R27 ;  /* 0x0000001b0e0079a6 */ /* 0x0001e8000c12f314 */
[----:B------:R1:W-:Y:S04]  /*0b80*/  REDG.E.ADD.F32.FTZ.RN.STRONG.GPU desc[UR20][R2.64], R21 ;  /* 0x00000015020079a6 */ /* 0x0003e8000c12f314 */
[----:B--2---:R-:W2:Y:S01]  /*0b90*/  LDG.E R17, desc[UR20][R8.64] ;  /* 0x0000001408117981 */ /* 0x004ea2000c1e1900 */
[----:B---3--:R-:W-:Y:S01]  /*0ba0*/  MOV R13, UR22 ;  /* 0x00000016000d7c02 */ /* 0x008fe20008000f00 */
[----:B------:R-:W-:-:S04]  /*0bb0*/  IMAD.WIDE R10, R19, 0x4, R14 ;  /* 0x00000004130a7825 */ /* 0x000fc800078e020e */
[----:B------:R-:W-:-:S04]  /*0bc0*/  IMAD.WIDE R12, R13, 0x4, R2 ;  /* 0x000000040d0c7825 */ /* 0x000fc800078e0202 */
[----:B--2---:R-:W-:Y:S01]  /*0bd0*/  FADD R23, -R17, -RZ ;  /* 0x800000ff11177221 */ /* 0x004fe20000000100 */
        /* <DEDUP_REMOVED lines=8> */
[----:B------:R-:W-:Y:S04]  /*0c60*/  REDG.E.ADD.F32.FTZ.RN.STRONG.GPU desc[UR20][R2.64], R19 ;  /* 0x00000013020079a6 */ /* 0x000fe8000c12f314 */
[----:B------:R-:W-:Y:S04]  /*0c70*/  REDG.E.ADD.F32.FTZ.RN.STRONG.GPU desc[UR20][R8.64], R15 ;  /* 0x0000000f080079a6 */ /* 0x000fe8000c12f314 */
[----:B------:R-:W4:Y:S01]  /*0c80*/  LDG.E R5, desc[UR20][R4.64] ;  /* 0x0000001404057981 */ /* 0x000f22000c1e1900 */
[----:B--2---:R-:W-:-:S02]  /*0c90*/  MOV R11, UR22 ;  /* 0x00000016000b7c02 */ /* 0x004fc40008000f00 */
[----:B---3--:R-:W-:-:S03]  /*0ca0*/  MOV R13, UR22 ;  /* 0x00000016000d7c02 */ /* 0x008fc60008000f00 */
[----:B------:R-:W-:-:S04]  /*0cb0*/  IMAD.WIDE R6, R11, 0x4, R2 ;  /* 0x000000040b067825 */ /* 0x000fc800078e0202 */
[----:B------:R-:W-:-:S04]  /*0cc0*/  IMAD.WIDE R10, R13, 0x4, R8 ;  /* 0x000000040d0a7825 */ /* 0x000fc800078e0208 */
[----:B----4-:R-:W-:Y:S01]  /*0cd0*/  FADD R13, -R5, -RZ ;  /* 0x800000ff050d7221 */ /* 0x010fe20000000100 */
[----:B------:R-:W-:Y:S04]  /*0ce0*/  REDG.E.ADD.F32.FTZ.RN.STRONG.GPU desc[UR20][R6.64], R5 ;  /* 0x00000005060079a6 */ /* 0x000fe8000c12f314 */
[----:B------:R-:W-:Y:S01]  /*0cf0*/  REDG.E.ADD.F32.FTZ.RN.STRONG.GPU desc[UR20][R10.64], R13 ;  /* 0x0000000d0a0079a6 */ /* 0x000fe2000c12f314 */
[----:B------:R-:W-:Y:S05]  /*0d00*/  EXIT ;  /* 0x000000000000794d */ /* 0x000fea0003800000 */
.L_x_814:
[----:B------:R-:W0:Y:S02]  /*0d10*/  LDC.64 R2, c[0x0][0x3a8] ;  /* 0x0000ea00ff027b82 */ /* 0x000e240000000a00 */
[----:B0-----:R-:W-:-:S05]  /*0d20*/  IMAD.WIDE.U32 R2, R20, 0x4, R2 ;  /* 0x0000000414027825 */ /* 0x001fca00078e0002 */
[----:B------:R-:W-:Y:S01]  /*0d30*/  STG.E desc[UR20][R2.64], RZ ;  /* 0x000000ff02007986 */ /* 0x000fe2000c101914 */
[----:B------:R-:W-:Y:S05]  /*0d40*/  EXIT ;  /* 0x000000000000794d */ /* 0x000fea0003800000 */
.L_x_815:
        /* <DEDUP_REMOVED lines=11> */
.L_x_1025:


//--------------------- .text._Z10divNewTab2ILi5EEvPfS0_Pii --------------------------
	.section	.text._Z10divNewTab2ILi5EEvPfS0_Pii,"ax",@progbits
	.align	128
        .global         _Z10divNewTab2ILi5EEvPfS0_Pii
        .type           _Z10divNewTab2ILi5EEvPfS0_Pii,@function
        .size           _Z10divNewTab2ILi5EEvPfS0_Pii,(.L_x_959 - _Z10divNewTab2ILi5EEvPfS0_Pii)
        .other          _Z10divNewTab2ILi5EEvPfS0_Pii,@"STO_CUDA_ENTRY STV_DEFAULT"
_Z10divNewTab2ILi5EEvPfS0_Pii:
.text._Z10divNewTab2ILi5EEvPfS0_Pii:
        /* <DEDUP_REMOVED lines=34> */
[----:B------:R-:W-:Y:S05]  /*0220*/  CALL.REL.NOINC `($__internal_27_$__cuda_sm3x_div_rn_noftz_f32_slowpath) ;  /* 0x0000000000187944 */ /* 0x000fea0003c00000 */
[----:B------:R-:W-:-:S07]  /*0230*/  IMAD.MOV.U32 R7, RZ, RZ, R0 ;  /* 0x000000ffff077224 */ /* 0x000fce00078e0000 */
.L_x_817:
[----:B------:R-:W-:Y:S05]  /*0240*/  BSYNC.RECONVERGENT B0 ;  /* 0x0000000000007941 */ /* 0x000fea0003800200 */
.L_x_816:
[----:B------:R-:W0:Y:S02]  /*0250*/  LDC.64 R4, c[0x0][0x380] ;  /* 0x0000e000ff047b82 */ /* 0x000e240000000a00 */
[----:B0-----:R-:W-:-:S05]  /*0260*/  IMAD.WIDE.U32 R2, R2, 0x4, R4 ;  /* 0x0000000402027825 */ /* 0x001fca00078e0004 */
[----:B------:R-:W-:Y:S01]  /*0270*/  STG.E desc[UR4][R2.64], R7 ;  /* 0x0000000702007986 */ /* 0x000fe2000c101904 */
[----:B------:R-:W-:Y:S05]  /*0280*/  EXIT ;  /* 0x000000000000794d */ /* 0x000fea0003800000 */
        .weak           $__internal_27_$__cuda_sm3x_div_rn_noftz_f32_slowpath
        .type           $__internal_27_$__cuda_sm3x_div_rn_noftz_f32_slowpath,@function
        .size           $__internal_27_$__cuda_sm3x_div_rn_noftz_f32_slowpath,(.L_x_959 - $__internal_27_$__cuda_sm3x_div_rn_noftz_f32_slowpath)
$__internal_27_$__cuda_sm3x_div_rn_noftz_f32_slowpath:
        /* <DEDUP_REMOVED lines=36> */
.L_x_819:
        /* <DEDUP_REMOVED lines=51> */
.L_x_826:
[----:B------:R-:W-:-:S04]  /*0800*/  LOP3.LUT R0, R0, 0x80000000, RZ, 0xc0, !PT ;  /* 0x8000000000007812 */ /* 0x000fc800078ec0ff */
[----:B------:R-:W-:Y:S01]  /*0810*/  LOP3.LUT R0, R0, 0x7f800000, RZ, 0xfc, !PT ;  /* 0x7f80000000007812 */ /* 0x000fe200078efcff */
[----:B------:R-:W-:Y:S06]  /*0820*/  BRA `(.L_x_827) ;  /* 0x0000000000047947 */ /* 0x000fec0003800000 */
.L_x_825:
[----:B------:R-:W-:-:S07]  /*0830*/  IMAD R0, R6, 0x800000, R0 ;  /* 0x0080000006007824 */ /* 0x000fce00078e0200 */
.L_x_827:
[----:B------:R-:W-:Y:S05]  /*0840*/  BSYNC.RECONVERGENT B2 ;  /* 0x0000000000027941 */ /* 0x000fea0003800200 */
.L_x_824:
[----:B------:R-:W-:Y:S05]  /*0850*/  BRA `(.L_x_828) ;  /* 0x0000000000207947 */ /* 0x000fea0003800000 */
.L_x_823:
[----:B------:R-:W-:-:S04]  /*0860*/  LOP3.LUT R0, R8, 0x80000000, R7, 0x48, !PT ;  /* 0x8000000008007812 */ /* 0x000fc800078e4807 */
[----:B------:R-:W-:Y:S01]  /*0870*/  LOP3.LUT R0, R0, 0x7f800000, RZ, 0xfc, !PT ;  /* 0x7f80000000007812 */ /* 0x000fe200078efcff */
[----:B------:R-:W-:Y:S06]  /*0880*/  BRA `(.L_x_828) ;  /* 0x0000000000147947 */ /* 0x000fec0003800000 */
.L_x_822:
[----:B------:R-:W-:Y:S01]  /*0890*/  LOP3.LUT R0, R8, 0x80000000, R7, 0x48, !PT ;  /* 0x8000000008007812 */ /* 0x000fe200078e4807 */
[----:B------:R-:W-:Y:S06]  /*08a0*/  BRA `(.L_x_828) ;  /* 0x00000000000c7947 */ /* 0x000fec0003800000 */
.L_x_821:
[----:B------:R-:W0:Y:S01]  /*08b0*/  MUFU.RSQ R0, -QNAN ;  /* 0xffc0000000007908 */ /* 0x000e220000001400 */
[----:B------:R-:W-:Y:S05]  /*08c0*/  BRA `(.L_x_828) ;  /* 0x0000000000047947 */ /* 0x000fea0003800000 */
.L_x_820:
[----:B------:R-:W-:-:S07]  /*08d0*/  FADD.FTZ R0, R0, R3 ;  /* 0x0000000300007221 */ /* 0x000fce0000010000 */
.L_x_828:
[----:B------:R-:W-:Y:S05]  /*08e0*/  BSYNC.RECONVERGENT B1 ;  /* 0x0000000000017941 */ /* 0x000fea0003800200 */
.L_x_818:
[----:B------:R-:W-:-:S04]  /*08f0*/  IMAD.MOV.U32 R5, RZ, RZ, 0x0 ;  /* 0x00000000ff057424 */ /* 0x000fc800078e00ff */
[----:B0-----:R-:W-:Y:S05]  /*0900*/  RET.REL.NODEC R4 `(_Z10divNewTab2ILi5EEvPfS0_Pii) ;  /* 0xfffffff404bc7950 */ /* 0x001fea0003c3ffff */
.L_x_829:
        /* <DEDUP_REMOVED lines=15> */
.L_x_959:


//--------------------- .text._Z22calculateBestDistance2ILi4EEvPfS0_S0_PiS1_S1_ii --------------------------
	.section	.text._Z22calculateBestDistance2ILi4EEvPfS0_S0_PiS1_S1_ii,"ax",@progbits
	.align	128
        .global         _Z22calculateBestDistance2ILi4EEvPfS0_S0_PiS1_S1_ii
        .type           _Z22calculateBestDistance2ILi4EEvPfS0_S0_PiS1_S1_ii,@function
        .size           _Z22calculateBestDistance2ILi4EEvPfS0_S0_PiS1_S1_ii,(.L_x_1027 - _Z22calculateBestDistance2ILi4EEvPfS0_S0_PiS1_S1_ii)
        .other          _Z22calculateBestDistance2ILi4EEvPfS0_S0_PiS1_S1_ii,@"STO_CUDA_ENTRY STV_DEFAULT"
_Z22calculateBestDistance2ILi4EEvPfS0_S0_PiS1_S1_ii:
.text._Z22calculateBestDistance2ILi4EEvPfS0_S0_PiS1_S1_ii:
        /* <DEDUP_REMOVED lines=9> */
[----:B------:R-:W-:Y:S01]  /*0090*/  HFMA2 R17, -RZ, RZ, 0, 2.384185791015625e-07 ;  /* 0x00000004ff117431 */ /* 0x000fe200000001ff */
[----:B------:R-:W-:Y:S01]  /*00a0*/  MOV R2, 0xffffffff ;  /* 0xffffffff00027802 */ /* 0x000fe20000000f00 */
[----:B------:R-:W1:Y:S01]  /*00b0*/  LDCU.64 UR18, c[0x0][0x380] ;  /* 0x00007000ff1277ac */ /* 0x000e620008000a00 */
[----:B------:R-:W2:Y:S01]  /*00c0*/  LDCU.64 UR14, c[0x0][0x358] ;  /* 0x00006b00ff0e77ac */ /* 0x000ea20008000a00 */
[----:B0-----:R-:W-:Y:S01]  /*00d0*/  UISETP.GE.AND UP0, UPT, UR17, 0x1, UPT ;  /* 0x000000011100788c */ /* 0x001fe2000bf06270 */
[----:B-1----:R-:W-:-:S08]  /*00e0*/  IMAD.WIDE.U32 R16, R0, R17, UR18 ;  /* 0x0000001200107e25 */ /* 0x002fd0000f8e0011 */
[----:B--2---:R-:W-:Y:S05]  /*00f0*/  BRA.U !UP0, `(.L_x_830) ;  /* 0x0000000d086c7547 */ /* 0x004fea000b800000 */
[----:B------:R-:W-:Y:S01]  /*0100*/  UIADD3 UR6, UPT, UPT, UR17, -0x1, URZ ;  /* 0xffffffff11067890 */ /* 0x000fe2000fffe0ff */
[----:B------:R-:W-:Y:S01]  /*0110*/  IADD3 R10, PT, PT, R0, UR16, RZ ;  /* 0x00000010000a7c10 */ /* 0x000fe2000fffe0ff */
[----:B------:R-:W-:Y:S01]  /*0120*/  ULOP3.LUT UR22, UR17, 0x3, URZ, 0xc0, !UPT ;  /* 0x0000000311167892 */ /* 0x000fe2000f8ec0ff */
[----:B------:R-:W-:Y:S01]  /*0130*/  MOV R11, 0x4 ;  /* 0x00000004000b7802 */ /* 0x000fe20000000f00 */
[----:B------:R-:W-:Y:S01]  /*0140*/  UISETP.GE.U32.AND UP1, UPT, UR6, 0x3, UPT ;  /* 0x000000030600788c */ /* 0x000fe2000bf26070 */
[C---:B------:R-:W-:Y:S01]  /*0150*/  IADD3 R12, PT, PT, R10.reuse, UR16, RZ ;  /* 0x000000100a0c7c10 */ /* 0x040fe2000fffe0ff */
[----:B------:R-:W-:Y:S01]  /*0160*/  USHF.L.U32 UR4, UR17, 0x1, URZ ;  /* 0x0000000111047899 */ /* 0x000fe200080006ff */
[----:B------:R-:W-:Y:S01]  /*0170*/  MOV R13, 0x4 ;  /* 0x00000004000d7802 */ /* 0x000fe20000000f00 */
[----:B------:R-:W-:Y:S01]  /*0180*/  IMAD.WIDE.U32 R10, R10, R11, UR18 ;  /* 0x000000120a0a7e25 */ /* 0x000fe2000f8e000b */
[----:B------:R-:W-:Y:S01]  /*0190*/  MOV R15, 0x4 ;  /* 0x00000004000f7802 */ /* 0x000fe20000000f00 */
[----:B------:R-:W-:Y:S01]  /*01a0*/  UIMAD UR5, UR17, 0x3, URZ ;  /* 0x00000003110578a4 */ /* 0x000fe2000f8e02ff */
[C---:B------:R-:W-:Y:S01]  /*01b0*/  IADD3 R14, PT, PT, R12.reuse, UR16, RZ ;  /* 0x000000100c0e7c10 */ /* 0x040fe2000fffe0ff */
[----:B------:R-:W-:Y:S01]  /*01c0*/  IMAD.WIDE.U32 R12, R12, R13, UR18 ;  /* 0x000000120c0c7e25 */ /* 0x000fe2000f8e000d */
[----:B------:R-:W-:Y:S01]  /*01d0*/  MOV R22, 0x7f7fffff ;  /* 0x7f7fffff00167802 */ /* 0x000fe20000000f00 */
[----:B------:R-:W-:Y:S01]  /*01e0*/  UISETP.NE.AND UP0, UPT, UR22, URZ, UPT ;  /* 0x000000ff1600728c */ /* 0x000fe2000bf05270 */
[----:B------:R-:W-:Y:S01]  /*01f0*/  MOV R2, 0xffffffff ;  /* 0xffffffff00027802 */ /* 0x000fe20000000f00 */
[----:B------:R-:W-:Y:S01]  /*0200*/  IMAD.WIDE.U32 R14, R14, R15, UR18 ;  /* 0x000000120e0e7e25 */ /* 0x000fe2000f8e000f */
[----:B------:R-:W-:Y:S01]  /*0210*/  MOV R5, RZ ;  /* 0x000000ff00057202 */ /* 0x000fe20000000f00 */
[----:B------:R-:W-:Y:S07]  /*0220*/  BRA.U !UP1, `(.L_x_831) ;  /* 0x0000000509cc7547 */ /* 0x000fee000b800000 */
[----:B------:R0:W5:Y:S04]  /*0230*/  LDG.E R4, desc[UR14][R16.64] ;  /* 0x0000000e10047981 */ /* 0x000168000c1e1900 */
[----:B------:R0:W5:Y:S04]  /*0240*/  LDG.E R6, desc[UR14][R10.64] ;  /* 0x0000000e0a067981 */ /* 0x000168000c1e1900 */
[----:B------:R0:W5:Y:S04]  /*0250*/  LDG.E R7, desc[UR14][R12.64] ;  /* 0x0000000e0c077981 */ /* 0x000168000c1e1900 */
[----:B------:R0:W5:Y:S01]  /*0260*/  LDG.E R8, desc[UR14][R14.64] ;  /* 0x0000000e0e087981 */ /* 0x000162000c1e1900 */
[----:B------:R-:W-:Y:S01]  /*0270*/  ULOP3.LUT UR6, UR17, 0x7ffffffc, URZ, 0xc0, !UPT ;  /* 0x7ffffffc11067892 */ /* 0x000fe2000f8ec0ff */
[----:B------:R-:W-:Y:S01]  /*0280*/  HFMA2 R3, -RZ, RZ, 0, 0 ;  /* 0x00000000ff037431 */ /* 0x000fe200000001ff */
[----:B------:R-:W-:Y:S01]  /*0290*/  MOV R22, 0x7f7fffff ;  /* 0x7f7fffff00167802 */ /* 0x000fe20000000f00 */
[----:B------:R-:W1:Y:S01]  /*02a0*/  LDCU.64 UR20, c[0x0][0x388] ;  /* 0x00007100ff1477ac */ /* 0x000e620008000a00 */
[----:B------:R-:W-:-:S02]  /*02b0*/  MOV R2, 0xffffffff ;  /* 0xffffffff00027802 */ /* 0x000fc40000000f00 */
[----:B------:R-:W-:Y:S01]  /*02c0*/  MOV R5, UR6 ;  /* 0x0000000600057c02 */ /* 0x000fe20008000f00 */
[----:B------:R-:W2:Y:S01]  /*02d0*/  LDCU.64 UR8, c[0x0][0x388] ;  /* 0x00007100ff0877ac */ /* 0x000ea20008000a00 */
[----:B------:R-:W-:Y:S01]  /*02e0*/  UMOV UR6, UR4 ;  /* 0x0000000400067c82 */ /* 0x000fe20008000000 */
[----:B0-----:R-:W-:-:S05]  /*02f0*/  UMOV UR7, UR5 ;  /* 0x0000000500077c82 */ /* 0x001fca0008000000 */
.L_x_832:
[----:B--2---:R-:W-:Y:S01]  /*0300*/  UMOV UR4, UR8 ;  /* 0x0000000800047c82 */ /* 0x004fe20008000000 */
[----:B------:R-:W-:Y:S01]  /*0310*/  UMOV UR5, UR9 ;  /* 0x0000000900057c82 */ /* 0x000fe20008000000 */
[----:B------:R-:W-:Y:S01]  /*0320*/  MOV R24, UR4 ;  /* 0x0000000400187c02 */ /* 0x000fe20008000f00 */
[----:B------:R-:W-:Y:S02]  /*0330*/  UIMAD.WIDE.U32 UR8, UR17, 0x4, UR4 ;  /* 0x00000004110878a5 */ /* 0x000fe4000f8e0004 */
[----:B------:R-:W-:Y:S01]  /*0340*/  MOV R25, UR5 ;  /* 0x0000000500197c02 */ /* 0x000fe20008000f00 */
[----:B-1----:R-:W-:-:S03]  /*0350*/  UIMAD.WIDE.U32 UR10, UR6, 0x4, UR20 ;  /* 0x00000004060a78a5 */ /* 0x002fc6000f8e0014 */
[----:B------:R-:W-:Y:S02]  /*0360*/  MOV R21, UR9 ;  /* 0x0000000900157c02 */ /* 0x000fe40008000f00 */
[----:B------:R-:W2:Y:S01]  /*0370*/  LDG.E R25, desc[UR14][R24.64] ;  /* 0x0000000e18197981 */ /* 0x000ea2000c1e1900 */
[----:B------:R-:W-:Y:S01]  /*0380*/  MOV R20, UR8 ;  /* 0x0000000800147c02 */ /* 0x000fe20008000f00 */
[----:B------:R-:W-:Y:S01]  /*0390*/  UIMAD.WIDE.U32 UR12, UR7, 0x4, UR20 ;  /* 0x00000004070c78a5 */ /* 0x000fe2000f8e0014 */
[----:B------:R-:W-:Y:S02]  /*03a0*/  MOV R18, UR10 ;  /* 0x0000000a00127c02 */ /* 0x000fe40008000f00 */
[----:B------:R-:W-:Y:S01]  /*03b0*/  MOV R19, UR11 ;  /* 0x0000000b00137c02 */ /* 0x000fe20008000f00 */
[----:B------:R-:W3:Y:S02]  /*03c0*/  LDG.E R21, desc[UR14][R20.64] ;  /* 0x0000000e14157981 */ /* 0x000ee4000c1e1900 */
[----:B------:R-:W-:-:S02]  /*03d0*/  MOV R16, UR12 ;  /* 0x0000000c00107c02 */ /* 0x000fc40008000f00 */
[----:B------:R-:W-:-:S05]  /*03e0*/  MOV R17, UR13 ;  /* 0x0000000d00117c02 */ /* 0x000fca0008000f00 */
[----:B------:R0:W4:Y:S04]  /*03f0*/  LDG.E R9, desc[UR14][R16.64] ;  /* 0x0000000e10097981 */ /* 0x000128000c1e1900 */
[----:B------:R1:W4:Y:S01]  /*0400*/  LDG.E R20, desc[UR14][R18.64] ;  /* 0x0000000e12147981 */ /* 0x000322000c1e1900 */
[----:B0-----:R-:W-:Y:S02]  /*0410*/  MOV R16, UR4 ;  /* 0x0000000400107c02 */ /* 0x001fe40008000f00 */
[----:B------:R-:W-:Y:S02]  /*0420*/  MOV R17, UR5 ;  /* 0x0000000500117c02 */ /* 0x000fe40008000f00 */
[----:B-1----:R-:W-:Y:S02]  /*0430*/  MOV R18, UR8 ;  /* 0x0000000800127c02 */ /* 0x002fe40008000f00 */
[----:B------:R-:W-:Y:S01]  /*0440*/  MOV R19, UR9 ;  /* 0x0000000900137c02 */ /* 0x000fe20008000f00 */
[----:B------:R0:W4:Y:S01]  /*0450*/  LDG.E R27, desc[UR14][R16.64+0x4] ;  /* 0x0000040e101b7981 */ /* 0x000122000c1e1900 */
[----:B------:R-:W-:-:S03]  /*0460*/  MOV R28, UR10 ;  /* 0x0000000a001c7c02 */ /* 0x000fc60008000f00 */
[----:B------:R1:W4:Y:S01]  /*0470*/  LDG.E R23, desc[UR14][R18.64+0x4] ;  /* 0x0000040e12177981 */ /* 0x000322000c1e1900 */
[----:B------:R-:W-:-:S05]  /*0480*/  MOV R29, UR11 ;  /* 0x0000000b001d7c02 */ /* 0x000fca0008000f00 */
[----:B------:R-:W4:Y:S01]  /*0490*/  LDG.E R28, desc[UR14][R28.64+0x4] ;  /* 0x0000040e1c1c7981 */ /* 0x000f22000c1e1900 */
[----:B0-----:R-:W-:Y:S02]  /*04a0*/  MOV R16, UR12 ;  /* 0x0000000c00107c02 */ /* 0x001fe40008000f00 */
[----:B-1----:R-:W-:Y:S02]  /*04b0*/  MOV R18, UR4 ;  /* 0x0000000400127c02 */ /* 0x002fe40008000f00 */
[----:B------:R-:W-:Y:S02]  /*04c0*/  MOV R17, UR13 ;  /* 0x0000000d00117c02 */ /* 0x000fe40008000f00 */
[----:B------:R-:W-:Y:S01]  /*04d0*/  MOV R26, UR8 ;  /* 0x00000008001a7c02 */ /* 0x000fe20008000f00 */
[----:B--2--5:R-:W-:-:S04]  /*04e0*/  FADD R25, R4, -R25 ;  /* 0x8000001904197221 */ /* 0x024fc80000000000 */
[----:B------:R-:W-:Y:S01]  /*04f0*/  FFMA R25, R25, R25, RZ ;  /* 0x0000001919197223 */ /* 0x000fe200000000ff */
[----:B---3--:R-:W-:-:S04]  /*0500*/  FADD R24, R6, -R21 ;  /* 0x8000001506187221 */ /* 0x008fc80000000000 */
[----:B------:R-:W-:Y:S01]  /*0510*/  FFMA R25, R24, R24, R25 ;  /* 0x0000001818197223 */ /* 0x000fe20000000019 */
[----:B------:R-:W-:Y:S01]  /*0520*/  MOV R21, UR5 ;  /* 0x0000000500157c02 */ /* 0x000fe20008000f00 */
[----:B----4-:R-:W-:Y:S01]  /*0530*/  FADD R20, R7, -R20 ;  /* 0x8000001407147221 */ /* 0x010fe20000000000 */
[----:B------:R-:W-:-:S03]  /*0540*/  FADD R19, R8, -R9 ;  /* 0x8000000908137221 */ /* 0x000fc60000000000 */
[----:B------:R-:W-:Y:S01]  /*0550*/  FFMA R24, R20, R20, R25 ;  /* 0x0000001414187223 */ /* 0x000fe20000000019 */
[----:B------:R-:W-:Y:S01]  /*0560*/  MOV R20, UR4 ;  /* 0x0000000400147c02 */ /* 0x000fe20008000f00 */
[----:B------:R-:W2:Y:S04]  /*0570*/  LDG.E R25, desc[UR14][R16.64+0x4] ;  /* 0x0000040e10197981 */ /* 0x000ea8000c1e1900 */
[----:B------:R0:W3:Y:S02]  /*0580*/  LDG.E R9, desc[UR14][R20.64+0x8] ;  /* 0x0000080e14097981 */ /* 0x0000e4000c1e1900 */
[----:B0-----:R-:W-:Y:S01]  /*0590*/  FFMA R21, R19, R19, R24 ;  /* 0x0000001313157223 */ /* 0x001fe20000000018 */
[----:B------:R-:W-:Y:S01]  /*05a0*/  MOV R19, UR5 ;  /* 0x0000000500137c02 */ /* 0x000fe20008000f00 */
[----:B------:R-:W-:Y:S01]  /*05b0*/  FADD R20, R4, -R27 ;  /* 0x8000001b04147221 */ /* 0x000fe20000000000 */
[----:B------:R-:W-:Y:S01]  /*05c0*/  MOV R27, UR9 ;  /* 0x00000009001b7c02 */ /* 0x000fe20008000f00 */
[----:B------:R-:W-:-:S02]  /*05d0*/  FADD R23, R6, -R23 ;  /* 0x8000001706177221 */ /* 0x000fc40000000000 */
[----:B------:R0:W4:Y:S01]  /*05e0*/  LDG.E R29, desc[UR14][R18.64+0xc] ;  /* 0x00000c0e121d7981 */ /* 0x000122000c1e1900 */
[----:B------:R-:W-:Y:S02]  /*05f0*/  FSETP.GEU.AND P1, PT, R21, R22, PT ;  /* 0x000000161500720b */ /* 0x000fe40003f2e000 */
[----:B------:R-:W-:Y:S01]  /*0600*/  MOV R16, UR10 ;  /* 0x0000000a00107c02 */ /* 0x000fe20008000f00 */
[----:B------:R1:W4:Y:S01]  /*0610*/  LDG.E R27, desc[UR14][R26.64+0x8] ;  /* 0x0000080e1a1b7981 */ /* 0x000322000c1e1900 */
[----:B------:R-:W-:Y:S01]  /*0620*/  MOV R17, UR11 ;  /* 0x0000000b00117c02 */ /* 0x000fe20008000f00 */
[----:B0-----:R-:W-:Y:S01]  /*0630*/  FFMA R18, R20, R20, RZ ;  /* 0x0000001414127223 */ /* 0x001fe200000000ff */
[----:B------:R-:W-:-:S03]  /*0640*/  MOV R20, UR12 ;  /* 0x0000000c00147c02 */ /* 0x000fc60008000f00 */
[----:B------:R-:W4:Y:S01]  /*0650*/  LDG.E R24, desc[UR14][R16.64+0x8] ;  /* 0x0000080e10187981 */ /* 0x000f22000c1e1900 */
[----:B------:R-:W-:Y:S01]  /*0660*/  FFMA R18, R23, R23, R18 ;  /* 0x0000001717127223 */ /* 0x000fe20000000012 */
[----:B-1----:R-:W-:Y:S02]  /*0670*/  FSEL R26, R21, R22, !P1 ;  /* 0x00000016151a7208 */ /* 0x002fe40004800000 */
[----:B------:R-:W-:Y:S02]  /*0680*/  MOV R23, UR9 ;  /* 0x0000000900177c02 */ /* 0x000fe40008000f00 */
[----:B------:R-:W-:Y:S02]  /*0690*/  MOV R21, UR13 ;  /* 0x0000000d00157c02 */ /* 0x000fe40008000f00 */
[----:B------:R-:W-:Y:S01]  /*06a0*/  MOV R22, UR8 ;  /* 0x0000000800167c02 */ /* 0x000fe20008000f00 */
[----:B------:R-:W-:Y:S01]  /*06b0*/  FADD R19, R7, -R28 ;  /* 0x8000001c07137221 */ /* 0x000fe20000000000 */
[----:B------:R-:W4:Y:S04]  /*06c0*/  LDG.E R16, desc[UR14][R16.64+0xc] ;  /* 0x00000c0e10107981 */ /* 0x000f28000c1e1900 */
[----:B------:R-:W4:Y:S01]  /*06d0*/  LDG.E R23, desc[UR14][R22.64+0xc] ;  /* 0x00000c0e16177981 */ /* 0x000f22000c1e1900 */
[----:B------:R-:W-:Y:S01]  /*06e0*/  FFMA R28, R19, R19, R18 ;  /* 0x00000013131c7223 */ /* 0x000fe20000000012 */
[----:B------:R-:W-:-:S02]  /*06f0*/  MOV R19, UR13 ;  /* 0x0000000d00137c02 */ /* 0x000fc40008000f00 */
[----:B------:R0:W4:Y:S01]  /*0700*/  LDG.E R21, desc[UR14][R20.64+0x8] ;  /* 0x0000080e14157981 */ /* 0x000122000c1e1900 */
[----:B------:R-:W-:-:S05]  /*0710*/  MOV R18, UR12 ;  /* 0x0000000c00127c02 */ /* 0x000fca0008000f00 */
[----:B------:R1:W4:Y:S01]  /*0720*/  LDG.E R19, desc[UR14][R18.64+0xc] ;  /* 0x00000c0e12137981 */ /* 0x000322000c1e1900 */
[----:B------:R-:W-:Y:S01]  /*0730*/  SEL R2, R3, R2, !P1 ;  /* 0x0000000203027207 */ /* 0x000fe20004800000 */
[----:B------:R-:W-:Y:S02]  /*0740*/  UIADD3 UR8, UP1, UPT, UR4, 0x10, URZ ;  /* 0x0000001004087890 */ /* 0x000fe4000ff3e0ff */
[----:B------:R-:W-:Y:S02]  /*0750*/  UIADD3 UR6, UPT, UPT, UR6, 0x4, URZ ;  /* 0x0000000406067890 */ /* 0x000fe4000fffe0ff */
[----:B------:R-:W-:Y:S02]  /*0760*/  UIADD3 UR7, UPT, UPT, UR7, 0x4, URZ ;  /* 0x0000000407077890 */ /* 0x000fe4000fffe0ff */
[----:B------:R-:W-:Y:S01]  /*0770*/  UIADD3.X UR9, UPT, UPT, URZ, UR5, URZ, UP1, !UPT ;  /* 0x00000005ff097290 */ /* 0x000fe20008ffe4ff */
[----:B--2---:R-:W-:Y:S01]  /*0780*/  FADD R25, R8, -R25 ;  /* 0x8000001908197221 */ /* 0x004fe20000000000 */
[----:B---3--:R-:W-:-:S04]  /*0790*/  FADD R9, R4, -R9 ;  /* 0x8000000904097221 */ /* 0x008fc80000000000 */
[----:B------:R-:W-:Y:S01]  /*07a0*/  FFMA R9, R9, R9, RZ ;  /* 0x0000000909097223 */ /* 0x000fe200000000ff */
[----:B------:R-:W-:-:S05]  /*07b0*/  FFMA R25, R25, R25, R28 ;  /* 0x0000001919197223 */ /* 0x000fca000000001c */
[----:B------:R-:W-:Y:S01]  /*07c0*/  FSETP.GEU.AND P2, PT, R25, R26, PT ;  /* 0x0000001a1900720b */ /* 0x000fe20003f4e000 */
[----:B----4-:R-:W-:Y:S01]  /*07d0*/  FADD R29, R4, -R29 ;  /* 0x8000001d041d7221 */ /* 0x010fe20000000000 */
[----:B------:R-:W-:-:S03]  /*07e0*/  FADD R27, R6, -R27 ;  /* 0x8000001b061b7221 */ /* 0x000fc60000000000 */
[----:B------:R-:W-:Y:S01]  /*07f0*/  FFMA R29, R29, R29, RZ ;  /* 0x0000001d1d1d7223 */ /* 0x000fe200000000ff */
[----:B------:R-:W-:Y:S01]  /*0800*/  FFMA R9, R27, R27, R9 ;  /* 0x0000001b1b097223 */ /* 0x000fe20000000009 */
[----:B------:R-:W-:-:S04]  /*0810*/  FADD R24, R7, -R24 ;  /* 0x8000001807187221 */ /* 0x000fc80000000000 */
[----:B------:R-:W-:Y:S01]  /*0820*/  FFMA R9, R24, R24, R9 ;  /* 0x0000001818097223 */ /* 0x000fe20000000009 */
[----:B------:R-:W-:Y:S01]  /*0830*/  FSEL R25, R25, R26, !P2 ;  /* 0x0000001a19197208 */ /* 0x000fe20005000000 */
[----:B------:R-:W-:Y:S01]  /*0840*/  FADD R16, R7, -R16 ;  /* 0x8000001007107221 */ /* 0x000fe20000000000 */
[----:B0-----:R-:W-:Y:S01]  /*0850*/  FADD R20, R6, -R23 ;  /* 0x8000001706147221 */ /* 0x001fe20000000000 */
[----:B-1----:R-:W-:-:S03]  /*0860*/  FADD R18, R8, -R21 ;  /* 0x8000001508127221 */ /* 0x002fc60000000000 */
[----:B------:R-:W-:Y:S01]  /*0870*/  FFMA R29, R20, R20, R29 ;  /* 0x00000014141d7223 */ /* 0x000fe2000000001d */
[----:B------:R-:W-:-:S03]  /*0880*/  FFMA R18, R18, R18, R9 ;  /* 0x0000001212127223 */ /* 0x000fc60000000009 */
[----:B------:R-:W-:Y:S01]  /*0890*/  FFMA R29, R16, R16, R29 ;  /* 0x00000010101d7223 */ /* 0x000fe2000000001d */
[----:B------:R-:W-:Y:S01]  /*08a0*/  FADD R16, R8, -R19 ;  /* 0x8000001308107221 */ /* 0x000fe20000000000 */
[----:B------:R-:W-:-:S03]  /*08b0*/  FSETP.GEU.AND P3, PT, R18, R25, PT ;  /* 0x000000191200720b */ /* 0x000fc60003f6e000 */
[----:B------:R-:W-:Y:S01]  /*08c0*/  FFMA R29, R16, R16, R29 ;  /* 0x00000010101d7223 */ /* 0x000fe2000000001d */
[----:B------:R-:W-:-:S04]  /*08d0*/  FSEL R18, R18, R25, !P3 ;  /* 0x0000001912127208 */ /* 0x000fc80005800000 */
[----:B------:R-:W-:Y:S02]  /*08e0*/  FSETP.GEU.AND P0, PT, R29, R18, PT ;  /* 0x000000121d00720b */ /* 0x000fe40003f0e000 */
[----:B------:R-:W-:-:S03]  /*08f0*/  @!P2 IADD3 R2, PT, PT, R3, 0x1, RZ ;  /* 0x000000010302a810 */ /* 0x000fc60007ffe0ff */
[----:B------:R-:W-:-:S08]  /*0900*/  @!P3 IADD3 R2, PT, PT, R3, 0x2, RZ ;  /* 0x000000020302b810 */ /* 0x000fd00007ffe0ff */
[C---:B------:R-:W-:Y:S02]  /*0910*/  @!P0 IADD3 R2, PT, PT, R3.reuse, 0x3, RZ ;  /* 0x0000000303028810 */ /* 0x040fe40007ffe0ff */
[----:B------:R-:W-:-:S04]  /*0920*/  IADD3 R3, PT, PT, R3, 0x4, RZ ;  /* 0x0000000403037810 */ /* 0x000fc80007ffe0ff */
[----:B------:R-:W-:Y:S02]  /*0930*/  ISETP.NE.AND P1, PT, R3, R5, PT ;  /* 0x000000050300720c */ /* 0x000fe40003f25270 */
[----:B------:R-:W-:-:S11]  /*0940*/  FSEL R22, R29, R18, !P0 ;  /* 0x000000121d167208 */ /* 0x000fd60004000000 */
[----:B------:R-:W-:Y:S05]  /*0950*/  @P1 BRA `(.L_x_832) ;  /* 0xfffffff800681947 */ /* 0x000fea000383ffff */
.L_x_831:
[----:B------:R-:W-:Y:S05]  /*0960*/  BRA.U !UP0, `(.L_x_830) ;  /* 0x0000000508507547 */ /* 0x000fea000b800000 */
[----:B------:R-:W-:Y:S01]  /*0970*/  UISETP.NE.AND UP0, UPT, UR22, 0x1, UPT ;  /* 0x000000011600788c */ /* 0x000fe2000bf05270 */
[----:B------:R-:W-:Y:S01]  /*0980*/  HFMA2 R7, -RZ, RZ, 0, 2.384185791015625e-07 ;  /* 0x00000004ff077431 */ /* 0x000fe200000001ff */
[----:B------:R-:W-:-:S04]  /*0990*/  ULOP3.LUT UR4, UR17, 0x1, URZ, 0xc0, !UPT ;  /* 0x0000000111047892 */ /* 0x000fc8000f8ec0ff */
[----:B------:R-:W-:Y:S01]  /*09a0*/  UISETP.NE.U32.AND UP1, UPT, UR4, 0x1, UPT ;  /* 0x000000010400788c */ /* 0x000fe2000bf25070 */
[----:B------:R-:W-:Y:S02]  /*09b0*/  IMAD.WIDE.U32 R6, R0, R7, UR18 ;  /* 0x0000001200067e25 */ /* 0x000fe4000f8e0007 */
[----:B------:R-:W-:Y:S08]  /*09c0*/  BRA.U !UP0, `(.L_x_833) ;  /* 0x0000000108cc7547 */ /* 0x000ff0000b800000 */
[----:B------:R-:W0:Y:S01]  /*09d0*/  LDC.64 R18, c[0x0][0x388] ;  /* 0x0000e200ff127b82 */ /* 0x000e220000000a00 */
[----:B------:R-:W-:Y:S01]  /*09e0*/  IADD3 R21, PT, PT, R5, UR17, RZ ;  /* 0x0000001105157c10 */ /* 0x000fe2000fffe0ff */
[----:B------:R-:W-:Y:S01]  /*09f0*/  USHF.L.U32 UR4, UR17, 0x1, URZ ;  /* 0x0000000111047899 */ /* 0x000fe200080006ff */
[----:B------:R-:W2:Y:S02]  /*0a00*/  LDG.E R23, desc[UR14][R6.64] ;  /* 0x0000000e06177981 */ /* 0x000ea4000c1e1900 */
[----:B------:R-:W-:Y:S02]  /*0a10*/  IADD3 R17, PT, PT, R21, UR17, RZ ;  /* 0x0000001115117c10 */ /* 0x000fe4000fffe0ff */
[----:B------:R-:W3:Y:S02]  /*0a20*/  LDG.E R4, desc[UR14][R10.64] ;  /* 0x0000000e0a047981 */ /* 0x000ee4000c1e1900 */
[----:B------:R-:W-:Y:S02]  /*0a30*/  IADD3 R3, PT, PT, R17, UR17, RZ ;  /* 0x0000001111037c10 */ /* 0x000fe4000fffe0ff */
[----:B------:R-:W-:Y:S01]  /*0a40*/  MOV R25, UR4 ;  /* 0x0000000400197c02 */ /* 0x000fe20008000f00 */
[----:B------:R-:W-:Y:S01]  /*0a50*/  UIMAD UR4, UR17, 0x3, URZ ;  /* 0x00000003110478a4 */ /* 0x000fe2000f8e02ff */
[----:B------:R-:W4:Y:S01]  /*0a60*/  LDG.E R29, desc[UR14][R12.64] ;  /* 0x0000000e0c1d7981 */ /* 0x000f22000c1e1900 */
[----:B0-----:R-:W-:-:S04]  /*0a70*/  IMAD.WIDE.U32 R20, R21, 0x4, R18 ;  /* 0x0000000415147825 */ /* 0x001fc800078e0012 */
[--C-:B------:R-:W-:Y:S01]  /*0a80*/  IMAD.WIDE.U32 R8, R5, 0x4, R18.reuse ;  /* 0x0000000405087825 */ /* 0x100fe200078e0012 */
[----:B------:R0:W3:Y:S03]  /*0a90*/  LDG.E R27, desc[UR14][R20.64] ;  /* 0x0000000e141b7981 */ /* 0x0000e6000c1e1900 */
[--C-:B------:R-:W-:Y:S01]  /*0aa0*/  IMAD.WIDE.U32 R16, R17, 0x4, R18.reuse ;  /* 0x0000000411107825 */ /* 0x100fe200078e0012 */
[----:B------:R-:W2:Y:S03]  /*0ab0*/  LDG.E R26, desc[UR14][R8.64] ;  /* 0x0000000e081a7981 */ /* 0x000ea6000c1e1900 */
[----:B------:R-:W-:Y:S01]  /*0ac0*/  IMAD.WIDE.U32 R18, R3, 0x4, R18 ;  /* 0x0000000403127825 */ /* 0x000fe200078e0012 */
[----:B------:R-:W-:Y:S01]  /*0ad0*/  MOV R3, UR17 ;  /* 0x0000001100037c02 */ /* 0x000fe20008000f00 */
[----:B------:R1:W4:Y:S04]  /*0ae0*/  LDG.E R28, desc[UR14][R16.64] ;  /* 0x0000000e101c7981 */ /* 0x000328000c1e1900 */
[--C-:B0-----:R-:W-:Y:S01]  /*0af0*/  IMAD.WIDE.U32 R20, R3, 0x4, R8.reuse ;  /* 0x0000000403147825 */ /* 0x101fe200078e0008 */
[----:B------:R-:W-:Y:S01]  /*0b00*/  MOV R3, UR4 ;  /* 0x0000000400037c02 */ /* 0x000fe20008000f00 */
[----:B------:R-:W5:Y:S04]  /*0b10*/  LDG.E R18, desc[UR14][R18.64] ;  /* 0x0000000e12127981 */ /* 0x000f68000c1e1900 */
[----:B------:R-:W5:Y:S01]  /*0b20*/  LDG.E R21, desc[UR14][R20.64+0x4] ;  /* 0x0000040e14157981 */ /* 0x000f62000c1e1900 */
[----:B------:R-:W-:-:S03]  /*0b30*/  IMAD.WIDE.U32 R24, R25, 0x4, R8 ;  /* 0x0000000419187825 */ /* 0x000fc600078e0008 */
[----:B------:R-:W5:Y:S04]  /*0b40*/  LDG.E R19, desc[UR14][R14.64] ;  /* 0x0000000e0e137981 */ /* 0x000f68000c1e1900 */
[----:B------:R0:W5:Y:S01]  /*0b50*/  LDG.E R20, desc[UR14][R8.64+0x4] ;  /* 0x0000040e08147981 */ /* 0x000162000c1e1900 */
[----:B-1----:R-:W-:-:S03]  /*0b60*/  IMAD.WIDE.U32 R16, R3, 0x4, R8 ;  /* 0x0000000403107825 */ /* 0x002fc600078e0008 */
[----:B------:R-:W5:Y:S04]  /*0b70*/  LDG.E R24, desc[UR14][R24.64+0x4] ;  /* 0x0000040e18187981 */ /* 0x000f68000c1e1900 */
[----:B------:R-:W5:Y:S01]  /*0b80*/  LDG.E R16, desc[UR14][R16.64+0x4] ;  /* 0x0000040e10107981 */ /* 0x000f62000c1e1900 */
[----:B--2---:R-:W-:Y:S01]  /*0b90*/  FADD R3, R23, -R26 ;  /* 0x8000001a17037221 */ /* 0x004fe20000000000 */
[----:B---3--:R-:W-:-:S03]  /*0ba0*/  FADD R26, R4, -R27 ;  /* 0x8000001b041a7221 */ /* 0x008fc60000000000 */
[----:B------:R-:W-:Y:S01]  /*0bb0*/  FFMA R3, R3, R3, RZ ;  /* 0x0000000303037223 */ /* 0x000fe200000000ff */
[----:B----4-:R-:W-:-:S03]  /*0bc0*/  FADD R27, R29, -R28 ;  /* 0x8000001c1d1b7221 */ /* 0x010fc60000000000 */
[----:B------:R-:W-:-:S04]  /*0bd0*/  FFMA R26, R26, R26, R3 ;  /* 0x0000001a1a1a7223 */ /* 0x000fc80000000003 */
[----:B------:R-:W-:Y:S01]  /*0be0*/  FFMA R26, R27, R27, R26 ;  /* 0x0000001b1b1a7223 */ /* 0x000fe2000000001a */
[----:B-----5:R-:W-:Y:S01]  /*0bf0*/  FADD R4, R4, -R21 ;  /* 0x8000001504047221 */ /* 0x020fe20000000000 */
[----:B0-----:R-:W-:Y:S01]  /*0c00*/  FADD R9, R19, -R18 ;  /* 0x8000001213097221 */ /* 0x001fe20000000000 */
[----:B------:R-:W-:-:S04]  /*0c10*/  FADD R3, R23, -R20 ;  /* 0x8000001417037221 */ /* 0x000fc80000000000 */
[----:B------:R-:W-:Y:S01]  /*0c20*/  FFMA R3, R3, R3, RZ ;  /* 0x0000000303037223 */ /* 0x000fe200000000ff */
[----:B------:R-:W-:Y:S01]  /*0c30*/  FFMA R9, R9, R9, R26 ;  /* 0x0000000909097223 */ /* 0x000fe2000000001a */
[----:B------:R-:W-:Y:S02]  /*0c40*/  FADD R24, R29, -R24 ;  /* 0x800000181d187221 */ /* 0x000fe40000000000 */
[----:B------:R-:W-:Y:S01]  /*0c50*/  FFMA R3, R4, R4, R3 ;  /* 0x0000000404037223 */ /* 0x000fe20000000003 */
[----:B------:R-:W-:Y:S01]  /*0c60*/  FADD R16, R19, -R16 ;  /* 0x8000001013107221 */ /* 0x000fe20000000000 */
[C---:B------:R-:W-:Y:S02]  /*0c70*/  FSETP.GEU.AND P0, PT, R9.reuse, R22, PT ;  /* 0x000000160900720b */ /* 0x040fe40003f0e000 */
[----:B------:R-:W-:Y:S02]  /*0c80*/  FFMA R3, R24, R24, R3 ;  /* 0x0000001818037223 */ /* 0x000fe40000000003 */
[----:B------:R-:W-:-:S02]  /*0c90*/  FSEL R22, R9, R22, !P0 ;  /* 0x0000001609167208 */ /* 0x000fc40004000000 */
[----:B------:R-:W-:-:S05]  /*0ca0*/  FFMA R3, R16, R16, R3 ;  /* 0x0000001010037223 */ /* 0x000fca0000000003 */
[----:B------:R-:W-:Y:S02]  /*0cb0*/  FSETP.GEU.AND P1, PT, R3, R22, PT ;  /* 0x000000160300720b */ /* 0x000fe40003f2e000 */
[----:B------:R-:W-:Y:S02]  /*0cc0*/  SEL R2, R5, R2, !P0 ;  /* 0x0000000205027207 */ /* 0x000fe40004000000 */
[----:B------:R-:W-:-:S09]  /*0cd0*/  FSEL R22, R3, R22, !P1 ;  /* 0x0000001603167208 */ /* 0x000fd20004800000 */
[C---:B------:R-:W-:Y:S02]  /*0ce0*/  @!P1 IADD3 R2, PT, PT, R5.reuse, 0x1, RZ ;  /* 0x0000000105029810 */ /* 0x040fe40007ffe0ff */
[----:B------:R-:W-:-:S07]  /*0cf0*/  IADD3 R5, PT, PT, R5, 0x2, RZ ;  /* 0x0000000205057810 */ /* 0x000fce0007ffe0ff */
.L_x_833:
[----:B------:R-:W-:Y:S05]  /*0d00*/  BRA.U UP1, `(.L_x_830) ;  /* 0x0000000101687547 */ /* 0x000fea000b800000 */
[----:B------:R-:W0:Y:S01]  /*0d10*/  LDC.64 R8, c[0x0][0x388] ;  /* 0x0000e200ff087b82 */ /* 0x000e220000000a00 */
[----:B------:R-:W-:Y:S01]  /*0d20*/  IADD3 R17, PT, PT, R5, UR17, RZ ;  /* 0x0000001105117c10 */ /* 0x000fe2000fffe0ff */
[----:B------:R-:W2:Y:S03]  /*0d30*/  LDG.E R3, desc[UR14][R6.64] ;  /* 0x0000000e06037981 */ /* 0x000ea6000c1e1900 */
[----:B------:R-:W-:Y:S01]  /*0d40*/  IADD3 R19, PT, PT, R17, UR17, RZ ;  /* 0x0000001111137c10 */ /* 0x000fe2000fffe0ff */
[----:B------:R-:W3:Y:S03]  /*0d50*/  LDG.E R11, desc[UR14][R10.64] ;  /* 0x0000000e0a0b7981 */ /* 0x000ee6000c1e1900 */
[----:B------:R-:W-:Y:S01]  /*0d60*/  IADD3 R23, PT, PT, R19, UR17, RZ ;  /* 0x0000001113177c10 */ /* 0x000fe2000fffe0ff */
[----:B------:R-:W4:Y:S04]  /*0d70*/  LDG.E R13, desc[UR14][R12.64] ;  /* 0x0000000e0c0d7981 */ /* 0x000f28000c1e1900 */
[----:B------:R-:W5:Y:S01]  /*0d80*/  LDG.E R15, desc[UR14][R14.64] ;  /* 0x0000000e0e0f7981 */ /* 0x000f62000c1e1900 */
[----:B0-----:R-:W-:-:S04]  /*0d90*/  IMAD.WIDE.U32 R20, R5, 0x4, R8 ;  /* 0x0000000405147825 */ /* 0x001fc800078e0008 */
[--C-:B------:R-:W-:Y:S02]  /*0da0*/  IMAD.WIDE.U32 R16, R17, 0x4, R8.reuse ;  /* 0x0000000411107825 */ /* 0x100fe400078e0008 */
[----:B------:R-:W2:Y:S02]  /*0db0*/  LDG.E R20, desc[UR14][R20.64] ;  /* 0x0000000e14147981 */ /* 0x000ea4000c1e1900 */
[--C-:B------:R-:W-:Y:S02]  /*0dc0*/  IMAD.WIDE.U32 R18, R19, 0x4, R8.reuse ;  /* 0x0000000413127825 */ /* 0x100fe400078e0008 */
[----:B------:R-:W3:Y:S02]  /*0dd0*/  LDG.E R16, desc[UR14][R16.64] ;  /* 0x0000000e10107981 */ /* 0x000ee4000c1e1900 */
[----:B------:R-:W-:Y:S02]  /*0de0*/  IMAD.WIDE.U32 R8, R23, 0x4, R8 ;  /* 0x0000000417087825 */ /* 0x000fe400078e0008 */
[----:B------:R-:W4:Y:S04]  /*0df0*/  LDG.E R18, desc[UR14][R18.64] ;  /* 0x0000000e12127981 */ /* 0x000f28000c1e1900 */
[----:B------:R-:W5:Y:S01]  /*0e00*/  LDG.E R8, desc[UR14][R8.64] ;  /* 0x0000000e08087981 */ /* 0x000f62000c1e1900 */
[----:B--2---:R-:W-:Y:S01]  /*0e10*/  FADD R3, R3, -R20 ;  /* 0x8000001403037221 */ /* 0x004fe20000000000 */
[----:B---3--:R-:W-:-:S03]  /*0e20*/  FADD R4, R11, -R16 ;  /* 0x800000100b047221 */ /* 0x008fc60000000000 */
[----:B------:R-:W-:-:S04]  /*0e30*/  FFMA R3, R3, R3, RZ ;  /* 0x0000000303037223 */ /* 0x000fc800000000ff */
[----:B------:R-:W-:Y:S01]  /*0e40*/  FFMA R3, R4, R4, R3 ;  /* 0x0000000404037223 */ /* 0x000fe20000000003 */
[----:B----4-:R-:W-:Y:S01]  /*0e50*/  FADD R4, R13, -R18 ;  /* 0x800000120d047221 */ /* 0x010fe20000000000 */
[----:B-----5:R-:W-:-:S03]  /*0e60*/  FADD R6, R15, -R8 ;  /* 0x800000080f067221 */ /* 0x020fc60000000000 */
[----:B------:R-:W-:-:S04]  /*0e70*/  FFMA R3, R4, R4, R3 ;  /* 0x0000000404037223 */ /* 0x000fc80000000003 */
[----:B------:R-:W-:-:S05]  /*0e80*/  FFMA R3, R6, R6, R3 ;  /* 0x0000000606037223 */ /* 0x000fca0000000003 */
[----:B------:R-:W-:-:S04]  /*0e90*/  FSETP.GEU.AND P0, PT, R3, R22, PT ;  /* 0x000000160300720b */ /* 0x000fc80003f0e000 */
[----:B------:R-:W-:-:S09]  /*0ea0*/  SEL R2, R5, R2, !P0 ;  /* 0x0000000205027207 */ /* 0x000fd20004000000 */
.L_x_830:
[----:B------:R-:W0:Y:S02]  /*0eb0*/  LDC.64 R4, c[0x0][0x398] ;  /* 0x0000e600ff047b82 */ /* 0x000e240000000a00 */
[----:B0-----:R-:W-:-:S05]  /*0ec0*/  IMAD.WIDE.U32 R4, R0, 0x4, R4 ;  /* 0x0000000400047825 */ /* 0x001fca00078e0004 */
[----:B------:R-:W2:Y:S02]  /*0ed0*/  LDG.E R3, desc[UR14][R4.64] ;  /* 0x0000000e04037981 */ /* 0x000ea4000c1e1900 */
[----:B--2---:R-:W-:-:S13]  /*0ee0*/  ISETP.NE.AND P0, PT, R3, R2, PT ;  /* 0x000000020300720c */ /* 0x004fda0003f05270 */
[----:B------:R-:W-:Y:S05]  /*0ef0*/  @!P0 BRA `(.L_x_834) ;  /* 0x0000000000d88947 */ /* 0x000fea0003800000 */
[----:B------:R-:W0:Y:S01]  /*0f00*/  LDC.64 R6, c[0x0][0x3a8] ;  /* 0x0000ea00ff067b82 */ /* 0x000e220000000a00 */
[----:B------:R-:W-:Y:S01]  /*0f10*/  HFMA2 R19, -RZ, RZ, 0, 2.384185791015625e-07 ;  /* 0x00000004ff137431 */ /* 0x000fe200000001ff */
[----:B------:R-:W-:Y:S01]  /*0f20*/  MOV R21, 0x1 ;  /* 0x0000000100157802 */ /* 0x000fe20000000f00 */
[----:B------:R1:W-:Y:S01]  /*0f30*/  STG.E desc[UR14][R4.64], R2 ;  /* 0x0000000204007986 */ /* 0x0003e2000c10190e */
[----:B------:R-:W-:-:S04]  /*0f40*/  MOV R23, 0xffffffff ;  /* 0xffffffff00177802 */ /* 0x000fc80000000f00 */
[----:B------:R-:W2:Y:S01]  /*0f50*/  LDC.64 R10, c[0x0][0x3a0] ;  /* 0x0000e800ff0a7b82 */ /* 0x000ea20000000a00 */
[----:B------:R-:W-:-:S07]  /*0f60*/  IMAD.WIDE.U32 R18, R0, R19, UR18 ;  /* 0x0000001200127e25 */ /* 0x000fce000f8e0013 */
[----:B------:R-:W3:Y:S01]  /*0f70*/  LDC.64 R14, c[0x0][0x390] ;  /* 0x0000e400ff0e7b82 */ /* 0x000ee20000000a00 */
[----:B0-----:R-:W-:-:S05]  /*0f80*/  IMAD.WIDE.U32 R6, R0, 0x4, R6 ;  /* 0x0000000400067825 */ /* 0x001fca00078e0006 */
[----:B------:R-:W-:Y:S01]  /*0f90*/  STG.E desc[UR14][R6.64], R21 ;  /* 0x0000001506007986 */ /* 0x000fe2000c10190e */
[----:B--2---:R-:W-:-:S04]  /*0fa0*/  IMAD.WIDE R8, R2, 0x4, R10 ;  /* 0x0000000402087825 */ /* 0x004fc800078e020a */
[----:B------:R-:W-:Y:S01]  /*0fb0*/  IMAD.WIDE R10, R3, 0x4, R10 ;  /* 0x00000004030a7825 */ /* 0x000fe200078e020a */
[----:B------:R-:W-:Y:S04]  /*0fc0*/  REDG.E.ADD.STRONG.GPU desc[UR14][R8.64], R21 ;  /* 0x000000150800798e */ /* 0x000fe8000c12e10e */
[----:B------:R0:W-:Y:S04]  /*0fd0*/  REDG.E.ADD.STRONG.GPU desc[UR14][R10.64], R23 ;  /* 0x000000170a00798e */ /* 0x0001e8000c12e10e */
[----:B------:R-:W2:Y:S01]  /*0fe0*/  LDG.E R19, desc[UR14][R18.64] ;  /* 0x0000000e12137981 */ /* 0x000ea2000c1e1900 */
[----:B------:R-:W-:Y:S01]  /*0ff0*/  HFMA2 R17, -RZ, RZ, 0, 2.384185791015625e-07 ;  /* 0x00000004ff117431 */ /* 0x000fe200000001ff */
[----:B------:R-:W-:Y:S01]  /*1000*/  IADD3 R0, PT, PT, R0, UR16, RZ ;  /* 0x0000001000007c10 */ /* 0x000fe2000fffe0ff */
[----:B---3--:R-:W-:-:S04]  /*1010*/  IMAD.WIDE R12, R2, 0x4, R14 ;  /* 0x00000004020c7825 */ /* 0x008fc800078e020e */
[----:B------:R-:W-:-:S04]  /*1020*/  IMAD.WIDE R14, R3, 0x4, R14 ;  /* 0x00000004030e7825 */ /* 0x000fc800078e020e */
[----:B------:R-:W-:-:S04]  /*1030*/  IMAD.WIDE.U32 R16, R0, R17, UR18 ;  /* 0x0000001200107e25 */ /* 0x000fc8000f8e0011 */
[----:B--2---:R-:W-:Y:S01]  /*1040*/  FADD R25, -R19, -RZ ;  /* 0x800000ff13197221 */ /* 0x004fe20000000100 */
[----:B------:R2:W-:Y:S04]  /*1050*/  REDG.E.ADD.F32.FTZ.RN.STRONG.GPU desc[UR14][R12.64], R19 ;  /* 0x000000130c0079a6 */ /* 0x0005e8000c12f30e */
[----:B------:R3:W-:Y:S04]  /*1060*/  REDG.E.ADD.F32.FTZ.RN.STRONG.GPU desc[UR14][R14.64], R25 ;  /* 0x000000190e0079a6 */ /* 0x0007e8000c12f30e */
[----:B------:R-:W4:Y:S01]  /*1070*/  LDG.E R17, desc[UR14][R16.64] ;  /* 0x0000000e10117981 */ /* 0x000f22000c1e1900 */
[----:B------:R-:W-:-:S02]  /*1080*/  MOV R3, UR17 ;  /* 0x0000001100037c02 */ /* 0x000fc40008000f00 */
[----:B-1----:R-:W-:Y:S02]  /*1090*/  MOV R5, UR17 ;  /* 0x0000001100057c02 */ /* 0x002fe40008000f00 */
[----:B0-----:R-:W-:Y:S01]  /*10a0*/  MOV R11, 0x4 ;  /* 0x00000004000b7802 */ /* 0x001fe20000000f00 */
[----:B------:R-:W-:Y:S01]  /*10b0*/  IMAD.WIDE R2, R3, 0x4, R12 ;  /* 0x0000000403027825 */ /* 0x000fe200078e020c */
[----:B------:R-:W-:-:S03]  /*10c0*/  IADD3 R0, PT, PT, R0, UR16, RZ ;  /* 0x0000001000007c10 */ /* 0x000fc6000fffe0ff */
[----:B------:R-:W-:-:S04]  /*10d0*/  IMAD.WIDE R4, R5, 0x4, R14 ;  /* 0x0000000405047825 */ /* 0x000fc800078e020e */
[----:B------:R-:W-:-:S04]  /*10e0*/  IMAD.WIDE.U32 R10, R0, R11, UR18 ;  /* 0x00000012000a7e25 */ /* 0x000fc8000f8e000b */
[----:B----4-:R-:W-:Y:S01]  /*10f0*/  FADD R21, -R17, -RZ ;  /* 0x800000ff11157221 */ /* 0x010fe20000000100 */
[----:B------:R0:W-:Y:S04]  /*1100*/  REDG.E.ADD.F32.FTZ.RN.STRONG.GPU desc[UR14][R2.64], R17 ;  /* 0x00000011020079a6 */ /* 0x0001e8000c12f30e */
[----:B------:R1:W-:Y:S04]  /*1110*/  REDG.E.ADD.F32.FTZ.RN.STRONG.GPU desc[UR14][R4.64], R21 ;  /* 0x00000015040079a6 */ /* 0x0003e8000c12f30e */
[----:B------:R-:W3:Y:S01]  /*1120*/  LDG.E R11, desc[UR14][R10.64] ;  /* 0x0000000e0a0b7981 */ /* 0x000ee2000c1e1900 */
[----:B--2---:R-:W-:Y:S01]  /*1130*/  HFMA2 R13, -RZ, RZ, 0, 2.384185791015625e-07 ;  /* 0x00000004ff0d7431 */ /* 0x004fe200000001ff */
[----:B------:R-:W-:-:S02]  /*1140*/  MOV R7, UR17 ;  /* 0x0000001100077c02 */ /* 0x000fc40008000f00 */
[----:B------:R-:W-:Y:S02]  /*1150*/  MOV R9, UR17 ;  /* 0x0000001100097c02 */ /* 0x000fe40008000f00 */
[----:B------:R-:W-:Y:S01]  /*1160*/  IADD3 R12, PT, PT, R0, UR16, RZ ;  /* 0x00000010000c7c10 */ /* 0x000fe2000fffe0ff */
[----:B------:R-:W-:-:S04]  /*1170*/  IMAD.WIDE R6, R7, 0x4, R2 ;  /* 0x0000000407067825 */ /* 0x000fc800078e0202 */
[----:B------:R-:W-:-:S04]  /*1180*/  IMAD.WIDE R8, R9, 0x4, R4 ;  /* 0x0000000409087825 */ /* 0x000fc800078e0204 */
[----:B------:R-:W-:-:S04]  /*1190*/  IMAD.WIDE.U32 R12, R12, R13, UR18 ;  /* 0x000000120c0c7e25 */ /* 0x000fc8000f8e000d */
[----:B---3--:R-:W-:Y:S01]  /*11a0*/  FADD R15, -R11, -RZ ;  /* 0x800000ff0b0f7221 */ /* 0x008fe20000000100 */
        /* <DEDUP_REMOVED lines=11> */
.L_x_834:
[----:B------:R-:W0:Y:S02]  /*1260*/  LDC.64 R2, c[0x0][0x3a8] ;  /* 0x0000ea00ff027b82 */ /* 0x000e240000000a00 */
[----:B0-----:R-:W-:-:S05]  /*1270*/  IMAD.WIDE.U32 R2, R0, 0x4, R2 ;  /* 0x0000000400027825 */ /* 0x001fca00078e0002 */
[----:B------:R-:W-:Y:S01]  /*1280*/  STG.E desc[UR14][R2.64], RZ ;  /* 0x000000ff02007986 */ /* 0x000fe2000c10190e */
[----:B------:R-:W-:Y:S05]  /*1290*/  EXIT ;  /* 0x000000000000794d */ /* 0x000fea0003800000 */
.L_x_835:
        /* <DEDUP_REMOVED lines=14> */
.L_x_1027:


//--------------------- .text._Z10divNewTab2ILi4EEvPfS0_Pii --------------------------
	.section	.text._Z10divNewTab2ILi4EEvPfS0_Pii,"ax",@progbits
	.align	128
        .global         _Z10divNewTab2ILi4EEvPfS0_Pii
        .type           _Z10divNewTab2ILi4EEvPfS0_Pii,@function
        .size           _Z10divNewTab2ILi4EEvPfS0_Pii,(.L_x_960 - _Z10divNewTab2ILi4EEvPfS0_Pii)
        .other          _Z10divNewTab2ILi4EEvPfS0_Pii,@"STO_CUDA_ENTRY STV_DEFAULT"
_Z10divNewTab2ILi4EEvPfS0_Pii:
.text._Z10divNewTab2ILi4EEvPfS0_Pii:
        /* <DEDUP_REMOVED lines=34> */
[----:B------:R-:W-:Y:S05]  /*0220*/  CALL.REL.NOINC `($__internal_28_$__cuda_sm3x_div_rn_noftz_f32_slowpath) ;  /* 0x0000000000187944 */ /* 0x000fea0003c00000 */
[----:B------:R-:W-:-:S07]  /*0230*/  IMAD.MOV.U32 R7, RZ, RZ, R0 ;  /* 0x000000ffff077224 */ /* 0x000fce00078e0000 */
.L_x_837:
[----:B------:R-:W-:Y:S05]  /*0240*/  BSYNC.RECONVERGENT B0 ;  /* 0x0000000000007941 */ /* 0x000fea0003800200 */
.L_x_836:
[----:B------:R-:W0:Y:S02]  /*0250*/  LDC.64 R4, c[0x0][0x380] ;  /* 0x0000e000ff047b82 */ /* 0x000e240000000a00 */
[----:B0-----:R-:W-:-:S05]  /*0260*/  IMAD.WIDE.U32 R2, R2, 0x4, R4 ;  /* 0x0000000402027825 */ /* 0x001fca00078e0004 */
[----:B------:R-:W-:Y:S01]  /*0270*/  STG.E desc[UR4][R2.64], R7 ;  /* 0x0000000702007986 */ /* 0x000fe2000c101904 */
[----:B------:R-:W-:Y:S05]  /*0280*/  EXIT ;  /* 0x000000000000794d */ /* 0x000fea0003800000 */
        .weak           $__internal_28_$__cuda_sm3x_div_rn_noftz_f32_slowpath
        .type           $__internal_28_$__cuda_sm3x_div_rn_noftz_f32_slowpath,@function
        .size           $__internal_28_$__cuda_sm3x_div_rn_noftz_f32_slowpath,(.L_x_960 - $__internal_28_$__cuda_sm3x_div_rn_noftz_f32_slowpath)
$__internal_28_$__cuda_sm3x_div_rn_noftz_f32_slowpath:
        /* <DEDUP_REMOVED lines=36> */
.L_x_839:
        /* <DEDUP_REMOVED lines=51> */
.L_x_846:
[----:B------:R-:W-:-:S04]  /*0800*/  LOP3.LUT R0, R0, 0x80000000, RZ, 0xc0, !PT ;  /* 0x8000000000007812 */ /* 0x000fc800078ec0ff */
[----:B------:R-:W-:Y:S01]  /*0810*/  LOP3.LUT R0, R0, 0x7f800000, RZ, 0xfc, !PT ;  /* 0x7f80000000007812 */ /* 0x000fe200078efcff */
[----:B------:R-:W-:Y:S06]  /*0820*/  BRA `(.L_x_847) ;  /* 0x0000000000047947 */ /* 0x000fec0003800000 */
.L_x_845:
[----:B------:R-:W-:-:S07]  /*0830*/  IMAD R0, R6, 0x800000, R0 ;  /* 0x0080000006007824 */ /* 0x000fce00078e0200 */
.L_x_847:
[----:B------:R-:W-:Y:S05]  /*0840*/  BSYNC.RECONVERGENT B2 ;  /* 0x0000000000027941 */ /* 0x000fea0003800200 */
.L_x_844:
[----:B------:R-:W-:Y:S05]  /*0850*/  BRA `(.L_x_848) ;  /* 0x0000000000207947 */ /* 0x000fea0003800000 */
.L_x_843:
[----:B------:R-:W-:-:S04]  /*0860*/  LOP3.LUT R0, R8, 0x80000000, R7, 0x48, !PT ;  /* 0x8000000008007812 */ /* 0x000fc800078e4807 */
[----:B------:R-:W-:Y:S01]  /*0870*/  LOP3.LUT R0, R0, 0x7f800000, RZ, 0xfc, !PT ;  /* 0x7f80000000007812 */ /* 0x000fe200078efcff */
[----:B------:R-:W-:Y:S06]  /*0880*/  BRA `(.L_x_848) ;  /* 0x0000000000147947 */ /* 0x000fec0003800000 */
.L_x_842:
[----:B------:R-:W-:Y:S01]  /*0890*/  LOP3.LUT R0, R8, 0x80000000, R7, 0x48, !PT ;  /* 0x8000000008007812 */ /* 0x000fe200078e4807 */
[----:B------:R-:W-:Y:S06]  /*08a0*/  BRA `(.L_x_848) ;  /* 0x00000000000c7947 */ /* 0x000fec0003800000 */
.L_x_841:
[----:B------:R-:W0:Y:S01]  /*08b0*/  MUFU.RSQ R0, -QNAN ;  /* 0xffc0000000007908 */ /* 0x000e220000001400 */
[----:B------:R-:W-:Y:S05]  /*08c0*/  BRA `(.L_x_848) ;  /* 0x0000000000047947 */ /* 0x000fea0003800000 */
.L_x_840:
[----:B------:R-:W-:-:S07]  /*08d0*/  FADD.FTZ R0, R0, R3 ;  /* 0x0000000300007221 */ /* 0x000fce0000010000 */
.L_x_848:
[----:B------:R-:W-:Y:S05]  /*08e0*/  BSYNC.RECONVERGENT B1 ;  /* 0x0000000000017941 */ /* 0x000fea0003800200 */
.L_x_838:
[----:B------:R-:W-:-:S04]  /*08f0*/  IMAD.MOV.U32 R5, RZ, RZ, 0x0 ;  /* 0x00000000ff057424 */ /* 0x000fc800078e00ff */
[----:B0-----:R-:W-:Y:S05]  /*0900*/  RET.REL.NODEC R4 `(_Z10divNewTab2ILi4EEvPfS0_Pii) ;  /* 0xfffffff404bc7950 */ /* 0x001fea0003c3ffff */
.L_x_849:
        /* <DEDUP_REMOVED lines=15> */
.L_x_960:


//--------------------- .text._Z22calculateBestDistance2ILi3EEvPfS0_S0_PiS1_S1_ii --------------------------
	.section	.text._Z22calculateBestDistance2ILi3EEvPfS0_S0_PiS1_S1_ii,"ax",@progbits
	.align	128
        .global         _Z22calculateBestDistance2ILi3EEvPfS0_S0_PiS1_S1_ii
        .type           _Z22calculateBestDistance2ILi3EEvPfS0_S0_PiS1_S1_ii,@function
        .size           _Z22calculateBestDistance2ILi3EEvPfS0_S0_PiS1_S1_ii,(.L_x_1029 - _Z22calculateBestDistance2ILi3EEvPfS0_S0_PiS1_S1_ii)
        .other          _Z22calculateBestDistance2ILi3EEvPfS0_S0_PiS1_S1_ii,@"STO_CUDA_ENTRY STV_DEFAULT"
_Z22calculateBestDistance2ILi3EEvPfS0_S0_PiS1_S1_ii:
.text._Z22calculateBestDistance2ILi3EEvPfS0_S0_PiS1_S1_ii:
        /* <DEDUP_REMOVED lines=9> */
[----:B------:R-:W1:Y:S01]  /*0090*/  LDCU.64 UR4, c[0x0][0x358] ;  /* 0x00006b00ff0477ac */ /* 0x000e620008000a00 */
[----:B------:R-:W-:-:S06]  /*00a0*/  MOV R25, 0xffffffff ;  /* 0xffffffff00197802 */ /* 0x000fcc0000000f00 */
[----:B------:R-:W2:Y:S01]  /*00b0*/  LDC.64 R8, c[0x0][0x380] ;  /* 0x0000e000ff087b82 */ /* 0x000ea20000000a00 */
[----:B0-----:R-:W-:Y:S01]  /*00c0*/  ISETP.GE.AND P0, PT, R19, 0x1, PT ;  /* 0x000000011300780c */ /* 0x001fe20003f06270 */
[----:B--2---:R-:W-:-:S12]  /*00d0*/  IMAD.WIDE.U32 R6, R17, 0x4, R8 ;  /* 0x0000000411067825 */ /* 0x004fd800078e0008 */
[----:B-1----:R-:W-:Y:S05]  /*00e0*/  @!P0 BRA `(.L_x_850) ;  /* 0x0000000800348947 */ /* 0x002fea0003800000 */
[----:B------:R-:W-:Y:S01]  /*00f0*/  ISETP.GE.U32.AND P0, PT, R19, 0x4, PT ;  /* 0x000000041300780c */ /* 0x000fe20003f06070 */
[----:B------:R-:W-:Y:S01]  /*0100*/  HFMA2 R12, -RZ, RZ, 0, 0 ;  /* 0x00000000ff0c7431 */ /* 0x000fe200000001ff */
[----:B------:R-:W-:Y:S02]  /*0110*/  IADD3 R5, PT, PT, R17, UR6, RZ ;  /* 0x0000000611057c10 */ /* 0x000fe4000fffe0ff */
[----:B------:R-:W-:Y:S02]  /*0120*/  LOP3.LUT R24, R19, 0x3, RZ, 0xc0, !PT ;  /* 0x0000000313187812 */ /* 0x000fe400078ec0ff */
[C---:B------:R-:W-:Y:S01]  /*0130*/  IADD3 R3, PT, PT, R5.reuse, UR6, RZ ;  /* 0x0000000605037c10 */ /* 0x040fe2000fffe0ff */
[--C-:B------:R-:W-:Y:S01]  /*0140*/  IMAD.WIDE.U32 R4, R5, 0x4, R8.reuse ;  /* 0x0000000405047825 */ /* 0x100fe200078e0008 */
[----:B------:R-:W-:Y:S02]  /*0150*/  MOV R26, 0x7f7fffff ;  /* 0x7f7fffff001a7802 */ /* 0x000fe40000000f00 */
[----:B------:R-:W-:Y:S01]  /*0160*/  MOV R25, 0xffffffff ;  /* 0xffffffff00197802 */ /* 0x000fe20000000f00 */
[----:B------:R-:W-:Y:S01]  /*0170*/  IMAD.WIDE.U32 R2, R3, 0x4, R8 ;  /* 0x0000000403027825 */ /* 0x000fe200078e0008 */
[----:B------:R-:W-:Y:S01]  /*0180*/  SHF.L.U32 R18, R19, 0x1, RZ ;  /* 0x0000000113127819 */ /* 0x000fe200000006ff */
[----:B------:R-:W-:Y:S06]  /*0190*/  @!P0 BRA `(.L_x_851) ;  /* 0x00000004000c8947 */ /* 0x000fec0003800000 */
[----:B------:R0:W5:Y:S04]  /*01a0*/  LDG.E R20, desc[UR4][R6.64] ;  /* 0x0000000406147981 */ /* 0x000168000c1e1900 */
[----:B------:R0:W5:Y:S04]  /*01b0*/  LDG.E R22, desc[UR4][R4.64] ;  /* 0x0000000404167981 */ /* 0x000168000c1e1900 */
[----:B------:R0:W5:Y:S01]  /*01c0*/  LDG.E R23, desc[UR4][R2.64] ;  /* 0x0000000402177981 */ /* 0x000162000c1e1900 */
[----:B------:R-:W1:Y:S01]  /*01d0*/  LDC R10, c[0x0][0x388] ;  /* 0x0000e200ff0a7b82 */ /* 0x000e620000000800 */
[----:B------:R-:W-:-:S02]  /*01e0*/  MOV R21, R18 ;  /* 0x0000001200157202 */ /* 0x000fc40000000f00 */
[----:B------:R-:W-:Y:S02]  /*01f0*/  MOV R26, 0x7f7fffff ;  /* 0x7f7fffff001a7802 */ /* 0x000fe40000000f00 */
[----:B------:R-:W-:Y:S02]  /*0200*/  MOV R25, 0xffffffff ;  /* 0xffffffff00197802 */ /* 0x000fe40000000f00 */
[----:B------:R-:W-:Y:S01]  /*0210*/  MOV R16, RZ ;  /* 0x000000ff00107202 */ /* 0x000fe20000000f00 */
[----:B------:R-:W2:Y:S06]  /*0220*/  LDC R11, c[0x0][0x38c] ;  /* 0x0000e300ff0b7b82 */ /* 0x000eac0000000800 */
.L_x_852:
[----:B-12---:R-:W2:Y:S01]  /*0230*/  LDG.E R15, desc[UR4][R10.64] ;  /* 0x000000040a0f7981 */ /* 0x006ea2000c1e1900 */
[----:B------:R-:W-:-:S05]  /*0240*/  IMAD.WIDE.U32 R12, R19, 0x4, R10 ;  /* 0x00000004130c7825 */ /* 0x000fca00078e000a */
[----:B------:R-:W3:Y:S01]  /*0250*/  LDG.E R27, desc[UR4][R12.64] ;  /* 0x000000040c1b7981 */ /* 0x000ee2000c1e1900 */
[----:B--2--5:R-:W-:Y:S02]  /*0260*/  FADD R0, R20, -R15 ;  /* 0x8000000f14007221 */ /* 0x024fe40000000000 */
[----:B------:R-:W1:Y:S02]  /*0270*/  LDC.64 R14, c[0x0][0x388] ;  /* 0x0000e200ff0e7b82 */ /* 0x000e640000000a00 */
[----:B------:R-:W-:Y:S01]  /*0280*/  FFMA R0, R0, R0, RZ ;  /* 0x0000000000007223 */ /* 0x000fe200000000ff */
[----:B---3--:R-:W-:-:S04]  /*0290*/  FADD R27, R22, -R27 ;  /* 0x8000001b161b7221 */ /* 0x008fc80000000000 */
[----:B------:R-:W-:Y:S01]  /*02a0*/  FFMA R0, R27, R27, R0 ;  /* 0x0000001b1b007223 */ /* 0x000fe20000000000 */
[----:B-1----:R-:W-:-:S05]  /*02b0*/  IMAD.WIDE.U32 R14, R21, 0x4, R14 ;  /* 0x00000004150e7825 */ /* 0x002fca00078e000e */
[----:B------:R-:W2:Y:S02]  /*02c0*/  LDG.E R28, desc[UR4][R14.64] ;  /* 0x000000040e1c7981 */ /* 0x000ea4000c1e1900 */
[----:B--2---:R-:W-:Y:S02]  /*02d0*/  FADD R27, R23, -R28 ;  /* 0x8000001c171b7221 */ /* 0x004fe40000000000 */
[----:B------:R-:W2:Y:S02]  /*02e0*/  LDG.E R28, desc[UR4][R14.64+0x4] ;  /* 0x000004040e1c7981 */ /* 0x000ea4000c1e1900 */
[----:B------:R-:W-:Y:S02]  /*02f0*/  FFMA R29, R27, R27, R0 ;  /* 0x0000001b1b1d7223 */ /* 0x000fe40000000000 */
[----:B------:R-:W3:Y:S04]  /*0300*/  LDG.E R0, desc[UR4][R10.64+0x4] ;  /* 0x000004040a007981 */ /* 0x000ee8000c1e1900 */
[----:B------:R-:W4:Y:S01]  /*0310*/  LDG.E R27, desc[UR4][R12.64+0x4] ;  /* 0x000004040c1b7981 */ /* 0x000f22000c1e1900 */
[----:B------:R-:W-:-:S04]  /*0320*/  FSETP.GEU.AND P1, PT, R29, R26, PT ;  /* 0x0000001a1d00720b */ /* 0x000fc80003f2e000 */
[----:B------:R-:W-:Y:S02]  /*0330*/  FSEL R26, R29, R26, !P1 ;  /* 0x0000001a1d1a7208 */ /* 0x000fe40004800000 */
[----:B------:R1:W2:Y:S01]  /*0340*/  LDG.E R29, desc[UR4][R12.64+0xc] ;  /* 0x00000c040c1d7981 */ /* 0x0002a2000c1e1900 */
[----:B---3--:R-:W-:Y:S01]  /*0350*/  FADD R0, R20, -R0 ;  /* 0x8000000014007221 */ /* 0x008fe20000000000 */
[----:B----4-:R-:W-:-:S03]  /*0360*/  FADD R27, R22, -R27 ;  /* 0x8000001b161b7221 */ /* 0x010fc60000000000 */
[----:B------:R-:W-:-:S04]  /*0370*/  FFMA R0, R0, R0, RZ ;  /* 0x0000000000007223 */ /* 0x000fc800000000ff */
[----:B------:R-:W-:Y:S02]  /*0380*/  FFMA R0, R27, R27, R0 ;  /* 0x0000001b1b007223 */ /* 0x000fe40000000000 */
[----:B------:R-:W3:Y:S04]  /*0390*/  LDG.E R27, desc[UR4][R12.64+0x8] ;  /* 0x000008040c1b7981 */ /* 0x000ee8000c1e1900 */
[----:B------:R-:W4:Y:S01]  /*03a0*/  LDG.E R13, desc[UR4][R10.64+0x8] ;  /* 0x000008040a0d7981 */ /* 0x000f22000c1e1900 */
[----:B--2---:R-:W-:-:S03]  /*03b0*/  FADD R28, R23, -R28 ;  /* 0x8000001c171c7221 */ /* 0x004fc60000000000 */
[----:B------:R-:W2:Y:S01]  /*03c0*/  LDG.E R12, desc[UR4][R14.64+0xc] ;  /* 0x00000c040e0c7981 */ /* 0x000ea2000c1e1900 */
[----:B------:R-:W-:-:S03]  /*03d0*/  FFMA R0, R28, R28, R0 ;  /* 0x0000001c1c007223 */ /* 0x000fc60000000000 */
[----:B------:R-:W1:Y:S02]  /*03e0*/  LDG.E R28, desc[UR4][R14.64+0x8] ;  /* 0x000008040e1c7981 */ /* 0x000e64000c1e1900 */
[----:B------:R-:W-:-:S04]  /*03f0*/  FSETP.GEU.AND P2, PT, R0, R26, PT ;  /* 0x0000001a0000720b */ /* 0x000fc80003f4e000 */
[----:B------:R-:W-:Y:S01]  /*0400*/  FSEL R26, R0, R26, !P2 ;  /* 0x0000001a001a7208 */ /* 0x000fe20005000000 */
[----:B---3--:R-:W-:Y:S01]  /*0410*/  FADD R27, R22, -R27 ;  /* 0x8000001b161b7221 */ /* 0x008fe20000000000 */
[----:B----4-:R-:W-:-:S04]  /*0420*/  FADD R0, R20, -R13 ;  /* 0x8000000d14007221 */ /* 0x010fc80000000000 */
[----:B------:R-:W-:-:S04]  /*0430*/  FFMA R0, R0, R0, RZ ;  /* 0x0000000000007223 */ /* 0x000fc800000000ff */
[----:B------:R-:W-:Y:S02]  /*0440*/  FFMA R0, R27, R27, R0 ;  /* 0x0000001b1b007223 */ /* 0x000fe40000000000 */
[----:B------:R3:W4:Y:S01]  /*0450*/  LDG.E R27, desc[UR4][R10.64+0xc] ;  /* 0x00000c040a1b7981 */ /* 0x000722000c1e1900 */
[----:B-1----:R-:W-:-:S04]  /*0460*/  FADD R13, R23, -R28 ;  /* 0x8000001c170d7221 */ /* 0x002fc80000000000 */
[----:B------:R-:W-:Y:S01]  /*0470*/  FFMA R13, R13, R13, R0 ;  /* 0x0000000d0d0d7223 */ /* 0x000fe20000000000 */
[----:B------:R-:W-:-:S04]  /*0480*/  FADD R29, R22, -R29 ;  /* 0x8000001d161d7221 */ /* 0x000fc80000000000 */
[----:B------:R-:W-:-:S04]  /*0490*/  FSETP.GEU.AND P3, PT, R13, R26, PT ;  /* 0x0000001a0d00720b */ /* 0x000fc80003f6e000 */
[----:B------:R-:W-:Y:S02]  /*04a0*/  FSEL R26, R13, R26, !P3 ;  /* 0x0000001a0d1a7208 */ /* 0x000fe40005800000 */
[C---:B------:R-:W-:Y:S02]  /*04b0*/  SEL R25, R16.reuse, R25, !P1 ;  /* 0x0000001910197207 */ /* 0x040fe40004800000 */
[----:B------:R-:W-:-:S05]  /*04c0*/  @!P2 IADD3 R25, PT, PT, R16, 0x1, RZ ;  /* 0x000000011019a810 */ /* 0x000fca0007ffe0ff */
[----:B------:R-:W-:Y:S02]  /*04d0*/  @!P3 IADD3 R25, PT, PT, R16, 0x2, RZ ;  /* 0x000000021019b810 */ /* 0x000fe40007ffe0ff */
[----:B---3--:R-:W-:Y:S02]  /*04e0*/  IADD3 R10, P2, PT, R10, 0x10, RZ ;  /* 0x000000100a0a7810 */ /* 0x008fe40007f5e0ff */
[----:B------:R-:W-:Y:S02]  /*04f0*/  IADD3 R21, PT, PT, R21, 0x4, RZ ;  /* 0x0000000415157810 */ /* 0x000fe40007ffe0ff */
[----:B------:R-:W-:Y:S01]  /*0500*/  IADD3.X R11, PT, PT, RZ, R11, RZ, P2, !PT ;  /* 0x0000000bff0b7210 */ /* 0x000fe200017fe4ff */
[----:B----4-:R-:W-:-:S04]  /*0510*/  FADD R0, R20, -R27 ;  /* 0x8000001b14007221 */ /* 0x010fc80000000000 */
[----:B------:R-:W-:Y:S01]  /*0520*/  FFMA R0, R0, R0, RZ ;  /* 0x0000000000007223 */ /* 0x000fe200000000ff */
[----:B--2---:R-:W-:-:S03]  /*0530*/  FADD R27, R23, -R12 ;  /* 0x8000000c171b7221 */ /* 0x004fc60000000000 */
[----:B------:R-:W-:-:S04]  /*0540*/  FFMA R0, R29, R29, R0 ;  /* 0x0000001d1d007223 */ /* 0x000fc80000000000 */
[----:B------:R-:W-:-:S05]  /*0550*/  FFMA R27, R27, R27, R0 ;  /* 0x0000001b1b1b7223 */ /* 0x000fca0000000000 */
[----:B------:R-:W-:Y:S02]  /*0560*/  FSETP.GEU.AND P0, PT, R27, R26, PT ;  /* 0x0000001a1b00720b */ /* 0x000fe40003f0e000 */
[----:B------:R-:W-:-:S11]  /*0570*/  LOP3.LUT R12, R19, 0x7ffffffc, RZ, 0xc0, !PT ;  /* 0x7ffffffc130c7812 */ /* 0x000fd600078ec0ff */
[C---:B------:R-:W-:Y:S02]  /*0580*/  @!P0 IADD3 R25, PT, PT, R16.reuse, 0x3, RZ ;  /* 0x0000000310198810 */ /* 0x040fe40007ffe0ff */
[----:B------:R-:W-:-:S04]  /*0590*/  IADD3 R16, PT, PT, R16, 0x4, RZ ;  /* 0x0000000410107810 */ /* 0x000fc80007ffe0ff */
[----:B------:R-:W-:Y:S02]  /*05a0*/  ISETP.NE.AND P1, PT, R16, R12, PT ;  /* 0x0000000c1000720c */ /* 0x000fe40003f25270 */
[----:B------:R-:W-:-:S11]  /*05b0*/  FSEL R26, R27, R26, !P0 ;  /* 0x0000001a1b1a7208 */ /* 0x000fd60004000000 */
[----:B------:R-:W-:Y:S05]  /*05c0*/  @P1 BRA `(.L_x_852) ;  /* 0xfffffffc00181947 */ /* 0x000fea000383ffff */
.L_x_851:
[----:B------:R-:W-:-:S13]  /*05d0*/  ISETP.NE.AND P0, PT, R24, RZ, PT ;  /* 0x000000ff1800720c */ /* 0x000fda0003f05270 */
[----:B------:R-:W-:Y:S05]  /*05e0*/  @!P0 BRA `(.L_x_850) ;  /* 0x0000000000f48947 */ /* 0x000fea0003800000 */
[----:B------:R-:W-:Y:S02]  /*05f0*/  ISETP.NE.AND P0, PT, R24, 0x1, PT ;  /* 0x000000011800780c */ /* 0x000fe40003f05270 */
[----:B------:R-:W-:-:S04]  /*0600*/  LOP3.LUT R0, R19, 0x1, RZ, 0xc0, !PT ;  /* 0x0000000113007812 */ /* 0x000fc800078ec0ff */
[----:B------:R-:W-:-:S07]  /*0610*/  ISETP.NE.U32.AND P2, PT, R0, 0x1, PT ;  /* 0x000000010000780c */ /* 0x000fce0003f45070 */
[----:B------:R-:W-:Y:S06]  /*0620*/  @!P0 BRA `(.L_x_853) ;  /* 0x0000000000908947 */ /* 0x000fec0003800000 */
[----:B------:R-:W1:Y:S01]  /*0630*/  LDC.64 R14, c[0x0][0x388] ;  /* 0x0000e200ff0e7b82 */ /* 0x000e620000000a00 */
[-C--:B------:R-:W-:Y:S01]  /*0640*/  IADD3 R0, PT, PT, R12, R19.reuse, RZ ;  /* 0x000000130c007210 */ /* 0x080fe20007ffe0ff */
[----:B------:R-:W2:Y:S03]  /*0650*/  LDG.E R13, desc[UR4][R6.64] ;  /* 0x00000004060d7981 */ /* 0x000ea6000c1e1900 */
[----:B------:R-:W-:Y:S01]  /*0660*/  IADD3 R23, PT, PT, R0, R19, RZ ;  /* 0x0000001300177210 */ /* 0x000fe20007ffe0ff */
[----:B------:R-:W3:Y:S04]  /*0670*/  LDG.E R27, desc[UR4][R4.64] ;  /* 0x00000004041b7981 */ /* 0x000ee8000c1e1900 */
[----:B------:R-:W4:Y:S01]  /*0680*/  LDG.E R16, desc[UR4][R2.64] ;  /* 0x0000000402107981 */ /* 0x000f22000c1e1900 */
[----:B-1----:R-:W-:-:S04]  /*0690*/  IMAD.WIDE.U32 R10, R12, 0x4, R14 ;  /* 0x000000040c0a7825 */ /* 0x002fc800078e000e */
[--C-:B------:R-:W-:Y:S01]  /*06a0*/  IMAD.WIDE.U32 R20, R0, 0x4, R14.reuse ;  /* 0x0000000400147825 */ /* 0x100fe200078e000e */
[----:B------:R-:W5:Y:S04]  /*06b0*/  LDG.E R24, desc[UR4][R10.64+0x4] ;  /* 0x000004040a187981 */ /* 0x000f68000c1e1900 */
[----:B------:R-:W2:Y:S01]  /*06c0*/  LDG.E R0, desc[UR4][R10.64] ;  /* 0x000000040a007981 */ /* 0x000ea2000c1e1900 */
[----:B------:R-:W-:-:S03]  /*06d0*/  IMAD.WIDE.U32 R22, R23, 0x4, R14 ;  /* 0x0000000417167825 */ /* 0x000fc600078e000e */
[----:B------:R-:W3:Y:S01]  /*06e0*/  LDG.E R20, desc[UR4][R20.64] ;  /* 0x0000000414147981 */ /* 0x000ee2000c1e1900 */
[----:B------:R-:W-:-:S03]  /*06f0*/  IMAD.WIDE.U32 R14, R19, 0x4, R10 ;  /* 0x00000004130e7825 */ /* 0x000fc600078e000a */
[----:B------:R-:W4:Y:S01]  /*0700*/  LDG.E R23, desc[UR4][R22.64] ;  /* 0x0000000416177981 */ /* 0x000f22000c1e1900 */
[----:B------:R-:W-:-:S03]  /*0710*/  IMAD.WIDE.U32 R28, R18, 0x4, R10 ;  /* 0x00000004121c7825 */ /* 0x000fc600078e000a */
[----:B------:R-:W5:Y:S04]  /*0720*/  LDG.E R14, desc[UR4][R14.64+0x4] ;  /* 0x000004040e0e7981 */ /* 0x000f68000c1e1900 */
[----:B------:R-:W5:Y:S01]  /*0730*/  LDG.E R29, desc[UR4][R28.64+0x4] ;  /* 0x000004041c1d7981 */ /* 0x000f62000c1e1900 */
[----:B--2---:R-:W-:Y:S01]  /*0740*/  FADD R0, R13, -R0 ;  /* 0x800000000d007221 */ /* 0x004fe20000000000 */
[----:B---3--:R-:W-:-:S03]  /*0750*/  FADD R21, R27, -R20 ;  /* 0x800000141b157221 */ /* 0x008fc60000000000 */
[----:B------:R-:W-:Y:S01]  /*0760*/  FFMA R0, R0, R0, RZ ;  /* 0x0000000000007223 */ /* 0x000fe200000000ff */
[----:B----4-:R-:W-:-:S03]  /*0770*/  FADD R18, R16, -R23 ;  /* 0x8000001710127221 */ /* 0x010fc60000000000 */
[----:B------:R-:W-:Y:S01]  /*0780*/  FFMA R21, R21, R21, R0 ;  /* 0x0000001515157223 */ /* 0x000fe20000000000 */
[----:B-----5:R-:W-:Y:S01]  /*0790*/  FADD R0, R13, -R24 ;  /* 0x800000180d007221 */ /* 0x020fe20000000000 */
[----:B------:R-:W-:Y:S02]  /*07a0*/  FADD R27, R27, -R14 ;  /* 0x8000000e1b1b7221 */ /* 0x000fe40000000000 */
[----:B------:R-:W-:Y:S01]  /*07b0*/  FFMA R21, R18, R18, R21 ;  /* 0x0000001212157223 */ /* 0x000fe20000000015 */
[----:B------:R-:W-:Y:S01]  /*07c0*/  FFMA R0, R0, R0, RZ ;  /* 0x0000000000007223 */ /* 0x000fe200000000ff */
[----:B------:R-:W-:-:S03]  /*07d0*/  FADD R11, R16, -R29 ;  /* 0x8000001d100b7221 */ /* 0x000fc60000000000 */
[----:B------:R-:W-:Y:S01]  /*07e0*/  FFMA R0, R27, R27, R0 ;  /* 0x0000001b1b007223 */ /* 0x000fe20000000000 */
[----:B------:R-:W-:-:S03]  /*07f0*/  FSETP.GEU.AND P0, PT, R21, R26, PT ;  /* 0x0000001a1500720b */ /* 0x000fc60003f0e000 */
[----:B------:R-:W-:Y:S01]  /*0800*/  FFMA R11, R11, R11, R0 ;  /* 0x0000000b0b0b7223 */ /* 0x000fe20000000000 */
[----:B------:R-:W-:-:S04]  /*0810*/  FSEL R26, R21, R26, !P0 ;  /* 0x0000001a151a7208 */ /* 0x000fc80004000000 */
[CC--:B------:R-:W-:Y:S02]  /*0820*/  FSETP.GEU.AND P1, PT, R11.reuse, R26.reuse, PT ;  /* 0x0000001a0b00720b */ /* 0x0c0fe40003f2e000 */
[----:B------:R-:W-:Y:S02]  /*0830*/  SEL R25, R12, R25, !P0 ;  /* 0x000000190c197207 */ /* 0x000fe40004000000 */
[----:B------:R-:W-:-:S09]  /*0840*/  FSEL R26, R11, R26, !P1 ;  /* 0x0000001a0b1a7208 */ /* 0x000fd20004800000 */
[C---:B------:R-:W-:Y:S02]  /*0850*/  @!P1 IADD3 R25, PT, PT, R12.reuse, 0x1, RZ ;  /* 0x000000010c199810 */ /* 0x040fe40007ffe0ff */
[----:B------:R-:W-:-:S07]  /*0860*/  IADD3 R12, PT, PT, R12, 0x2, RZ ;  /* 0x000000020c0c7810 */ /* 0x000fce0007ffe0ff */
.L_x_853:
[----:B------:R-:W-:Y:S05]  /*0870*/  @P2 BRA `(.L_x_850) ;  /* 0x0000000000502947 */ /* 0x000fea0003800000 */
[----:B------:R-:W1:Y:S01]  /*0880*/  LDC.64 R10, c[0x0][0x388] ;  /* 0x0000e200ff0a7b82 */ /* 0x000e620000000a00 */
[-C--:B------:R-:W-:Y:S01]  /*0890*/  IADD3 R14, PT, PT, R12, R19.reuse, RZ ;  /* 0x000000130c0e7210 */ /* 0x080fe20007ffe0ff */
[----:B------:R-:W2:Y:S03]  /*08a0*/  LDG.E R23, desc[UR4][R6.64] ;  /* 0x0000000406177981 */ /* 0x000ea6000c1e1900 */
[----:B------:R-:W-:Y:S01]  /*08b0*/  IADD3 R13, PT, PT, R14, R19, RZ ;  /* 0x000000130e0d7210 */ /* 0x000fe20007ffe0ff */
[----:B0-----:R-:W3:Y:S04]  /*08c0*/  LDG.E R5, desc[UR4][R4.64] ;  /* 0x0000000404057981 */ /* 0x001ee8000c1e1900 */
[----:B------:R-:W4:Y:S01]  /*08d0*/  LDG.E R3, desc[UR4][R2.64] ;  /* 0x0000000402037981 */ /* 0x000f22000c1e1900 */
[----:B-1----:R-:W-:-:S04]  /*08e0*/  IMAD.WIDE.U32 R20, R12, 0x4, R10 ;  /* 0x000000040c147825 */ /* 0x002fc800078e000a */
[--C-:B------:R-:W-:Y:S01]  /*08f0*/  IMAD.WIDE.U32 R14, R14, 0x4, R10.reuse ;  /* 0x000000040e0e7825 */ /* 0x100fe200078e000a */
[----:B------:R-:W2:Y:S03]  /*0900*/  LDG.E R0, desc[UR4][R20.64] ;  /* 0x0000000414007981 */ /* 0x000ea6000c1e1900 */
[----:B------:R-:W-:Y:S02]  /*0910*/  IMAD.WIDE.U32 R10, R13, 0x4, R10 ;  /* 0x000000040d0a7825 */ /* 0x000fe400078e000a */
[----:B------:R-:W3:Y:S04]  /*0920*/  LDG.E R14, desc[UR4][R14.64] ;  /* 0x000000040e0e7981 */ /* 0x000ee8000c1e1900 */
[----:B------:R-:W4:Y:S01]  /*0930*/  LDG.E R10, desc[UR4][R10.64] ;  /* 0x000000040a0a7981 */ /* 0x000f22000c1e1900 */
[----:B--2---:R-:W-:-:S04]  /*0940*/  FADD R0, R23, -R0 ;  /* 0x8000000017007221 */ /* 0x004fc80000000000 */
[----:B------:R-:W-:Y:S01]  /*0950*/  FFMA R0, R0, R0, RZ ;  /* 0x0000000000007223 */ /* 0x000fe200000000ff */
[----:B---3--:R-:W-:Y:S01]  /*0960*/  FADD R13, R5, -R14 ;  /* 0x8000000e050d7221 */ /* 0x008fe20000000000 */
[----:B----4-:R-:W-:-:S03]  /*0970*/  FADD R23, R3, -R10 ;  /* 0x8000000a03177221 */ /* 0x010fc60000000000 */
[----:B------:R-:W-:-:S04]  /*0980*/  FFMA R0, R13, R13, R0 ;  /* 0x0000000d0d007223 */ /* 0x000fc80000000000 */
[----:B------:R-:W-:-:S05]  /*0990*/  FFMA R23, R23, R23, R0 ;  /* 0x0000001717177223 */ /* 0x000fca0000000000 */
[----:B------:R-:W-:-:S04]  /*09a0*/  FSETP.GEU.AND P0, PT, R23, R26, PT ;  /* 0x0000001a1700720b */ /* 0x000fc80003f0e000 */
[----:B------:R-:W-:-:S09]  /*09b0*/  SEL R25, R12, R25, !P0 ;  /* 0x000000190c197207 */ /* 0x000fd20004000000 */
.L_x_850:
[----:B0-----:R-:W0:Y:S02]  /*09c0*/  LDC.64 R2, c[0x0][0x398] ;  /* 0x0000e600ff027b82 */ /* 0x001e240000000a00 */
[----:B0-----:R-:W-:-:S05]  /*09d0*/  IMAD.WIDE.U32 R2, R17, 0x4, R2 ;  /* 0x0000000411027825 */ /* 0x001fca00078e0002 */
[----:B------:R-:W2:Y:S02]  /*09e0*/  LDG.E R23, desc[UR4][R2.64] ;  /* 0x0000000402177981 */ /* 0x000ea4000c1e1900 */
[----:B--2---:R-:W-:-:S13]  /*09f0*/  ISETP.NE.AND P0, PT, R23, R25, PT ;  /* 0x000000191700720c */ /* 0x004fda0003f05270 */
        /* <DEDUP_REMOVED lines=8> */
[----:B------:R-:W-:Y:S01]  /*0a80*/  STG.E desc[UR4][R4.64], R27 ;  /* 0x0000001b04007986 */ /* 0x000fe2000c101904 */
[----:B-1----:R-:W-:-:S04]  /*0a90*/  IMAD.WIDE R10, R25, 0x4, R12 ;  /* 0x00000004190a7825 */ /* 0x002fc800078e020c */
[----:B------:R-:W-:Y:S01]  /*0aa0*/  IMAD.WIDE R12, R23, 0x4, R12 ;  /* 0x00000004170c7825 */ /* 0x000fe200078e020c */
[----:B------:R0:W-:Y:S04]  /*0ab0*/  REDG.E.ADD.STRONG.GPU desc[UR4][R10.64], R27 ;  /* 0x0000001b0a00798e */ /* 0x0001e8000c12e104 */
[----:B------:R1:W-:Y:S04]  /*0ac0*/  REDG.E.ADD.STRONG.GPU desc[UR4][R12.64], R29 ;  /* 0x0000001d0c00798e */ /* 0x0003e8000c12e104 */
[----:B------:R-:W3:Y:S01]  /*0ad0*/  LDG.E R7, desc[UR4][R6.64] ;  /* 0x0000000406077981 */ /* 0x000ee2000c1e1900 */
[----:B------:R-:W-:Y:S01]  /*0ae0*/  IADD3 R0, PT, PT, R17, UR6, RZ ;  /* 0x0000000611007c10 */ /* 0x000fe2000fffe0ff */
[----:B--2---:R-:W-:-:S04]  /*0af0*/  IMAD.WIDE R14, R25, 0x4, R20 ;  /* 0x00000004190e7825 */ /* 0x004fc800078e0214 */
[----:B------:R-:W-:-:S04]  /*0b00*/  IMAD.WIDE R16, R23, 0x4, R20 ;  /* 0x0000000417107825 */ /* 0x000fc800078e0214 */
[----:B------:R-:W-:-:S04]  /*0b10*/  IMAD.WIDE.U32 R20, R0, 0x4, R8 ;  /* 0x0000000400147825 */ /* 0x000fc800078e0008 */
[----:B---3--:R-:W-:Y:S01]  /*0b20*/  FADD R23, -R7, -RZ ;  /* 0x800000ff07177221 */ /* 0x008fe20000000100 */
[----:B------:R2:W-:Y:S04]  /*0b30*/  REDG.E.ADD.F32.FTZ.RN.STRONG.GPU desc[UR4][R14.64], R7 ;  /* 0x000000070e0079a6 */ /* 0x0005e8000c12f304 */
[----:B------:R-:W-:Y:S04]  /*0b40*/  REDG.E.ADD.F32.FTZ.RN.STRONG.GPU desc[UR4][R16.64], R23 ;  /* 0x00000017100079a6 */ /* 0x000fe8000c12f304 */
[----:B------:R-:W1:Y:S01]  /*0b50*/  LDG.E R21, desc[UR4][R20.64] ;  /* 0x0000000414157981 */ /* 0x000e62000c1e1900 */
[----:B0-----:R-:W-:Y:S01]  /*0b60*/  IADD3 R11, PT, PT, R0, UR6, RZ ;  /* 0x00000006000b7c10 */ /* 0x001fe2000fffe0ff */
[----:B------:R-:W-:-:S04]  /*0b70*/  IMAD.WIDE R2, R19, 0x4, R14 ;  /* 0x0000000413027825 */ /* 0x000fc800078e020e */
[----:B------:R-:W-:-:S04]  /*0b80*/  IMAD.WIDE R4, R19, 0x4, R16 ;  /* 0x0000000413047825 */ /* 0x000fc800078e0210 */
[----:B------:R-:W-:-:S04]  /*0b90*/  IMAD.WIDE.U32 R10, R11, 0x4, R8 ;  /* 0x000000040b0a7825 */ /* 0x000fc800078e0008 */
[----:B-1----:R-:W-:Y:S01]  /*0ba0*/  FADD R13, -R21, -RZ ;  /* 0x800000ff150d7221 */ /* 0x002fe20000000100 */
        /* <DEDUP_REMOVED lines=9> */
.L_x_854:
[----:B------:R-:W0:Y:S02]  /*0c40*/  LDC.64 R2, c[0x0][0x3a8] ;  /* 0x0000ea00ff027b82 */ /* 0x000e240000000a00 */
[----:B0-----:R-:W-:-:S05]  /*0c50*/  IMAD.WIDE.U32 R2, R17, 0x4, R2 ;  /* 0x0000000411027825 */ /* 0x001fca00078e0002 */
[----:B------:R-:W-:Y:S01]  /*0c60*/  STG.E desc[UR4][R2.64], RZ ;  /* 0x000000ff02007986 */ /* 0x000fe2000c101904 */
[----:B------:R-:W-:Y:S05]  /*0c70*/  EXIT ;  /* 0x000000000000794d */ /* 0x000fea0003800000 */
.L_x_855:
        /* <DEDUP_REMOVED lines=16> */
.L_x_1029:


//--------------------- .text._Z10divNewTab2ILi3EEvPfS0_Pii --------------------------
	.section	.text._Z10divNewTab2ILi3EEvPfS0_Pii,"ax",@progbits
	.align	128
        .global         _Z10divNewTab2ILi3EEvPfS0_Pii
        .type           _Z10divNewTab2ILi3EEvPfS0_Pii,@function
        .size           _Z10divNewTab2ILi3EEvPfS0_Pii,(.L_x_961 - _Z10divNewTab2ILi3EEvPfS0_Pii)
        .other          _Z10divNewTab2ILi3EEvPfS0_Pii,@"STO_CUDA_ENTRY STV_DEFAULT"
_Z10divNewTab2ILi3EEvPfS0_Pii:
.text._Z10divNewTab2ILi3EEvPfS0_Pii:
        /* <DEDUP_REMOVED lines=34> */
[----:B------:R-:W-:Y:S05]  /*0220*/  CALL.REL.NOINC `($__internal_29_$__cuda_sm3x_div_rn_noftz_f32_slowpath) ;  /* 0x0000000000187944 */ /* 0x000fea0003c00000 */
[----:B------:R-:W-:-:S07]  /*0230*/  IMAD.MOV.U32 R7, RZ, RZ, R0 ;  /* 0x000000ffff077224 */ /* 0x000fce00078e0000 */
.L_x_857:
[----:B------:R-:W-:Y:S05]  /*0240*/  BSYNC.RECONVERGENT B0 ;  /* 0x0000000000007941 */ /* 0x000fea0003800200 */
.L_x_856:
[----:B------:R-:W0:Y:S02]  /*0250*/  LDC.64 R4, c[0x0][0x380] ;  /* 0x0000e000ff047b82 */ /* 0x000e240000000a00 */
[----:B0-----:R-:W-:-:S05]  /*0260*/  IMAD.WIDE.U32 R2, R2, 0x4, R4 ;  /* 0x0000000402027825 */ /* 0x001fca00078e0004 */
[----:B------:R-:W-:Y:S01]  /*0270*/  STG.E desc[UR4][R2.64], R7 ;  /* 0x0000000702007986 */ /* 0x000fe2000c101904 */
[----:B------:R-:W-:Y:S05]  /*0280*/  EXIT ;  /* 0x000000000000794d */ /* 0x000fea0003800000 */
        .weak           $__internal_29_$__cuda_sm3x_div_rn_noftz_f32_slowpath
        .type           $__internal_29_$__cuda_sm3x_div_rn_noftz_f32_slowpath,@function
        .size           $__internal_29_$__cuda_sm3x_div_rn_noftz_f32_slowpath,(.L_x_961 - $__internal_29_$__cuda_sm3x_div_rn_noftz_f32_slowpath)
$__internal_29_$__cuda_sm3x_div_rn_noftz_f32_slowpath:
        /* <DEDUP_REMOVED lines=36> */
.L_x_859:
        /* <DEDUP_REMOVED lines=51> */
.L_x_866:
[----:B------:R-:W-:-:S04]  /*0800*/  LOP3.LUT R0, R0, 0x80000000, RZ, 0xc0, !PT ;  /* 0x8000000000007812 */ /* 0x000fc800078ec0ff */
[----:B------:R-:W-:Y:S01]  /*0810*/  LOP3.LUT R0, R0, 0x7f800000, RZ, 0xfc, !PT ;  /* 0x7f80000000007812 */ /* 0x000fe200078efcff */
[----:B------:R-:W-:Y:S06]  /*0820*/  BRA `(.L_x_867) ;  /* 0x0000000000047947 */ /* 0x000fec0003800000 */
.L_x_865:
[----:B------:R-:W-:-:S07]  /*0830*/  IMAD R0, R6, 0x800000, R0 ;  /* 0x0080000006007824 */ /* 0x000fce00078e0200 */
.L_x_867:
[----:B------:R-:W-:Y:S05]  /*0840*/  BSYNC.RECONVERGENT B2 ;  /* 0x0000000000027941 */ /* 0x000fea0003800200 */
.L_x_864:
[----:B------:R-:W-:Y:S05]  /*0850*/  BRA `(.L_x_868) ;  /* 0x0000000000207947 */ /* 0x000fea0003800000 */
.L_x_863:
[----:B------:R-:W-:-:S04]  /*0860*/  LOP3.LUT R0, R8, 0x80000000, R7, 0x48, !PT ;  /* 0x8000000008007812 */ /* 0x000fc800078e4807 */
[----:B------:R-:W-:Y:S01]  /*0870*/  LOP3.LUT R0, R0, 0x7f800000, RZ, 0xfc, !PT ;  /* 0x7f80000000007812 */ /* 0x000fe200078efcff */
[----:B------:R-:W-:Y:S06]  /*0880*/  BRA `(.L_x_868) ;  /* 0x0000000000147947 */ /* 0x000fec0003800000 */
.L_x_862:
[----:B------:R-:W-:Y:S01]  /*0890*/  LOP3.LUT R0, R8, 0x80000000, R7, 0x48, !PT ;  /* 0x8000000008007812 */ /* 0x000fe200078e4807 */
[----:B------:R-:W-:Y:S06]  /*08a0*/  BRA `(.L_x_868) ;  /* 0x00000000000c7947 */ /* 0x000fec0003800000 */
.L_x_861:
[----:B------:R-:W0:Y:S01]  /*08b0*/  MUFU.RSQ R0, -QNAN ;  /* 0xffc0000000007908 */ /* 0x000e220000001400 */
[----:B------:R-:W-:Y:S05]  /*08c0*/  BRA `(.L_x_868) ;  /* 0x0000000000047947 */ /* 0x000fea0003800000 */
.L_x_860:
[----:B------:R-:W-:-:S07]  /*08d0*/  FADD.FTZ R0, R0, R3 ;  /* 0x0000000300007221 */ /* 0x000fce0000010000 */
.L_x_868:
[----:B------:R-:W-:Y:S05]  /*08e0*/  BSYNC.RECONVERGENT B1 ;  /* 0x0000000000017941 */ /* 0x000fea0003800200 */
.L_x_858:
[----:B------:R-:W-:-:S04]  /*08f0*/  IMAD.MOV.U32 R5, RZ, RZ, 0x0 ;  /* 0x00000000ff057424 */ /* 0x000fc800078e00ff */
[----:B0-----:R-:W-:Y:S05]  /*0900*/  RET.REL.NODEC R4 `(_Z10divNewTab2ILi3EEvPfS0_Pii) ;  /* 0xfffffff404bc7950 */ /* 0x001fea0003c3ffff */
.L_x_869:
        /* <DEDUP_REMOVED lines=15> */
.L_x_961:


//--------------------- .text._Z22calculateBestDistance2ILi2EEvPfS0_S0_PiS1_S1_ii --------------------------
	.section	.text._Z22calculateBestDistance2ILi2EEvPfS0_S0_PiS1_S1_ii,"ax",@progbits
	.align	128
        .global         _Z22calculateBestDistance2ILi2EEvPfS0_S0_PiS1_S1_ii
        .type           _Z22calculateBestDistance2ILi2EEvPfS0_S0_PiS1_S1_ii,@function
        .size           _Z22calculateBestDistance2ILi2EEvPfS0_S0_PiS1_S1_ii,(.L_x_1031 - _Z22calculateBestDistance2ILi2EEvPfS0_S0_PiS1_S1_ii)
        .other          _Z22calculateBestDistance2ILi2EEvPfS0_S0_PiS1_S1_ii,@"STO_CUDA_ENTRY STV_DEFAULT"
_Z22calculateBestDistance2ILi2EEvPfS0_S0_PiS1_S1_ii:
.text._Z22calculateBestDistance2ILi2EEvPfS0_S0_PiS1_S1_ii:
        /* <DEDUP_REMOVED lines=11> */
[----:B------:R-:W-:-:S05]  /*00b0*/  MOV R11, 0xffffffff ;  /* 0xffffffff000b7802 */ /* 0x000fca0000000f00 */
[----:B------:R-:W2:Y:S01]  /*00c0*/  LDC.64 R2, c[0x0][0x380] ;  /* 0x0000e000ff027b82 */ /* 0x000ea20000000a00 */
[----:B0-----:R-:W-:Y:S01]  /*00d0*/  ISETP.GE.AND P0, PT, R9, 0x1, PT ;  /* 0x000000010900780c */ /* 0x001fe20003f06270 */
[----:B--2---:R-:W-:-:S04]  /*00e0*/  IMAD.WIDE.U32 R4, R5, 0x4, R2 ;  /* 0x0000000405047825 */ /* 0x004fc800078e0002 */
[----:B------:R-:W-:-:S08]  /*00f0*/  IMAD.WIDE.U32 R2, R8, 0x4, R2 ;  /* 0x0000000408027825 */ /* 0x000fd000078e0002 */
[----:B-1----:R-:W-:Y:S05]  /*0100*/  @!P0 BRA `(.L_x_870) ;  /* 0x0000000800f48947 */ /* 0x002fea0003800000 */
[C---:B------:R-:W-:Y:S01]  /*0110*/  ISETP.GE.U32.AND P1, PT, R9.reuse, 0x8, PT ;  /* 0x000000080900780c */ /* 0x040fe20003f26070 */
[----:B------:R-:W-:Y:S01]  /*0120*/  HFMA2 R10, -RZ, RZ, 0, 0 ;  /* 0x00000000ff0a7431 */ /* 0x000fe200000001ff */
[----:B------:R-:W-:Y:S02]  /*0130*/  LOP3.LUT R17, R9, 0x7, RZ, 0xc0, !PT ;  /* 0x0000000709117812 */ /* 0x000fe400078ec0ff */
[----:B------:R-:W-:Y:S02]  /*0140*/  MOV R18, 0x7f7fffff ;  /* 0x7f7fffff00127802 */ /* 0x000fe40000000f00 */
[----:B------:R-:W-:Y:S02]  /*0150*/  ISETP.NE.AND P0, PT, R17, RZ, PT ;  /* 0x000000ff1100720c */ /* 0x000fe40003f05270 */
[----:B------:R-:W-:-:S05]  /*0160*/  MOV R11, 0xffffffff ;  /* 0xffffffff000b7802 */ /* 0x000fca0000000f00 */
[----:B------:R-:W-:Y:S06]  /*0170*/  @!P1 BRA `(.L_x_871) ;  /* 0x00000004005c9947 */ /* 0x000fec0003800000 */
[----:B------:R0:W5:Y:S01]  /*0180*/  LDG.E R14, desc[UR4][R2.64] ;  /* 0x00000004020e7981 */ /* 0x000162000c1e1900 */
[----:B------:R-:W1:Y:S03]  /*0190*/  LDC.64 R6, c[0x0][0x388] ;  /* 0x0000e200ff067b82 */ /* 0x000e660000000a00 */
[----:B------:R0:W5:Y:S01]  /*01a0*/  LDG.E R15, desc[UR4][R4.64] ;  /* 0x00000004040f7981 */ /* 0x000162000c1e1900 */
[----:B------:R-:W-:Y:S02]  /*01b0*/  LOP3.LUT R10, R9, 0x7ffffff8, RZ, 0xc0, !PT ;  /* 0x7ffffff8090a7812 */ /* 0x000fe400078ec0ff */
[----:B------:R-:W-:Y:S02]  /*01c0*/  MOV R18, 0x7f7fffff ;  /* 0x7f7fffff00127802 */ /* 0x000fe40000000f00 */
[----:B------:R-:W-:Y:S02]  /*01d0*/  MOV R11, 0xffffffff ;  /* 0xffffffff000b7802 */ /* 0x000fe40000000f00 */
[----:B------:R-:W-:-:S02]  /*01e0*/  MOV R16, RZ ;  /* 0x000000ff00107202 */ /* 0x000fc40000000f00 */
[----:B-1----:R-:W-:-:S04]  /*01f0*/  IADD3 R6, P1, PT, R6, 0x10, RZ ;  /* 0x0000001006067810 */ /* 0x002fc80007f3e0ff */
[----:B0-----:R-:W-:-:S09]  /*0200*/  IADD3.X R7, PT, PT, RZ, R7, RZ, P1, !PT ;  /* 0x00000007ff077210 */ /* 0x001fd20000ffe4ff */
.L_x_872:
[----:B------:R-:W-:Y:S01]  /*0210*/  IMAD.WIDE.U32 R12, R9, 0x4, R6 ;  /* 0x00000004090c7825 */ /* 0x000fe200078e0006 */
[----:B------:R-:W2:Y:S04]  /*0220*/  LDG.E R19, desc[UR4][R6.64+-0x10] ;  /* 0xfffff00406137981 */ /* 0x000ea8000c1e1900 */
[----:B------:R-:W3:Y:S04]  /*0230*/  LDG.E R22, desc[UR4][R12.64+-0x10] ;  /* 0xfffff0040c167981 */ /* 0x000ee8000c1e1900 */
[----:B------:R-:W4:Y:S04]  /*0240*/  LDG.E R21, desc[UR4][R6.64+-0xc] ;  /* 0xfffff40406157981 */ /* 0x000f28000c1e1900 */
[----:B------:R-:W4:Y:S04]  /*0250*/  LDG.E R20, desc[UR4][R12.64+-0xc] ;  /* 0xfffff4040c147981 */ /* 0x000f28000c1e1900 */
[----:B------:R-:W4:Y:S04]  /*0260*/  LDG.E R23, desc[UR4][R6.64+-0x8] ;  /* 0xfffff80406177981 */ /* 0x000f28000c1e1900 */
[----:B------:R-:W4:Y:S04]  /*0270*/  LDG.E R26, desc[UR4][R12.64+-0x8] ;  /* 0xfffff8040c1a7981 */ /* 0x000f28000c1e1900 */
[----:B------:R-:W4:Y:S04]  /*0280*/  LDG.E R25, desc[UR4][R6.64+-0x4] ;  /* 0xfffffc0406197981 */ /* 0x000f28000c1e1900 */
[----:B------:R-:W4:Y:S04]  /*0290*/  LDG.E R24, desc[UR4][R12.64+-0x4] ;  /* 0xfffffc040c187981 */ /* 0x000f28000c1e1900 */
[----:B------:R-:W4:Y:S04]  /*02a0*/  LDG.E R27, desc[UR4][R6.64] ;  /* 0x00000004061b7981 */ /* 0x000f28000c1e1900 */
[----:B------:R-:W4:Y:S01]  /*02b0*/  LDG.E R28, desc[UR4][R12.64] ;  /* 0x000000040c1c7981 */ /* 0x000f22000c1e1900 */
[----:B--2--5:R-:W-:-:S04]  /*02c0*/  FADD R0, R14, -R19 ;  /* 0x800000130e007221 */ /* 0x024fc80000000000 */
[----:B------:R-:W-:Y:S01]  /*02d0*/  FFMA R0, R0, R0, RZ ;  /* 0x0000000000007223 */ /* 0x000fe200000000ff */
[----:B---3--:R-:W-:Y:S02]  /*02e0*/  FADD R19, R15, -R22 ;  /* 0x800000160f137221 */ /* 0x008fe40000000000 */
[----:B------:R-:W2:Y:S02]  /*02f0*/  LDG.E R22, desc[UR4][R12.64+0xc] ;  /* 0x00000c040c167981 */ /* 0x000ea4000c1e1900 */
[----:B------:R-:W-:Y:S01]  /*0300*/  FFMA R19, R19, R19, R0 ;  /* 0x0000001313137223 */ /* 0x000fe20000000000 */
[----:B----4-:R-:W-:Y:S01]  /*0310*/  FADD R0, R14, -R21 ;  /* 0x800000150e007221 */ /* 0x010fe20000000000 */
[----:B------:R-:W-:-:S03]  /*0320*/  FADD R21, R15, -R20 ;  /* 0x800000140f157221 */ /* 0x000fc60000000000 */
[C---:B------:R-:W-:Y:S01]  /*0330*/  FSETP.GEU.AND P5, PT, R19.reuse, R18, PT ;  /* 0x000000121300720b */ /* 0x040fe20003fae000 */
[----:B------:R-:W-:Y:S01]  /*0340*/  FFMA R0, R0, R0, RZ ;  /* 0x0000000000007223 */ /* 0x000fe200000000ff */
[----:B------:R-:W3:Y:S02]  /*0350*/  LDG.E R20, desc[UR4][R12.64+0x4] ;  /* 0x000004040c147981 */ /* 0x000ee4000c1e1900 */
[----:B------:R-:W-:Y:S01]  /*0360*/  FSEL R18, R19, R18, !P5 ;  /* 0x0000001213127208 */ /* 0x000fe20006800000 */
[----:B------:R-:W-:Y:S01]  /*0370*/  FFMA R21, R21, R21, R0 ;  /* 0x0000001515157223 */ /* 0x000fe20000000000 */
[----:B------:R-:W4:Y:S01]  /*0380*/  LDG.E R19, desc[UR4][R6.64+0x4] ;  /* 0x0000040406137981 */ /* 0x000f22000c1e1900 */
[----:B------:R-:W-:-:S03]  /*0390*/  FADD R0, R14, -R23 ;  /* 0x800000170e007221 */ /* 0x000fc60000000000 */
[----:B------:R-:W-:Y:S01]  /*03a0*/  FSETP.GEU.AND P6, PT, R21, R18, PT ;  /* 0x000000121500720b */ /* 0x000fe20003fce000 */
[----:B------:R-:W2:Y:S01]  /*03b0*/  LDG.E R23, desc[UR4][R6.64+0x8] ;  /* 0x0000080406177981 */ /* 0x000ea2000c1e1900 */
[----:B------:R-:W-:Y:S01]  /*03c0*/  FADD R29, R15, -R26 ;  /* 0x8000001a0f1d7221 */ /* 0x000fe20000000000 */
[----:B------:R-:W-:Y:S01]  /*03d0*/  FFMA R0, R0, R0, RZ ;  /* 0x0000000000007223 */ /* 0x000fe200000000ff */
[----:B------:R-:W-:Y:S02]  /*03e0*/  FSEL R21, R21, R18, !P6 ;  /* 0x0000001215157208 */ /* 0x000fe40007000000 */
[----:B------:R0:W2:Y:S01]  /*03f0*/  LDG.E R18, desc[UR4][R12.64+0x8] ;  /* 0x000008040c127981 */ /* 0x0000a2000c1e1900 */
[----:B------:R-:W-:-:S03]  /*0400*/  FFMA R26, R29, R29, R0 ;  /* 0x0000001d1d1a7223 */ /* 0x000fc60000000000 */
[----:B------:R-:W2:Y:S01]  /*0410*/  LDG.E R29, desc[UR4][R6.64+0xc] ;  /* 0x00000c04061d7981 */ /* 0x000ea2000c1e1900 */
[----:B------:R-:W-:Y:S01]  /*0420*/  FADD R0, R14, -R25 ;  /* 0x800000190e007221 */ /* 0x000fe20000000000 */
[----:B------:R-:W-:Y:S01]  /*0430*/  FADD R25, R15, -R24 ;  /* 0x800000180f197221 */ /* 0x000fe20000000000 */
[-C--:B------:R-:W-:Y:S02]  /*0440*/  FSETP.GEU.AND P4, PT, R26, R21.reuse, PT ;  /* 0x000000151a00720b */ /* 0x080fe40003f8e000 */
[----:B------:R-:W-:Y:S02]  /*0450*/  FFMA R0, R0, R0, RZ ;  /* 0x0000000000007223 */ /* 0x000fe400000000ff */
[----:B------:R-:W-:Y:S02]  /*0460*/  FSEL R21, R26, R21, !P4 ;  /* 0x000000151a157208 */ /* 0x000fe40006000000 */
[----:B------:R-:W-:Y:S01]  /*0470*/  FFMA R24, R25, R25, R0 ;  /* 0x0000001919187223 */ /* 0x000fe20000000000 */
[----:B------:R-:W-:Y:S01]  /*0480*/  FADD R0, R14, -R27 ;  /* 0x8000001b0e007221 */ /* 0x000fe20000000000 */
[----:B0-----:R-:W-:-:S03]  /*0490*/  FADD R13, R15, -R28 ;  /* 0x8000001c0f0d7221 */ /* 0x001fc60000000000 */
[----:B------:R-:W-:Y:S01]  /*04a0*/  FFMA R12, R0, R0, RZ ;  /* 0x00000000000c7223 */ /* 0x000fe200000000ff */
[----:B------:R-:W-:-:S03]  /*04b0*/  FSETP.GEU.AND P3, PT, R24, R21, PT ;  /* 0x000000151800720b */ /* 0x000fc60003f6e000 */
[----:B------:R-:W-:Y:S01]  /*04c0*/  FFMA R12, R13, R13, R12 ;  /* 0x0000000d0d0c7223 */ /* 0x000fe2000000000c */
[----:B------:R-:W-:-:S04]  /*04d0*/  FSEL R21, R24, R21, !P3 ;  /* 0x0000001518157208 */ /* 0x000fc80005800000 */
[----:B------:R-:W-:-:S04]  /*04e0*/  FSETP.GEU.AND P1, PT, R12, R21, PT ;  /* 0x000000150c00720b */ /* 0x000fc80003f2e000 */
[----:B------:R-:W-:Y:S02]  /*04f0*/  FSEL R12, R12, R21, !P1 ;  /* 0x000000150c0c7208 */ /* 0x000fe40004800000 */
[C---:B------:R-:W-:Y:S02]  /*0500*/  SEL R11, R16.reuse, R11, !P5 ;  /* 0x0000000b100b7207 */ /* 0x040fe40006800000 */
[C---:B------:R-:W-:Y:S02]  /*0510*/  @!P6 IADD3 R11, PT, PT, R16.reuse, 0x1, RZ ;  /* 0x00000001100be810 */ /* 0x040fe40007ffe0ff */
[C---:B------:R-:W-:Y:S02]  /*0520*/  @!P4 IADD3 R11, PT, PT, R16.reuse, 0x2, RZ ;  /* 0x00000002100bc810 */ /* 0x040fe40007ffe0ff */
[C---:B------:R-:W-:Y:S02]  /*0530*/  @!P3 IADD3 R11, PT, PT, R16.reuse, 0x3, RZ ;  /* 0x00000003100bb810 */ /* 0x040fe40007ffe0ff */
[----:B------:R-:W-:Y:S01]  /*0540*/  @!P1 IADD3 R11, PT, PT, R16, 0x4, RZ ;  /* 0x00000004100b9810 */ /* 0x000fe20007ffe0ff */
[----:B---3--:R-:W-:Y:S01]  /*0550*/  FADD R20, R15, -R20 ;  /* 0x800000140f147221 */ /* 0x008fe20000000000 */
[----:B----4-:R-:W-:-:S04]  /*0560*/  FADD R0, R14, -R19 ;  /* 0x800000130e007221 */ /* 0x010fc80000000000 */
[----:B------:R-:W-:Y:S01]  /*0570*/  FFMA R13, R0, R0, RZ ;  /* 0x00000000000d7223 */ /* 0x000fe200000000ff */
[----:B--2---:R-:W-:-:S03]  /*0580*/  FADD R0, R14, -R23 ;  /* 0x800000170e007221 */ /* 0x004fc60000000000 */
[----:B------:R-:W-:Y:S01]  /*0590*/  FFMA R13, R20, R20, R13 ;  /* 0x00000014140d7223 */ /* 0x000fe2000000000d */
[----:B------:R-:W-:Y:S01]  /*05a0*/  FFMA R0, R0, R0, RZ ;  /* 0x0000000000007223 */ /* 0x000fe200000000ff */
[----:B------:R-:W-:-:S03]  /*05b0*/  FADD R19, R15, -R18 ;  /* 0x800000120f137221 */ /* 0x000fc60000000000 */
[-C--:B------:R-:W-:Y:S01]  /*05c0*/  FSETP.GEU.AND P2, PT, R13, R12.reuse, PT ;  /* 0x0000000c0d00720b */ /* 0x080fe20003f4e000 */
[----:B------:R-:W-:Y:S01]  /*05d0*/  FFMA R19, R19, R19, R0 ;  /* 0x0000001313137223 */ /* 0x000fe20000000000 */
[----:B------:R-:W-:Y:S02]  /*05e0*/  FADD R0, R14, -R29 ;  /* 0x8000001d0e007221 */ /* 0x000fe40000000000 */
[----:B------:R-:W-:Y:S01]  /*05f0*/  FSEL R12, R13, R12, !P2 ;  /* 0x0000000c0d0c7208 */ /* 0x000fe20005000000 */
[----:B------:R-:W-:Y:S01]  /*0600*/  FADD R13, R15, -R22 ;  /* 0x800000160f0d7221 */ /* 0x000fe20000000000 */
[----:B------:R-:W-:Y:S02]  /*0610*/  FFMA R0, R0, R0, RZ ;  /* 0x0000000000007223 */ /* 0x000fe400000000ff */
[----:B------:R-:W-:Y:S02]  /*0620*/  FSETP.GEU.AND P5, PT, R19, R12, PT ;  /* 0x0000000c1300720b */ /* 0x000fe40003fae000 */
[----:B------:R-:W-:-:S02]  /*0630*/  FFMA R13, R13, R13, R0 ;  /* 0x0000000d0d0d7223 */ /* 0x000fc40000000000 */
[----:B------:R-:W-:-:S04]  /*0640*/  FSEL R12, R19, R12, !P5 ;  /* 0x0000000c130c7208 */ /* 0x000fc80006800000 */
[----:B------:R-:W-:Y:S02]  /*0650*/  FSETP.GEU.AND P3, PT, R13, R12, PT ;  /* 0x0000000c0d00720b */ /* 0x000fe40003f6e000 */
[----:B------:R-:W-:-:S03]  /*0660*/  @!P2 IADD3 R11, PT, PT, R16, 0x5, RZ ;  /* 0x00000005100ba810 */ /* 0x000fc60007ffe0ff */
[----:B------:R-:W-:-:S08]  /*0670*/  @!P5 IADD3 R11, PT, PT, R16, 0x6, RZ ;  /* 0x00000006100bd810 */ /* 0x000fd00007ffe0ff */
[C---:B------:R-:W-:Y:S02]  /*0680*/  @!P3 IADD3 R11, PT, PT, R16.reuse, 0x7, RZ ;  /* 0x00000007100bb810 */ /* 0x040fe40007ffe0ff */
[----:B------:R-:W-:-:S04]  /*0690*/  IADD3 R16, PT, PT, R16, 0x8, RZ ;  /* 0x0000000810107810 */ /* 0x000fc80007ffe0ff */
[----:B------:R-:W-:Y:S02]  /*06a0*/  ISETP.NE.AND P1, PT, R16, R10, PT ;  /* 0x0000000a1000720c */ /* 0x000fe40003f25270 */
[----:B------:R-:W-:Y:S02]  /*06b0*/  IADD3 R6, P2, PT, R6, 0x20, RZ ;  /* 0x0000002006067810 */ /* 0x000fe40007f5e0ff */
[----:B------:R-:W-:Y:S02]  /*06c0*/  FSEL R18, R13, R12, !P3 ;  /* 0x0000000c0d127208 */ /* 0x000fe40005800000 */
[----:B------:R-:W-:-:S07]  /*06d0*/  IADD3.X R7, PT, PT, RZ, R7, RZ, P2, !PT ;  /* 0x00000007ff077210 */ /* 0x000fce00017fe4ff */
[----:B------:R-:W-:Y:S05]  /*06e0*/  @P1 BRA `(.L_x_872) ;  /* 0xfffffff800c81947 */ /* 0x000fea000383ffff */
.L_x_871:
[----:B------:R-:W-:Y:S05]  /*06f0*/  @!P0 BRA `(.L_x_870) ;  /* 0x0000000400788947 */ /* 0x000fea0003800000 */
[----:B------:R-:W-:Y:S02]  /*0700*/  ISETP.GE.U32.AND P0, PT, R17, 0x4, PT ;  /* 0x000000041100780c */ /* 0x000fe40003f06070 */
[----:B------:R-:W-:-:S04]  /*0710*/  LOP3.LUT R21, R9, 0x3, RZ, 0xc0, !PT ;  /* 0x0000000309157812 */ /* 0x000fc800078ec0ff */
[----:B------:R-:W-:-:S07]  /*0720*/  ISETP.NE.AND P4, PT, R21, RZ, PT ;  /* 0x000000ff1500720c */ /* 0x000fce0003f85270 */
[----:B------:R-:W-:Y:S06]  /*0730*/  @!P0 BRA `(.L_x_873) ;  /* 0x0000000000b08947 */ /* 0x000fec0003800000 */
[----:B------:R-:W0:Y:S01]  /*0740*/  LDC.64 R24, c[0x0][0x388] ;  /* 0x0000e200ff187b82 */ /* 0x000e220000000a00 */
[C---:B------:R-:W-:Y:S01]  /*0750*/  IADD3 R7, PT, PT, R10.reuse, R9, RZ ;  /* 0x000000090a077210 */ /* 0x040fe20007ffe0ff */
[----:B------:R-:W2:Y:S04]  /*0760*/  LDG.E R14, desc[UR4][R2.64] ;  /* 0x00000004020e7981 */ /* 0x000ea8000c1e1900 */
[----:B------:R-:W3:Y:S01]  /*0770*/  LDG.E R15, desc[UR4][R4.64] ;  /* 0x00000004040f7981 */ /* 0x000ee2000c1e1900 */
[----:B0-----:R-:W-:-:S04]  /*0780*/  IMAD.WIDE.U32 R12, R10, 0x4, R24 ;  /* 0x000000040a0c7825 */ /* 0x001fc800078e0018 */
[----:B------:R-:W-:Y:S01]  /*0790*/  IMAD.WIDE.U32 R24, R7, 0x4, R24 ;  /* 0x0000000407187825 */ /* 0x000fe200078e0018 */
[----:B------:R-:W2:Y:S04]  /*07a0*/  LDG.E R23, desc[UR4][R12.64] ;  /* 0x000000040c177981 */ /* 0x000ea8000c1e1900 */
[----:B------:R-:W4:Y:S01]  /*07b0*/  LDG.E R27, desc[UR4][R12.64+0x4] ;  /* 0x000004040c1b7981 */ /* 0x000f22000c1e1900 */
[----:B------:R-:W-:-:S03]  /*07c0*/  IMAD.WIDE.U32 R6, R9, 0x4, R12 ;  /* 0x0000000409067825 */ /* 0x000fc600078e000c */
[----:B------:R-:W3:Y:S04]  /*07d0*/  LDG.E R24, desc[UR4][R24.64] ;  /* 0x0000000418187981 */ /* 0x000ee8000c1e1900 */
[----:B------:R-:W5:Y:S04]  /*07e0*/  LDG.E R20, desc[UR4][R6.64+0x4] ;  /* 0x0000040406147981 */ /* 0x000f68000c1e1900 */
[----:B------:R-:W5:Y:S04]  /*07f0*/  LDG.E R19, desc[UR4][R12.64+0x8] ;  /* 0x000008040c137981 */ /* 0x000f68000c1e1900 */
[----:B------:R-:W5:Y:S04]  /*0800*/  LDG.E R16, desc[UR4][R6.64+0x8] ;  /* 0x0000080406107981 */ /* 0x000f68000c1e1900 */
[----:B------:R-:W5:Y:S04]  /*0810*/  LDG.E R17, desc[UR4][R12.64+0xc] ;  /* 0x00000c040c117981 */ /* 0x000f68000c1e1900 */
[----:B------:R0:W5:Y:S01]  /*0820*/  LDG.E R22, desc[UR4][R6.64+0xc] ;  /* 0x00000c0406167981 */ /* 0x000162000c1e1900 */
[----:B--2---:R-:W-:-:S04]  /*0830*/  FADD R0, R14, -R23 ;  /* 0x800000170e007221 */ /* 0x004fc80000000000 */
[----:B------:R-:W-:Y:S01]  /*0840*/  FFMA R23, R0, R0, RZ ;  /* 0x0000000000177223 */ /* 0x000fe200000000ff */
[----:B---3--:R-:W-:Y:S01]  /*0850*/  FADD R26, R15, -R24 ;  /* 0x800000180f1a7221 */ /* 0x008fe20000000000 */
[----:B----4-:R-:W-:-:S03]  /*0860*/  FADD R0, R14, -R27 ;  /* 0x8000001b0e007221 */ /* 0x010fc60000000000 */
[----:B------:R-:W-:Y:S01]  /*0870*/  FFMA R23, R26, R26, R23 ;  /* 0x0000001a1a177223 */ /* 0x000fe20000000017 */
[----:B------:R-:W-:Y:S01]  /*0880*/  FFMA R24, R0, R0, RZ ;  /* 0x0000000000187223 */ /* 0x000fe200000000ff */
[----:B-----5:R-:W-:-:S03]  /*0890*/  FADD R25, R15, -R20 ;  /* 0x800000140f197221 */ /* 0x020fc60000000000 */
[-C--:B------:R-:W-:Y:S01]  /*08a0*/  FSETP.GEU.AND P0, PT, R23, R18.reuse, PT ;  /* 0x000000121700720b */ /* 0x080fe20003f0e000 */
[----:B------:R-:W-:Y:S01]  /*08b0*/  FADD R0, R14, -R19 ;  /* 0x800000130e007221 */ /* 0x000fe20000000000 */
[----:B------:R-:W-:Y:S02]  /*08c0*/  FFMA R25, R25, R25, R24 ;  /* 0x0000001919197223 */ /* 0x000fe40000000018 */
[----:B------:R-:W-:Y:S01]  /*08d0*/  FSEL R18, R23, R18, !P0 ;  /* 0x0000001217127208 */ /* 0x000fe20004000000 */
[----:B0-----:R-:W-:Y:S01]  /*08e0*/  FFMA R6, R0, R0, RZ ;  /* 0x0000000000067223 */ /* 0x001fe200000000ff */
[----:B------:R-:W-:Y:S02]  /*08f0*/  FADD R7, R15, -R16 ;  /* 0x800000100f077221 */ /* 0x000fe40000000000 */
[----:B------:R-:W-:Y:S01]  /*0900*/  FSETP.GEU.AND P1, PT, R25, R18, PT ;  /* 0x000000121900720b */ /* 0x000fe20003f2e000 */
[----:B------:R-:W-:Y:S01]  /*0910*/  FADD R0, R14, -R17 ;  /* 0x800000110e007221 */ /* 0x000fe20000000000 */
[----:B------:R-:W-:-:S02]  /*0920*/  FFMA R7, R7, R7, R6 ;  /* 0x0000000707077223 */ /* 0x000fc40000000006 */
[----:B------:R-:W-:Y:S01]  /*0930*/  FSEL R18, R25, R18, !P1 ;  /* 0x0000001219127208 */ /* 0x000fe20004800000 */
[----:B------:R-:W-:Y:S01]  /*0940*/  FADD R15, R15, -R22 ;  /* 0x800000160f0f7221 */ /* 0x000fe20000000000 */
[----:B------:R-:W-:Y:S02]  /*0950*/  FFMA R0, R0, R0, RZ ;  /* 0x0000000000007223 */ /* 0x000fe400000000ff */
[-C--:B------:R-:W-:Y:S02]  /*0960*/  FSETP.GEU.AND P2, PT, R7, R18.reuse, PT ;  /* 0x000000120700720b */ /* 0x080fe40003f4e000 */
[----:B------:R-:W-:Y:S02]  /*0970*/  FFMA R15, R15, R15, R0 ;  /* 0x0000000f0f0f7223 */ /* 0x000fe40000000000 */
[----:B------:R-:W-:-:S04]  /*0980*/  FSEL R18, R7, R18, !P2 ;  /* 0x0000001207127208 */ /* 0x000fc80005000000 */
[CC--:B------:R-:W-:Y:S02]  /*0990*/  FSETP.GEU.AND P3, PT, R15.reuse, R18.reuse, PT ;  /* 0x000000120f00720b */ /* 0x0c0fe40003f6e000 */
[C---:B------:R-:W-:Y:S02]  /*09a0*/  SEL R11, R10.reuse, R11, !P0 ;  /* 0x0000000b0a0b7207 */ /* 0x040fe40004000000 */
[C---:B------:R-:W-:Y:S02]  /*09b0*/  @!P1 IADD3 R11, PT, PT, R10.reuse, 0x1, RZ ;  /* 0x000000010a0b9810 */ /* 0x040fe40007ffe0ff */
[----:B------:R-:W-:Y:S02]  /*09c0*/  @!P2 IADD3 R11, PT, PT, R10, 0x2, RZ ;  /* 0x000000020a0ba810 */ /* 0x000fe40007ffe0ff */
[----:B------:R-:W-:-:S05]  /*09d0*/  FSEL R18, R15, R18, !P3 ;  /* 0x000000120f127208 */ /* 0x000fca0005800000 */
[C---:B------:R-:W-:Y:S02]  /*09e0*/  @!P3 IADD3 R11, PT, PT, R10.reuse, 0x3, RZ ;  /* 0x000000030a0bb810 */ /* 0x040fe40007ffe0ff */
[----:B------:R-:W-:-:S07]  /*09f0*/  IADD3 R10, PT, PT, R10, 0x4, RZ ;  /* 0x000000040a0a7810 */ /* 0x000fce0007ffe0ff */
.L_x_873:
[----:B------:R-:W-:Y:S05]  /*0a00*/  @!P4 BRA `(.L_x_870) ;  /* 0x0000000000b4c947 */ /* 0x000fea0003800000 */
[----:B------:R-:W-:Y:S02]  /*0a10*/  ISETP.NE.AND P0, PT, R21, 0x1, PT ;  /* 0x000000011500780c */ /* 0x000fe40003f05270 */
[----:B------:R-:W-:-:S04]  /*0a20*/  LOP3.LUT R0, R9, 0x1, RZ, 0xc0, !PT ;  /* 0x0000000109007812 */ /* 0x000fc800078ec0ff */
[----:B------:R-:W-:-:S07]  /*0a30*/  ISETP.NE.U32.AND P1, PT, R0, 0x1, PT ;  /* 0x000000010000780c */ /* 0x000fce0003f25070 */
[----:B------:R-:W-:Y:S06]  /*0a40*/  @!P0 BRA `(.L_x_874) ;  /* 0x0000000000688947 */ /* 0x000fec0003800000 */
[----:B------:R-:W0:Y:S01]  /*0a50*/  LDC.64 R12, c[0x0][0x388] ;  /* 0x0000e200ff0c7b82 */ /* 0x000e220000000a00 */
[C---:B------:R-:W-:Y:S01]  /*0a60*/  IADD3 R15, PT, PT, R10.reuse, R9, RZ ;  /* 0x000000090a0f7210 */ /* 0x040fe20007ffe0ff */
[----:B------:R-:W2:Y:S04]  /*0a70*/  LDG.E R16, desc[UR4][R2.64] ;  /* 0x0000000402107981 */ /* 0x000ea8000c1e1900 */
[----:B------:R-:W3:Y:S01]  /*0a80*/  LDG.E R19, desc[UR4][R4.64] ;  /* 0x0000000404137981 */ /* 0x000ee2000c1e1900 */
[----:B0-----:R-:W-:-:S04]  /*0a90*/  IMAD.WIDE.U32 R6, R10, 0x4, R12 ;  /* 0x000000040a067825 */ /* 0x001fc800078e000c */
[----:B------:R-:W-:Y:S01]  /*0aa0*/  IMAD.WIDE.U32 R12, R15, 0x4, R12 ;  /* 0x000000040f0c7825 */ /* 0x000fe200078e000c */
[----:B------:R-:W2:Y:S03]  /*0ab0*/  LDG.E R17, desc[UR4][R6.64] ;  /* 0x0000000406117981 */ /* 0x000ea6000c1e1900 */
[----:B------:R-:W-:Y:S01]  /*0ac0*/  IMAD.WIDE.U32 R14, R9, 0x4, R6 ;  /* 0x00000004090e7825 */ /* 0x000fe200078e0006 */
[----:B------:R-:W4:Y:S04]  /*0ad0*/  LDG.E R21, desc[UR4][R6.64+0x4] ;  /* 0x0000040406157981 */ /* 0x000f28000c1e1900 */
[----:B------:R-:W3:Y:S04]  /*0ae0*/  LDG.E R12, desc[UR4][R12.64] ;  /* 0x000000040c0c7981 */ /* 0x000ee8000c1e1900 */
[----:B------:R-:W5:Y:S01]  /*0af0*/  LDG.E R14, desc[UR4][R14.64+0x4] ;  /* 0x000004040e0e7981 */ /* 0x000f62000c1e1900 */
[----:B--2---:R-:W-:-:S04]  /*0b00*/  FADD R0, R16, -R17 ;  /* 0x8000001110007221 */ /* 0x004fc80000000000 */
[----:B------:R-:W-:Y:S01]  /*0b10*/  FFMA R17, R0, R0, RZ ;  /* 0x0000000000117223 */ /* 0x000fe200000000ff */
[----:B---3--:R-:W-:Y:S01]  /*0b20*/  FADD R20, R19, -R12 ;  /* 0x8000000c13147221 */ /* 0x008fe20000000000 */
[----:B----4-:R-:W-:-:S03]  /*0b30*/  FADD R0, R16, -R21 ;  /* 0x8000001510007221 */ /* 0x010fc60000000000 */
[----:B------:R-:W-:Y:S01]  /*0b40*/  FFMA R17, R20, R20, R17 ;  /* 0x0000001414117223 */ /* 0x000fe20000000011 */
[----:B-----5:R-:W-:Y:S01]  /*0b50*/  FADD R19, R19, -R14 ;  /* 0x8000000e13137221 */ /* 0x020fe20000000000 */
[----:B------:R-:W-:-:S03]  /*0b60*/  FFMA R0, R0, R0, RZ ;  /* 0x0000000000007223 */ /* 0x000fc600000000ff */
[----:B------:R-:W-:Y:S01]  /*0b70*/  FSETP.GEU.AND P0, PT, R17, R18, PT ;  /* 0x000000121100720b */ /* 0x000fe20003f0e000 */
[----:B------:R-:W-:-:S03]  /*0b80*/  FFMA R19, R19, R19, R0 ;  /* 0x0000001313137223 */ /* 0x000fc60000000000 */
[----:B------:R-:W-:-:S04]  /*0b90*/  FSEL R18, R17, R18, !P0 ;  /* 0x0000001211127208 */ /* 0x000fc80004000000 */
[CC--:B------:R-:W-:Y:S02]  /*0ba0*/  FSETP.GEU.AND P2, PT, R19.reuse, R18.reuse, PT ;  /* 0x000000121300720b */ /* 0x0c0fe40003f4e000 */
[----:B------:R-:W-:Y:S02]  /*0bb0*/  SEL R11, R10, R11, !P0 ;  /* 0x0000000b0a0b7207 */ /* 0x000fe40004000000 */
[----:B------:R-:W-:-:S09]  /*0bc0*/  FSEL R18, R19, R18, !P2 ;  /* 0x0000001213127208 */ /* 0x000fd20005000000 */
[C---:B------:R-:W-:Y:S02]  /*0bd0*/  @!P2 IADD3 R11, PT, PT, R10.reuse, 0x1, RZ ;  /* 0x000000010a0ba810 */ /* 0x040fe40007ffe0ff */
[----:B------:R-:W-:-:S07]  /*0be0*/  IADD3 R10, PT, PT, R10, 0x2, RZ ;  /* 0x000000020a0a7810 */ /* 0x000fce0007ffe0ff */
.L_x_874:
[----:B------:R-:W-:Y:S05]  /*0bf0*/  @P1 BRA `(.L_x_870) ;  /* 0x0000000000381947 */ /* 0x000fea0003800000 */
[----:B------:R-:W0:Y:S01]  /*0c00*/  LDC.64 R12, c[0x0][0x388] ;  /* 0x0000e200ff0c7b82 */ /* 0x000e220000000a00 */
[C---:B------:R-:W-:Y:S01]  /*0c10*/  IADD3 R15, PT, PT, R10.reuse, R9, RZ ;  /* 0x000000090a0f7210 */ /* 0x040fe20007ffe0ff */
[----:B------:R-:W2:Y:S01]  /*0c20*/  LDG.E R17, desc[UR4][R4.64] ;  /* 0x0000000404117981 */ /* 0x000ea2000c1e1900 */
[----:B0-----:R-:W-:-:S04]  /*0c30*/  IMAD.WIDE.U32 R6, R10, 0x4, R12 ;  /* 0x000000040a067825 */ /* 0x001fc800078e000c */
[----:B------:R-:W-:Y:S01]  /*0c40*/  IMAD.WIDE.U32 R12, R15, 0x4, R12 ;  /* 0x000000040f0c7825 */ /* 0x000fe200078e000c */
[----:B------:R-:W3:Y:S04]  /*0c50*/  LDG.E R0, desc[UR4][R6.64] ;  /* 0x0000000406007981 */ /* 0x000ee8000c1e1900 */
[----:B------:R-:W3:Y:S04]  /*0c60*/  LDG.E R15, desc[UR4][R2.64] ;  /* 0x00000004020f7981 */ /* 0x000ee8000c1e1900 */
[----:B------:R-:W2:Y:S01]  /*0c70*/  LDG.E R12, desc[UR4][R12.64] ;  /* 0x000000040c0c7981 */ /* 0x000ea2000c1e1900 */
[----:B---3--:R-:W-:Y:S01]  /*0c80*/  FADD R0, R15, -R0 ;  /* 0x800000000f007221 */ /* 0x008fe20000000000 */
[----:B--2---:R-:W-:-:S03]  /*0c90*/  FADD R15, R17, -R12 ;  /* 0x8000000c110f7221 */ /* 0x004fc60000000000 */
[----:B------:R-:W-:-:S04]  /*0ca0*/  FFMA R0, R0, R0, RZ ;  /* 0x0000000000007223 */ /* 0x000fc800000000ff */
[----:B------:R-:W-:-:S05]  /*0cb0*/  FFMA R15, R15, R15, R0 ;  /* 0x0000000f0f0f7223 */ /* 0x000fca0000000000 */
[----:B------:R-:W-:-:S04]  /*0cc0*/  FSETP.GEU.AND P0, PT, R15, R18, PT ;  /* 0x000000120f00720b */ /* 0x000fc80003f0e000 */
[----:B------:R-:W-:-:S09]  /*0cd0*/  SEL R11, R10, R11, !P0 ;  /* 0x0000000b0a0b7207 */ /* 0x000fd20004000000 */
.L_x_870:
        /* <DEDUP_REMOVED lines=12> */
[----:B------:R-:W-:Y:S01]  /*0da0*/  STG.E desc[UR4][R12.64], R25 ;  /* 0x000000190c007986 */ /* 0x000fe2000c101904 */
[----:B--2---:R-:W-:-:S04]  /*0db0*/  IMAD.WIDE R14, R11, 0x4, R16 ;  /* 0x000000040b0e7825 */ /* 0x004fc800078e0210 */
[----:B------:R-:W-:Y:S01]  /*0dc0*/  IMAD.WIDE R16, R23, 0x4, R16 ;  /* 0x0000000417107825 */ /* 0x000fe200078e0210 */
[----:B------:R-:W-:Y:S04]  /*0dd0*/  REDG.E.ADD.STRONG.GPU desc[UR4][R14.64], R25 ;  /* 0x000000190e00798e */ /* 0x000fe8000c12e104 */
[----:B------:R-:W-:Y:S04]  /*0de0*/  REDG.E.ADD.STRONG.GPU desc[UR4][R16.64], R27 ;  /* 0x0000001b1000798e */ /* 0x000fe8000c12e104 */
[----:B------:R-:W2:Y:S01]  /*0df0*/  LDG.E R3, desc[UR4][R2.64] ;  /* 0x0000000402037981 */ /* 0x000ea2000c1e1900 */
[----:B---3--:R-:W-:-:S04]  /*0e00*/  IMAD.WIDE R18, R11, 0x4, R20 ;  /* 0x000000040b127825 */ /* 0x008fc800078e0214 */
[----:B------:R-:W-:-:S04]  /*0e10*/  IMAD.WIDE R20, R23, 0x4, R20 ;  /* 0x0000000417147825 */ /* 0x000fc800078e0214 */
[----:B--2---:R-:W-:Y:S01]  /*0e20*/  FADD R23, -R3, -RZ ;  /* 0x800000ff03177221 */ /* 0x004fe20000000100 */
[----:B------:R-:W-:Y:S04]  /*0e30*/  REDG.E.ADD.F32.FTZ.RN.STRONG.GPU desc[UR4][R18.64], R3 ;  /* 0x00000003120079a6 */ /* 0x000fe8000c12f304 */
[----:B------:R-:W-:Y:S04]  /*0e40*/  REDG.E.ADD.F32.FTZ.RN.STRONG.GPU desc[UR4][R20.64], R23 ;  /* 0x00000017140079a6 */ /* 0x000fe8000c12f304 */
[----:B------:R-:W2:Y:S01]  /*0e50*/  LDG.E R5, desc[UR4][R4.64] ;  /* 0x0000000404057981 */ /* 0x000ea2000c1e1900 */
[----:B-1----:R-:W-:-:S04]  /*0e60*/  IMAD.WIDE R6, R9, 0x4, R18 ;  /* 0x0000000409067825 */ /* 0x002fc800078e0212 */
[----:B------:R-:W-:-:S04]  /*0e70*/  IMAD.WIDE R8, R9, 0x4, R20 ;  /* 0x0000000409087825 */ /* 0x000fc800078e0214 */
[----:B--2---:R-:W-:Y:S01]  /*0e80*/  FADD R11, -R5, -RZ ;  /* 0x800000ff050b7221 */ /* 0x004fe20000000100 */
[----:B------:R-:W-:Y:S04]  /*0e90*/  REDG.E.ADD.F32.FTZ.RN.STRONG.GPU desc[UR4][R6.64], R5 ;  /* 0x00000005060079a6 */ /* 0x000fe8000c12f304 */
[----:B------:R-:W-:Y:S01]  /*0ea0*/  REDG.E.ADD.F32.FTZ.RN.STRONG.GPU desc[UR4][R8.64], R11 ;  /* 0x0000000b080079a6 */ /* 0x000fe2000c12f304 */
[----:B------:R-:W-:Y:S05]  /*0eb0*/  EXIT ;  /* 0x000000000000794d */ /* 0x000fea0003800000 */
.L_x_875:
[----:B------:R-:W0:Y:S02]  /*0ec0*/  LDC.64 R2, c[0x0][0x3a8] ;  /* 0x0000ea00ff027b82 */ /* 0x000e240000000a00 */
[----:B0-----:R-:W-:-:S05]  /*0ed0*/  IMAD.WIDE.U32 R2, R8, 0x4, R2 ;  /* 0x0000000408027825 */ /* 0x001fca00078e0002 */
[----:B------:R-:W-:Y:S01]  /*0ee0*/  STG.E desc[UR4][R2.64], RZ ;  /* 0x000000ff02007986 */ /* 0x000fe2000c101904 */
[----:B------:R-:W-:Y:S05]  /*0ef0*/  EXIT ;  /* 0x000000000000794d */ /* 0x000fea0003800000 */
.L_x_876:
        /* <DEDUP_REMOVED lines=16> */
.L_x_1031:


//--------------------- .text._Z10divNewTab2ILi2EEvPfS0_Pii --------------------------
	.section	.text._Z10divNewTab2ILi2EEvPfS0_Pii,"ax",@progbits
	.align	128
        .global         _Z10divNewTab2ILi2EEvPfS0_Pii
        .type           _Z10divNewTab2ILi2EEvPfS0_Pii,@function
        .size           _Z10divNewTab2ILi2EEvPfS0_Pii,(.L_x_962 - _Z10divNewTab2ILi2EEvPfS0_Pii)
        .other          _Z10divNewTab2ILi2EEvPfS0_Pii,@"STO_CUDA_ENTRY STV_DEFAULT"
_Z10divNewTab2ILi2EEvPfS0_Pii:
.text._Z10divNewTab2ILi2EEvPfS0_Pii:
        /* <DEDUP_REMOVED lines=34> */
[----:B------:R-:W-:Y:S05]  /*0220*/  CALL.REL.NOINC `($__internal_30_$__cuda_sm3x_div_rn_noftz_f32_slowpath) ;  /* 0x0000000000187944 */ /* 0x000fea0003c00000 */
[----:B------:R-:W-:-:S07]  /*0230*/  IMAD.MOV.U32 R7, RZ, RZ, R0 ;  /* 0x000000ffff077224 */ /* 0x000fce00078e0000 */
.L_x_878:
[----:B------:R-:W-:Y:S05]  /*0240*/  BSYNC.RECONVERGENT B0 ;  /* 0x0000000000007941 */ /* 0x000fea0003800200 */
.L_x_877:
[----:B------:R-:W0:Y:S02]  /*0250*/  LDC.64 R4, c[0x0][0x380] ;  /* 0x0000e000ff047b82 */ /* 0x000e240000000a00 */
[----:B0-----:R-:W-:-:S05]  /*0260*/  IMAD.WIDE.U32 R2, R2, 0x4, R4 ;  /* 0x0000000402027825 */ /* 0x001fca00078e0004 */
[----:B------:R-:W-:Y:S01]  /*0270*/  STG.E desc[UR4][R2.64], R7 ;  /* 0x0000000702007986 */ /* 0x000fe2000c101904 */
[----:B------:R-:W-:Y:S05]  /*0280*/  EXIT ;  /* 0x000000000000794d */ /* 0x000fea0003800000 */
        .weak           $__internal_30_$__cuda_sm3x_div_rn_noftz_f32_slowpath
        .type           $__internal_30_$__cuda_sm3x_div_rn_noftz_f32_slowpath,@function
        .size           $__internal_30_$__cuda_sm3x_div_rn_noftz_f32_slowpath,(.L_x_962 - $__internal_30_$__cuda_sm3x_div_rn_noftz_f32_slowpath)
$__internal_30_$__cuda_sm3x_div_rn_noftz_f32_slowpath:
        /* <DEDUP_REMOVED lines=36> */
.L_x_880:
        /* <DEDUP_REMOVED lines=51> */
.L_x_887:
[----:B------:R-:W-:-:S04]  /*0800*/  LOP3.LUT R0, R0, 0x80000000, RZ, 0xc0, !PT ;  /* 0x8000000000007812 */ /* 0x000fc800078ec0ff */
[----:B------:R-:W-:Y:S01]  /*0810*/  LOP3.LUT R0, R0, 0x7f800000, RZ, 0xfc, !PT ;  /* 0x7f80000000007812 */ /* 0x000fe200078efcff */
[----:B------:R-:W-:Y:S06]  /*0820*/  BRA `(.L_x_888) ;  /* 0x0000000000047947 */ /* 0x000fec0003800000 */
.L_x_886:
[----:B------:R-:W-:-:S07]  /*0830*/  IMAD R0, R6, 0x800000, R0 ;  /* 0x0080000006007824 */ /* 0x000fce00078e0200 */
.L_x_888:
[----:B------:R-:W-:Y:S05]  /*0840*/  BSYNC.RECONVERGENT B2 ;  /* 0x0000000000027941 */ /* 0x000fea0003800200 */
.L_x_885:
[----:B------:R-:W-:Y:S05]  /*0850*/  BRA `(.L_x_889) ;  /* 0x0000000000207947 */ /* 0x000fea0003800000 */
.L_x_884:
[----:B------:R-:W-:-:S04]  /*0860*/  LOP3.LUT R0, R8, 0x80000000, R7, 0x48, !PT ;  /* 0x8000000008007812 */ /* 0x000fc800078e4807 */
[----:B------:R-:W-:Y:S01]  /*0870*/  LOP3.LUT R0, R0, 0x7f800000, RZ, 0xfc, !PT ;  /* 0x7f80000000007812 */ /* 0x000fe200078efcff */
[----:B------:R-:W-:Y:S06]  /*0880*/  BRA `(.L_x_889) ;  /* 0x0000000000147947 */ /* 0x000fec0003800000 */
.L_x_883:
[----:B------:R-:W-:Y:S01]  /*0890*/  LOP3.LUT R0, R8, 0x80000000, R7, 0x48, !PT ;  /* 0x8000000008007812 */ /* 0x000fe200078e4807 */
[----:B------:R-:W-:Y:S06]  /*08a0*/  BRA `(.L_x_889) ;  /* 0x00000000000c7947 */ /* 0x000fec0003800000 */
.L_x_882:
[----:B------:R-:W0:Y:S01]  /*08b0*/  MUFU.RSQ R0, -QNAN ;  /* 0xffc0000000007908 */ /* 0x000e220000001400 */
[----:B------:R-:W-:Y:S05]  /*08c0*/  BRA `(.L_x_889) ;  /* 0x0000000000047947 */ /* 0x000fea0003800000 */
.L_x_881:
[----:B------:R-:W-:-:S07]  /*08d0*/  FADD.FTZ R0, R0, R3 ;  /* 0x0000000300007221 */ /* 0x000fce0000010000 */
.L_x_889:
[----:B------:R-:W-:Y:S05]  /*08e0*/  BSYNC.RECONVERGENT B1 ;  /* 0x0000000000017941 */ /* 0x000fea0003800200 */
.L_x_879:
[----:B------:R-:W-:-:S04]  /*08f0*/  IMAD.MOV.U32 R5, RZ, RZ, 0x0 ;  /* 0x00000000ff057424 */ /* 0x000fc800078e00ff */
[----:B0-----:R-:W-:Y:S05]  /*0900*/  RET.REL.NODEC R4 `(_Z10divNewTab2ILi2EEvPfS0_Pii) ;  /* 0xfffffff404bc7950 */ /* 0x001fea0003c3ffff */
.L_x_890:
        /* <DEDUP_REMOVED lines=15> */
.L_x_962:


//--------------------- .text._Z22calculateBestDistance2ILi1EEvPfS0_S0_PiS1_S1_ii --------------------------
	.section	.text._Z22calculateBestDistance2ILi1EEvPfS0_S0_PiS1_S1_ii,"ax",@progbits
	.align	128
        .global         _Z22calculateBestDistance2ILi1EEvPfS0_S0_PiS1_S1_ii
        .type           _Z22calculateBestDistance2ILi1EEvPfS0_S0_PiS1_S1_ii,@function
        .size           _Z22calculateBestDistance2ILi1EEvPfS0_S0_PiS1_S1_ii,(.L_x_1033 - _Z22calculateBestDistance2ILi1EEvPfS0_S0_PiS1_S1_ii)
        .other          _Z22calculateBestDistance2ILi1EEvPfS0_S0_PiS1_S1_ii,@"STO_CUDA_ENTRY STV_DEFAULT"
_Z22calculateBestDistance2ILi1EEvPfS0_S0_PiS1_S1_ii:
.text._Z22calculateBestDistance2ILi1EEvPfS0_S0_PiS1_S1_ii:
        /* <DEDUP_REMOVED lines=10> */
[----:B------:R-:W-:Y:S01]  /*00a0*/  MOV R0, 0xffffffff ;  /* 0xffffffff00007802 */ /* 0x000fe20000000f00 */
[----:B------:R-:W2:Y:S01]  /*00b0*/  LDCU.64 UR10, c[0x0][0x358] ;  /* 0x00006b00ff0a77ac */ /* 0x000ea20008000a00 */
[----:B0-----:R-:W-:Y:S01]  /*00c0*/  UISETP.GE.AND UP0, UPT, UR6, 0x1, UPT ;  /* 0x000000010600788c */ /* 0x001fe2000bf06270 */
[----:B-1----:R-:W-:-:S08]  /*00d0*/  IMAD.WIDE.U32 R2, R6, 0x4, R2 ;  /* 0x0000000406027825 */ /* 0x002fd000078e0002 */
[----:B--2---:R-:W-:Y:S05]  /*00e0*/  BRA.U !UP0, `(.L_x_891) ;  /* 0x0000000d08847547 */ /* 0x004fea000b800000 */
[----:B------:R0:W5:Y:S01]  /*00f0*/  LDG.E R8, desc[UR10][R2.64] ;  /* 0x0000000a02087981 */ /* 0x000162000c1e1900 */
[----:B------:R-:W-:Y:S01]  /*0100*/  UISETP.GE.U32.AND UP1, UPT, UR6, 0x10, UPT ;  /* 0x000000100600788c */ /* 0x000fe2000bf26070 */
[----:B------:R-:W-:Y:S01]  /*0110*/  HFMA2 R7, -RZ, RZ, 0, 0 ;  /* 0x00000000ff077431 */ /* 0x000fe200000001ff */
[----:B------:R-:W-:Y:S01]  /*0120*/  ULOP3.LUT UR7, UR6, 0xf, URZ, 0xc0, !UPT ;  /* 0x0000000f06077892 */ /* 0x000fe2000f8ec0ff */
[----:B------:R-:W-:Y:S02]  /*0130*/  MOV R9, 0x7f7fffff ;  /* 0x7f7fffff00097802 */ /* 0x000fe40000000f00 */
[----:B------:R-:W-:Y:S01]  /*0140*/  MOV R0, 0xffffffff ;  /* 0xffffffff00007802 */ /* 0x000fe20000000f00 */
[----:B------:R-:W-:-:S03]  /*0150*/  UISETP.NE.AND UP0, UPT, UR7, URZ, UPT ;  /* 0x000000ff0700728c */ /* 0x000fc6000bf05270 */
[----:B0-----:R-:W-:Y:S08]  /*0160*/  BRA.U !UP1, `(.L_x_892) ;  /* 0x0000000509bc7547 */ /* 0x001ff0000b800000 */
[----:B------:R-:W0:Y:S01]  /*0170*/  LDCU.64 UR4, c[0x0][0x388] ;  /* 0x00007100ff0477ac */ /* 0x000e220008000a00 */
[----:B------:R-:W-:Y:S02]  /*0180*/  MOV R9, 0x7f7fffff ;  /* 0x7f7fffff00097802 */ /* 0x000fe40000000f00 */
[----:B------:R-:W-:Y:S01]  /*0190*/  MOV R0, 0xffffffff ;  /* 0xffffffff00007802 */ /* 0x000fe20000000f00 */
[----:B------:R-:W-:Y:S01]  /*01a0*/  ULOP3.LUT UR8, UR6, 0x7ffffff0, URZ, 0xc0, !UPT ;  /* 0x7ffffff006087892 */ /* 0x000fe2000f8ec0ff */
[----:B------:R-:W-:-:S05]  /*01b0*/  MOV R10, RZ ;  /* 0x000000ff000a7202 */ /* 0x000fca0000000f00 */
[----:B------:R-:W-:Y:S01]  /*01c0*/  MOV R7, UR8 ;  /* 0x0000000800077c02 */ /* 0x000fe20008000f00 */
[----:B0-----:R-:W-:-:S04]  /*01d0*/  UIADD3 UR4, UP1, UPT, UR4, 0x20, URZ ;  /* 0x0000002004047890 */ /* 0x001fc8000ff3e0ff */
[----:B------:R-:W-:Y:S02]  /*01e0*/  UIADD3.X UR5, UPT, UPT, URZ, UR5, URZ, UP1, !UPT ;  /* 0x00000005ff057290 */ /* 0x000fe40008ffe4ff */
[----:B------:R-:W-:-:S04]  /*01f0*/  MOV R4, UR4 ;  /* 0x0000000400047c02 */ /* 0x000fc80008000f00 */
[----:B------:R-:W-:-:S07]  /*0200*/  MOV R5, UR5 ;  /* 0x0000000500057c02 */ /* 0x000fce0008000f00 */
.L_x_893:
        /* <DEDUP_REMOVED lines=17> */
[----:B------:R-:W-:Y:S01]  /*0320*/  FMUL R20, R20, R20 ;  /* 0x0000001414147220 */ /* 0x000fe20000400000 */
[C---:B---3--:R-:W-:Y:S01]  /*0330*/  FADD R22, R8.reuse, -R22 ;  /* 0x8000001608167221 */ /* 0x048fe20000000000 */
[----:B----4-:R-:W-:-:S03]  /*0340*/  FADD R18, R8, -R18 ;  /* 0x8000001208127221 */ /* 0x010fc60000000000 */
[----:B------:R-:W-:Y:S01]  /*0350*/  FSETP.GEU.AND P2, PT, R20, R9, PT ;  /* 0x000000091400720b */ /* 0x000fe20003f4e000 */
[----:B------:R-:W-:Y:S01]  /*0360*/  FMUL R22, R22, R22 ;  /* 0x0000001616167220 */ /* 0x000fe20000400000 */
[----:B------:R-:W-:Y:S01]  /*0370*/  FMUL R18, R18, R18 ;  /* 0x0000001212127220 */ /* 0x000fe20000400000 */
[----:B------:R-:W-:Y:S01]  /*0380*/  FADD R16, R8, -R16 ;  /* 0x8000001008107221 */ /* 0x000fe20000000000 */
[----:B------:R-:W-:Y:S01]  /*0390*/  SEL R0, R10, R0, !P2 ;  /* 0x000000000a007207 */ /* 0x000fe20005000000 */
[----:B------:R-:W-:Y:S02]  /*03a0*/  FADD R14, R8, -R14 ;  /* 0x8000000e080e7221 */ /* 0x000fe40000000000 */
[----:B------:R-:W-:Y:S02]  /*03b0*/  FMUL R16, R16, R16 ;  /* 0x0000001010107220 */ /* 0x000fe40000400000 */
[----:B------:R-:W-:Y:S01]  /*03c0*/  FMUL R14, R14, R14 ;  /* 0x0000000e0e0e7220 */ /* 0x000fe20000400000 */
[----:B------:R-:W-:-:S03]  /*03d0*/  FADD R12, R8, -R12 ;  /* 0x8000000c080c7221 */ /* 0x000fc60000000000 */
[----:B------:R-:W-:Y:S01]  /*03e0*/  @!P2 FADD R9, RZ, R20 ;  /* 0x00000014ff09a221 */ /* 0x000fe20000000000 */
[----:B------:R-:W-:Y:S01]  /*03f0*/  FADD R29, R8, -R29 ;  /* 0x8000001d081d7221 */ /* 0x000fe20000000000 */
[----:B------:R-:W-:-:S03]  /*0400*/  FMUL R12, R12, R12 ;  /* 0x0000000c0c0c7220 */ /* 0x000fc60000400000 */
[----:B------:R-:W-:Y:S01]  /*0410*/  FSETP.GEU.AND P1, PT, R22, R9, PT ;  /* 0x000000091600720b */ /* 0x000fe20003f2e000 */
[C---:B------:R-:W-:Y:S01]  /*0420*/  FADD R27, R8.reuse, -R27 ;  /* 0x8000001b081b7221 */ /* 0x040fe20000000000 */
[C---:B------:R-:W-:Y:S01]  /*0430*/  FADD R11, R8.reuse, -R11 ;  /* 0x8000000b080b7221 */ /* 0x040fe20000000000 */
[----:B------:R-:W-:-:S10]  /*0440*/  FADD R13, R8, -R13 ;  /* 0x8000000d080d7221 */ /* 0x000fd40000000000 */
[----:B------:R-:W-:Y:S01]  /*0450*/  @!P1 FADD R9, RZ, R22 ;  /* 0x00000016ff099221 */ /* 0x000fe20000000000 */
[----:B------:R-:W-:Y:S01]  /*0460*/  @!P1 IADD3 R0, PT, PT, R10, 0x1, RZ ;  /* 0x000000010a009810 */ /* 0x000fe20007ffe0ff */
[C---:B------:R-:W-:Y:S01]  /*0470*/  FADD R15, R8.reuse, -R15 ;  /* 0x8000000f080f7221 */ /* 0x040fe20000000000 */
[----:B------:R-:W-:Y:S02]  /*0480*/  FADD R17, R8, -R17 ;  /* 0x8000001108117221 */ /* 0x000fe40000000000 */
[----:B------:R-:W-:Y:S01]  /*0490*/  FSETP.GEU.AND P4, PT, R18, R9, PT ;  /* 0x000000091200720b */ /* 0x000fe20003f8e000 */
[C---:B------:R-:W-:Y:S01]  /*04a0*/  FADD R19, R8.reuse, -R19 ;  /* 0x8000001308137221 */ /* 0x040fe20000000000 */
[C---:B------:R-:W-:Y:S01]  /*04b0*/  FADD R21, R8.reuse, -R21 ;  /* 0x8000001508157221 */ /* 0x040fe20000000000 */
[----:B------:R-:W-:-:S10]  /*04c0*/  FADD R23, R8, -R23 ;  /* 0x8000001708177221 */ /* 0x000fd40000000000 */
[----:B------:R-:W-:Y:S01]  /*04d0*/  @!P4 FADD R9, RZ, R18 ;  /* 0x00000012ff09c221 */ /* 0x000fe20000000000 */
[----:B------:R-:W-:Y:S01]  /*04e0*/  @!P4 IADD3 R0, PT, PT, R10, 0x2, RZ ;  /* 0x000000020a00c810 */ /* 0x000fe20007ffe0ff */
[----:B------:R-:W-:-:S03]  /*04f0*/  FADD R25, R8, -R25 ;  /* 0x8000001908197221 */ /* 0x000fc60000000000 */
[----:B------:R-:W-:-:S13]  /*0500*/  FSETP.GEU.AND P3, PT, R16, R9, PT ;  /* 0x000000091000720b */ /* 0x000fda0003f6e000 */
[----:B------:R-:W-:Y:S01]  /*0510*/  @!P3 FADD R9, RZ, R16 ;  /* 0x00000010ff09b221 */ /* 0x000fe20000000000 */
[----:B------:R-:W-:-:S04]  /*0520*/  @!P3 IADD3 R0, PT, PT, R10, 0x3, RZ ;  /* 0x000000030a00b810 */ /* 0x000fc80007ffe0ff */
[----:B------:R-:W-:-:S13]  /*0530*/  FSETP.GEU.AND P6, PT, R14, R9, PT ;  /* 0x000000090e00720b */ /* 0x000fda0003fce000 */
[----:B------:R-:W-:Y:S01]  /*0540*/  @!P6 FADD R9, RZ, R14 ;  /* 0x0000000eff09e221 */ /* 0x000fe20000000000 */
[----:B------:R-:W-:Y:S01]  /*0550*/  @!P6 IADD3 R0, PT, PT, R10, 0x4, RZ ;  /* 0x000000040a00e810 */ /* 0x000fe20007ffe0ff */
[----:B------:R-:W-:-:S03]  /*0560*/  FMUL R14, R25, R25 ;  /* 0x00000019190e7220 */ /* 0x000fc60000400000 */
[----:B------:R-:W-:-:S13]  /*0570*/  FSETP.GEU.AND P5, PT, R12, R9, PT ;  /* 0x000000090c00720b */ /* 0x000fda0003fae000 */
[----:B------:R-:W-:Y:S01]  /*0580*/  @!P5 FADD R9, RZ, R12 ;  /* 0x0000000cff09d221 */ /* 0x000fe20000000000 */
[----:B------:R-:W-:Y:S01]  /*0590*/  FMUL R12, R29, R29 ;  /* 0x0000001d1d0c7220 */ /* 0x000fe20000400000 */
[----:B------:R-:W-:-:S04]  /*05a0*/  @!P5 IADD3 R0, PT, PT, R10, 0x5, RZ ;  /* 0x000000050a00d810 */ /* 0x000fc80007ffe0ff */
        /* <DEDUP_REMOVED lines=34> */
[----:B------:R-:W-:Y:S02]  /*07d0*/  @!P2 IADD3 R0, PT, PT, R10, 0xe, RZ ;  /* 0x0000000e0a00a810 */ /* 0x000fe40007ffe0ff */
[----:B------:R-:W-:Y:S02]  /*07e0*/  IADD3 R4, P2, PT, R4, 0x40, RZ ;  /* 0x0000004004047810 */ /* 0x000fe40007f5e0ff */
[----:B------:R-:W-:Y:S02]  /*07f0*/  FSETP.GEU.AND P1, PT, R14, R9, PT ;  /* 0x000000090e00720b */ /* 0x000fe40003f2e000 */
[----:B------:R-:W-:-:S11]  /*0800*/  IADD3.X R5, PT, PT, RZ, R5, RZ, P2, !PT ;  /* 0x00000005ff057210 */ /* 0x000fd600017fe4ff */
[C---:B------:R-:W-:Y:S01]  /*0810*/  @!P1 IADD3 R0, PT, PT, R10.reuse, 0xf, RZ ;  /* 0x0000000f0a009810 */ /* 0x040fe20007ffe0ff */
[----:B------:R-:W-:Y:S01]  /*0820*/  @!P1 FADD R9, RZ, R14 ;  /* 0x0000000eff099221 */ /* 0x000fe20000000000 */
[----:B------:R-:W-:-:S04]  /*0830*/  IADD3 R10, PT, PT, R10, 0x10, RZ ;  /* 0x000000100a0a7810 */ /* 0x000fc80007ffe0ff */
[----:B------:R-:W-:-:S13]  /*0840*/  ISETP.NE.AND P0, PT, R10, R7, PT ;  /* 0x000000070a00720c */ /* 0x000fda0003f05270 */
[----:B------:R-:W-:Y:S05]  /*0850*/  @P0 BRA `(.L_x_893) ;  /* 0xfffffff8006c0947 */ /* 0x000fea000383ffff */
.L_x_892:
[----:B------:R-:W-:Y:S05]  /*0860*/  BRA.U !UP0, `(.L_x_891) ;  /* 0x0000000508a47547 */ /* 0x000fea000b800000 */
[----:B------:R-:W-:Y:S02]  /*0870*/  UISETP.GE.U32.AND UP0, UPT, UR7, 0x8, UPT ;  /* 0x000000080700788c */ /* 0x000fe4000bf06070 */
[----:B------:R-:W-:-:S04]  /*0880*/  ULOP3.LUT UR5, UR6, 0x7, URZ, 0xc0, !UPT ;  /* 0x0000000706057892 */ /* 0x000fc8000f8ec0ff */
[----:B------:R-:W-:-:S03]  /*0890*/  UISETP.NE.AND UP1, UPT, UR5, URZ, UPT ;  /* 0x000000ff0500728c */ /* 0x000fc6000bf25270 */
[----:B------:R-:W-:Y:S08]  /*08a0*/  BRA.U !UP0, `(.L_x_894) ;  /* 0x0000000108cc7547 */ /* 0x000ff0000b800000 */
[----:B------:R-:W0:Y:S02]  /*08b0*/  LDC.64 R10, c[0x0][0x388] ;  /* 0x0000e200ff0a7b82 */ /* 0x000e240000000a00 */
[----:B0-----:R-:W-:-:S05]  /*08c0*/  IMAD.WIDE.U32 R10, R7, 0x4, R10 ;  /* 0x00000004070a7825 */ /* 0x001fca00078e000a */
[----:B------:R-:W2:Y:S04]  /*08d0*/  LDG.E R13, desc[UR10][R10.64] ;  /* 0x0000000a0a0d7981 */ /* 0x000ea8000c1e1900 */
[----:B------:R-:W3:Y:S04]  /*08e0*/  LDG.E R15, desc[UR10][R10.64+0x4] ;  /* 0x0000040a0a0f7981 */ /* 0x000ee8000c1e1900 */
[----:B------:R-:W4:Y:S04]  /*08f0*/  LDG.E R17, desc[UR10][R10.64+0x8] ;  /* 0x0000080a0a117981 */ /* 0x000f28000c1e1900 */
[----:B------:R-:W4:Y:S04]  /*0900*/  LDG.E R19, desc[UR10][R10.64+0xc] ;  /* 0x00000c0a0a137981 */ /* 0x000f28000c1e1900 */
[----:B------:R-:W4:Y:S04]  /*0910*/  LDG.E R21, desc[UR10][R10.64+0x10] ;  /* 0x0000100a0a157981 */ /* 0x000f28000c1e1900 */
[----:B------:R-:W4:Y:S04]  /*0920*/  LDG.E R23, desc[UR10][R10.64+0x14] ;  /* 0x0000140a0a177981 */ /* 0x000f28000c1e1900 */
[----:B------:R-:W4:Y:S04]  /*0930*/  LDG.E R25, desc[UR10][R10.64+0x18] ;  /* 0x0000180a0a197981 */ /* 0x000f28000c1e1900 */
[----:B------:R0:W4:Y:S01]  /*0940*/  LDG.E R5, desc[UR10][R10.64+0x1c] ;  /* 0x00001c0a0a057981 */ /* 0x000122000c1e1900 */
[----:B--2--5:R-:W-:-:S04]  /*0950*/  FADD R13, R8, -R13 ;  /* 0x8000000d080d7221 */ /* 0x024fc80000000000 */
[----:B------:R-:W-:Y:S01]  /*0960*/  FMUL R4, R13, R13 ;  /* 0x0000000d0d047220 */ /* 0x000fe20000400000 */
[C---:B---3--:R-:W-:Y:S01]  /*0970*/  FADD R15, R8.reuse, -R15 ;  /* 0x8000000f080f7221 */ /* 0x048fe20000000000 */
[----:B----4-:R-:W-:-:S03]  /*0980*/  FADD R17, R8, -R17 ;  /* 0x8000001108117221 */ /* 0x010fc60000000000 */
[----:B------:R-:W-:Y:S01]  /*0990*/  FSETP.GEU.AND P3, PT, R4, R9, PT ;  /* 0x000000090400720b */ /* 0x000fe20003f6e000 */
[----:B------:R-:W-:-:S03]  /*09a0*/  FADD R19, R8, -R19 ;  /* 0x8000001308137221 */ /* 0x000fc60000000000 */
[----:B------:R-:W-:Y:S01]  /*09b0*/  SEL R0, R7, R0, !P3 ;  /* 0x0000000007007207 */ /* 0x000fe20005800000 */
[C---:B------:R-:W-:Y:S01]  /*09c0*/  FADD R21, R8.reuse, -R21 ;  /* 0x8000001508157221 */ /* 0x040fe20000000000 */
[----:B------:R-:W-:-:S07]  /*09d0*/  FADD R23, R8, -R23 ;  /* 0x8000001708177221 */ /* 0x000fce0000000000 */
[----:B------:R-:W-:Y:S01]  /*09e0*/  @!P3 FADD R9, RZ, R4 ;  /* 0x00000004ff09b221 */ /* 0x000fe20000000000 */
[----:B------:R-:W-:Y:S01]  /*09f0*/  FMUL R4, R15, R15 ;  /* 0x0000000f0f047220 */ /* 0x000fe20000400000 */
[----:B------:R-:W-:-:S04]  /*0a00*/  FADD R25, R8, -R25 ;  /* 0x8000001908197221 */ /* 0x000fc80000000000 */
[----:B------:R-:W-:Y:S01]  /*0a10*/  FSETP.GEU.AND P4, PT, R4, R9, PT ;  /* 0x000000090400720b */ /* 0x000fe20003f8e000 */
[----:B0-----:R-:W-:Y:S01]  /*0a20*/  FMUL R10, R25, R25 ;  /* 0x00000019190a7220 */ /* 0x001fe20000400000 */
[----:B------:R-:W-:-:S11]  /*0a30*/  FADD R5, R8, -R5 ;  /* 0x8000000508057221 */ /* 0x000fd60000000000 */
        /* <DEDUP_REMOVED lines=18> */
[----:B------:R-:W-:-:S03]  /*0b60*/  @!P1 IADD3 R0, PT, PT, R7, 0x5, RZ ;  /* 0x0000000507009810 */ /* 0x000fc60007ffe0ff */
[----:B------:R-:W-:-:S13]  /*0b70*/  FSETP.GEU.AND P0, PT, R10, R9, PT ;  /* 0x000000090a00720b */ /* 0x000fda0003f0e000 */
[----:B------:R-:W-:Y:S01]  /*0b80*/  @!P0 FADD R9, RZ, R10 ;  /* 0x0000000aff098221 */ /* 0x000fe20000000000 */
[----:B------:R-:W-:-:S04]  /*0b90*/  @!P0 IADD3 R0, PT, PT, R7, 0x6, RZ ;  /* 0x0000000607008810 */ /* 0x000fc80007ffe0ff */
[----:B------:R-:W-:-:S13]  /*0ba0*/  FSETP.GEU.AND P3, PT, R4, R9, PT ;  /* 0x000000090400720b */ /* 0x000fda0003f6e000 */
[C---:B------:R-:W-:Y:S01]  /*0bb0*/  @!P3 IADD3 R0, PT, PT, R7.reuse, 0x7, RZ ;  /* 0x000000070700b810 */ /* 0x040fe20007ffe0ff */
[----:B------:R-:W-:Y:S01]  /*0bc0*/  @!P3 FADD R9, RZ, R4 ;  /* 0x00000004ff09b221 */ /* 0x000fe20000000000 */
[----:B------:R-:W-:-:S07]  /*0bd0*/  IADD3 R7, PT, PT, R7, 0x8, RZ ;  /* 0x0000000807077810 */ /* 0x000fce0007ffe0ff */
.L_x_894:
        /* <DEDUP_REMOVED lines=17> */
[----:B------:R-:W-:Y:S02]  /*0cf0*/  FADD R17, R8, -R17 ;  /* 0x8000001108117221 */ /* 0x000fe40000000000 */
[----:B------:R-:W-:Y:S02]  /*0d00*/  SEL R0, R7, R0, !P0 ;  /* 0x0000000007007207 */ /* 0x000fe40004000000 */
[----:B------:R-:W-:-:S07]  /*0d10*/  FMUL R4, R17, R17 ;  /* 0x0000001111047220 */ /* 0x000fce0000400000 */
[----:B------:R-:W-:Y:S01]  /*0d20*/  @!P0 FADD R9, RZ, R10 ;  /* 0x0000000aff098221 */ /* 0x000fe20000000000 */
[----:B------:R-:W-:-:S05]  /*0d30*/  FMUL R10, R13, R13 ;  /* 0x0000000d0d0a7220 */ /* 0x000fca0000400000 */
[----:B------:R-:W-:-:S13]  /*0d40*/  FSETP.GEU.AND P1, PT, R10, R9, PT ;  /* 0x000000090a00720b */ /* 0x000fda0003f2e000 */
[----:B------:R-:W-:Y:S01]  /*0d50*/  @!P1 FADD R9, RZ, R10 ;  /* 0x0000000aff099221 */ /* 0x000fe20000000000 */
[----:B------:R-:W-:-:S04]  /*0d60*/  @!P1 IADD3 R0, PT, PT, R7, 0x1, RZ ;  /* 0x0000000107009810 */ /* 0x000fc80007ffe0ff */
[----:B------:R-:W-:-:S13]  /*0d70*/  FSETP.GEU.AND P2, PT, R12, R9, PT ;  /* 0x000000090c00720b */ /* 0x000fda0003f4e000 */
[----:B------:R-:W-:Y:S01]  /*0d80*/  @!P2 FADD R9, RZ, R12 ;  /* 0x0000000cff09a221 */ /* 0x000fe20000000000 */
[----:B------:R-:W-:-:S04]  /*0d90*/  @!P2 IADD3 R0, PT, PT, R7, 0x2, RZ ;  /* 0x000000020700a810 */ /* 0x000fc80007ffe0ff */
[----:B------:R-:W-:-:S13]  /*0da0*/  FSETP.GEU.AND P3, PT, R4, R9, PT ;  /* 0x000000090400720b */ /* 0x000fda0003f6e000 */
[C---:B------:R-:W-:Y:S01]  /*0db0*/  @!P3 IADD3 R0, PT, PT, R7.reuse, 0x3, RZ ;  /* 0x000000030700b810 */ /* 0x040fe20007ffe0ff */
[----:B------:R-:W-:Y:S01]  /*0dc0*/  @!P3 FADD R9, RZ, R4 ;  /* 0x00000004ff09b221 */ /* 0x000fe20000000000 */
[----:B------:R-:W-:-:S07]  /*0dd0*/  IADD3 R7, PT, PT, R7, 0x4, RZ ;  /* 0x0000000407077810 */ /* 0x000fce0007ffe0ff */
.L_x_895:
[----:B------:R-:W-:Y:S05]  /*0de0*/  BRA.U !UP1, `(.L_x_891) ;  /* 0x0000000109447547 */ /* 0x000fea000b800000 */
[----:B------:R-:W0:Y:S01]  /*0df0*/  LDC.64 R4, c[0x0][0x388] ;  /* 0x0000e200ff047b82 */ /* 0x000e220000000a00 */
[----:B------:R-:W-:Y:S01]  /*0e00*/  UIADD3 UR4, UPT, UPT, -UR4, URZ, URZ ;  /* 0x000000ff04047290 */ /* 0x000fe2000fffe1ff */
[----:B0-----:R-:W-:-:S05]  /*0e10*/  IMAD.WIDE.U32 R4, R7, 0x4, R4 ;  /* 0x0000000407047825 */ /* 0x001fca00078e0004 */
[----:B------:R-:W-:-:S07]  /*0e20*/  MOV R11, R5 ;  /* 0x00000005000b7202 */ /* 0x000fce0000000f00 */
.L_x_896:
[----:B------:R-:W-:-:S06]  /*0e30*/  MOV R5, R11 ;  /* 0x0000000b00057202 */ /* 0x000fcc0000000f00 */
[----:B------:R0:W2:Y:S01]  /*0e40*/  LDG.E R5, desc[UR10][R4.64] ;  /* 0x0000000a04057981 */ /* 0x0000a2000c1e1900 */
[----:B------:R-:W-:-:S04]  /*0e50*/  UIADD3 UR4, UPT, UPT, UR4, 0x1, URZ ;  /* 0x0000000104047890 */ /* 0x000fc8000fffe0ff */
[----:B------:R-:W-:Y:S01]  /*0e60*/  UISETP.NE.AND UP0, UPT, UR4, URZ, UPT ;  /* 0x000000ff0400728c */ /* 0x000fe2000bf05270 */
[----:B0-----:R-:W-:-:S04]  /*0e70*/  IADD3 R4, P1, PT, R4, 0x4, RZ ;  /* 0x0000000404047810 */ /* 0x001fc80007f3e0ff */
[----:B------:R-:W-:Y:S01]  /*0e80*/  IADD3.X R11, PT, PT, RZ, R11, RZ, P1, !PT ;  /* 0x0000000bff0b7210 */ /* 0x000fe20000ffe4ff */
[----:B--2--5:R-:W-:-:S04]  /*0e90*/  FADD R10, R8, -R5 ;  /* 0x80000005080a7221 */ /* 0x024fc80000000000 */
[----:B------:R-:W-:-:S05]  /*0ea0*/  FMUL R10, R10, R10 ;  /* 0x0000000a0a0a7220 */ /* 0x000fca0000400000 */
[----:B------:R-:W-:-:S04]  /*0eb0*/  FSETP.GEU.AND P0, PT, R10, R9, PT ;  /* 0x000000090a00720b */ /* 0x000fc80003f0e000 */
[C---:B------:R-:W-:Y:S02]  /*0ec0*/  SEL R0, R7.reuse, R0, !P0 ;  /* 0x0000000007007207 */ /* 0x040fe40004000000 */
[----:B------:R-:W-:-:S07]  /*0ed0*/  IADD3 R7, PT, PT, R7, 0x1, RZ ;  /* 0x0000000107077810 */ /* 0x000fce0007ffe0ff */
[----:B------:R-:W-:Y:S01]  /*0ee0*/  @!P0 FADD R9, RZ, R10 ;  /* 0x0000000aff098221 */ /* 0x000fe20000000000 */
[----:B------:R-:W-:Y:S06]  /*0ef0*/  BRA.U UP0, `(.L_x_896) ;  /* 0xfffffffd00cc7547 */ /* 0x000fec000b83ffff */
.L_x_891:
[----:B------:R-:W0:Y:S02]  /*0f00*/  LDC.64 R4, c[0x0][0x398] ;  /* 0x0000e600ff047b82 */ /* 0x000e240000000a00 */
[----:B0-----:R-:W-:-:S05]  /*0f10*/  IMAD.WIDE.U32 R4, R6, 0x4, R4 ;  /* 0x0000000406047825 */ /* 0x001fca00078e0004 */
[----:B------:R-:W2:Y:S02]  /*0f20*/  LDG.E R17, desc[UR10][R4.64] ;  /* 0x0000000a04117981 */ /* 0x000ea4000c1e1900 */
[----:B--2---:R-:W-:-:S13]  /*0f30*/  ISETP.NE.AND P0, PT, R17, R0, PT ;  /* 0x000000001100720c */ /* 0x004fda0003f05270 */
[----:B------:R-:W-:Y:S05]  /*0f40*/  @!P0 BRA `(.L_x_897) ;  /* 0x00000000004c8947 */ /* 0x000fea0003800000 */
[----:B-----5:R-:W0:Y:S01]  /*0f50*/  LDC.64 R8, c[0x0][0x3a8] ;  /* 0x0000ea00ff087b82 */ /* 0x020e220000000a00 */
[----:B------:R-:W-:Y:S01]  /*0f60*/  HFMA2 R19, -RZ, RZ, 0, 5.9604644775390625e-08 ;  /* 0x00000001ff137431 */ /* 0x000fe200000001ff */
[----:B------:R-:W-:Y:S01]  /*0f70*/  MOV R21, 0xffffffff ;  /* 0xffffffff00157802 */ /* 0x000fe20000000f00 */
[----:B------:R-:W-:Y:S05]  /*0f80*/  STG.E desc[UR10][R4.64], R0 ;  /* 0x0000000004007986 */ /* 0x000fea000c10190a */
[----:B------:R-:W1:Y:S08]  /*0f90*/  LDC.64 R10, c[0x0][0x3a0] ;  /* 0x0000e800ff0a7b82 */ /* 0x000e700000000a00 */
[----:B------:R-:W2:Y:S01]  /*0fa0*/  LDC.64 R14, c[0x0][0x390] ;  /* 0x0000e400ff0e7b82 */ /* 0x000ea20000000a00 */
[----:B0-----:R-:W-:-:S05]  /*0fb0*/  IMAD.WIDE.U32 R6, R6, 0x4, R8 ;  /* 0x0000000406067825 */ /* 0x001fca00078e0008 */
[----:B------:R-:W-:Y:S01]  /*0fc0*/  STG.E desc[UR10][R6.64], R19 ;  /* 0x0000001306007986 */ /* 0x000fe2000c10190a */
[----:B-1----:R-:W-:-:S04]  /*0fd0*/  IMAD.WIDE R8, R0, 0x4, R10 ;  /* 0x0000000400087825 */ /* 0x002fc800078e020a */
[----:B------:R-:W-:Y:S01]  /*0fe0*/  IMAD.WIDE R10, R17, 0x4, R10 ;  /* 0x00000004110a7825 */ /* 0x000fe200078e020a */
[----:B------:R-:W-:Y:S04]  /*0ff0*/  REDG.E.ADD.STRONG.GPU desc[UR10][R8.64], R19 ;  /* 0x000000130800798e */ /* 0x000fe8000c12e10a */
[----:B------:R-:W-:Y:S04]  /*1000*/  REDG.E.ADD.STRONG.GPU desc[UR10][R10.64], R21 ;  /* 0x000000150a00798e */ /* 0x000fe8000c12e10a */
[----:B------:R-:W3:Y:S01]  /*1010*/  LDG.E R3, desc[UR10][R2.64] ;  /* 0x0000000a02037981 */ /* 0x000ee2000c1e1900 */
[----:B--2---:R-:W-:-:S04]  /*1020*/  IMAD.WIDE R12, R0, 0x4, R14 ;  /* 0x00000004000c7825 */ /* 0x004fc800078e020e */
[----:B------:R-:W-:-:S04]  /*1030*/  IMAD.WIDE R14, R17, 0x4, R14 ;  /* 0x00000004110e7825 */ /* 0x000fc800078e020e */
[----:B---3--:R-:W-:Y:S01]  /*1040*/  FADD R17, -R3, -RZ ;  /* 0x800000ff03117221 */ /* 0x008fe20000000100 */
[----:B------:R-:W-:Y:S04]  /*1050*/  REDG.E.ADD.F32.FTZ.RN.STRONG.GPU desc[UR10][R12.64], R3 ;  /* 0x000000030c0079a6 */ /* 0x000fe8000c12f30a */
[----:B------:R-:W-:Y:S01]  /*1060*/  REDG.E.ADD.F32.FTZ.RN.STRONG.GPU desc[UR10][R14.64], R17 ;  /* 0x000000110e0079a6 */ /* 0x000fe2000c12f30a */
[----:B------:R-:W-:Y:S05]  /*1070*/  EXIT ;  /* 0x000000000000794d */ /* 0x000fea0003800000 */
.L_x_897:
[----:B------:R-:W0:Y:S02]  /*1080*/  LDC.64 R2, c[0x0][0x3a8] ;  /* 0x0000ea00ff027b82 */ /* 0x000e240000000a00 */
[----:B0-----:R-:W-:-:S05]  /*1090*/  IMAD.WIDE.U32 R2, R6, 0x4, R2 ;  /* 0x0000000406027825 */ /* 0x001fca00078e0002 */
[----:B------:R-:W-:Y:S01]  /*10a0*/  STG.E desc[UR10][R2.64], RZ ;  /* 0x000000ff02007986 */ /* 0x000fe2000c10190a */
[----:B------:R-:W-:Y:S05]  /*10b0*/  EXIT ;  /* 0x000000000000794d */ /* 0x000fea0003800000 */
.L_x_898:
        /* <DEDUP_REMOVED lines=12> */
.L_x_1033:


//--------------------- .text._Z10divNewTab2ILi1EEvPfS0_Pii --------------------------
	.section	.text._Z10divNewTab2ILi1EEvPfS0_Pii,"ax",@progbits
	.align	128
        .global         _Z10divNewTab2ILi1EEvPfS0_Pii
        .type           _Z10divNewTab2ILi1EEvPfS0_Pii,@function
        .size           _Z10divNewTab2ILi1EEvPfS0_Pii,(.L_x_963 - _Z10divNewTab2ILi1EEvPfS0_Pii)
        .other          _Z10divNewTab2ILi1EEvPfS0_Pii,@"STO_CUDA_ENTRY STV_DEFAULT"
_Z10divNewTab2ILi1EEvPfS0_Pii:
.text._Z10divNewTab2ILi1EEvPfS0_Pii:
[----:B------:R-:W-:Y:S01]  /*0000*/  LDC R1, c[0x0][0x37c] ;  /* 0x0000df00ff017b82 */ /* 0x000fe20000000800 */
[----:B------:R-:W0:Y:S07]  /*0010*/  S2R R2, SR_TID.X ;  /* 0x0000000000027919 */ /* 0x000e2e0000002100 */
[----:B------:R-:W1:Y:S01]  /*0020*/  S2UR UR4, SR_CTAID.Y ;  /* 0x00000000000479c3 */ /* 0x000e620000002600 */
[----:B------:R-:W2:Y:S01]  /*0030*/  LDCU UR7, c[0x0][0x398] ;  /* 0x00007300ff0777ac */ /* 0x000ea20008000800 */
[----:B------:R-:W3:Y:S06]  /*0040*/  S2R R0, SR_TID.Y ;  /* 0x0000000000007919 */ /* 0x000eec0000002200 */
[----:B------:R-:W0:Y:S08]  /*0050*/  S2UR UR6, SR_CTAID.X ;  /* 0x00000000000679c3 */ /* 0x000e300000002500 */
[----:B------:R-:W0:Y:S01]  /*0060*/  LDC R3, c[0x0][0x360] ;  /* 0x0000d800ff037b82 */ /* 0x000e220000000800 */
[----:B------:R-:W1:Y:S02]  /*0070*/  LDCU UR5, c[0x0][0x364] ;  /* 0x00006c80ff0577ac */ /* 0x000e640008000800 */
[----:B-1----:R-:W-:Y:S01]  /*0080*/  UIMAD UR4, UR4, UR5, URZ ;  /* 0x00000005040472a4 */ /* 0x002fe2000f8e02ff */
[----:B0-----:R-:W-:-:S05]  /*0090*/  IMAD R2, R3, UR6, R2 ;  /* 0x0000000603027c24 */ /* 0x001fca000f8e0202 */
[----:B---3--:R-:W-:-:S04]  /*00a0*/  LOP3.LUT P0, RZ, R0, UR4, RZ, 0xfc, !PT ;  /* 0x0000000400ff7c12 */ /* 0x008fc8000f80fcff */
[----:B--2---:R-:W-:-:S13]  /*00b0*/  ISETP.GE.U32.OR P0, PT, R2, UR7, P0 ;  /* 0x0000000702007c0c */ /* 0x004fda0008706470 */
[----:B------:R-:W-:Y:S05]  /*00c0*/  @P0 EXIT ;  /* 0x000000000000094d */ /* 0x000fea0003800000 */
[----:B------:R-:W0:Y:S01]  /*00d0*/  LDC.64 R4, c[0x0][0x390] ;  /* 0x0000e400ff047b82 */ /* 0x000e220000000a00 */
[----:B------:R-:W1:Y:S01]  /*00e0*/  LDCU.64 UR4, c[0x0][0x358] ;  /* 0x00006b00ff0477ac */ /* 0x000e620008000a00 */
[----:B0-----:R-:W-:-:S05]  /*00f0*/  IMAD.WIDE.U32 R4, R2, 0x4, R4 ;  /* 0x0000000402047825 */ /* 0x001fca00078e0004 */
[----:B-1----:R-:W2:Y:S02]  /*0100*/  LDG.E R3, desc[UR4][R4.64] ;  /* 0x0000000404037981 */ /* 0x002ea4000c1e1900 */
[----:B--2---:R-:W-:-:S13]  /*0110*/  ISETP.NE.AND P0, PT, R3, RZ, PT ;  /* 0x000000ff0300720c */ /* 0x004fda0003f05270 */
[----:B------:R-:W-:Y:S05]  /*0120*/  @!P0 EXIT ;  /* 0x000000000000894d */ /* 0x000fea0003800000 */
[----:B------:R-:W0:Y:S02]  /*0130*/  LDC.64 R4, c[0x0][0x388] ;  /* 0x0000e200ff047b82 */ /* 0x000e240000000a00 */
        /* <DEDUP_REMOVED lines=13> */
[----:B------:R-:W-:Y:S05]  /*0210*/  CALL.REL.NOINC `($__internal_31_$__cuda_sm3x_div_rn_noftz_f32_slowpath) ;  /* 0x0000000000187944 */ /* 0x000fea0003c00000 */
[----:B------:R-:W-:-:S07]  /*0220*/  IMAD.MOV.U32 R7, RZ, RZ, R0 ;  /* 0x000000ffff077224 */ /* 0x000fce00078e0000 */
.L_x_900:
[----:B------:R-:W-:Y:S05]  /*0230*/  BSYNC.RECONVERGENT B0 ;  /* 0x0000000000007941 */ /* 0x000fea0003800200 */
.L_x_899:
[----:B------:R-:W0:Y:S02]  /*0240*/  LDC.64 R4, c[0x0][0x380] ;  /* 0x0000e000ff047b82 */ /* 0x000e240000000a00 */
[----:B0-----:R-:W-:-:S05]  /*0250*/  IMAD.WIDE.U32 R2, R2, 0x4, R4 ;  /* 0x0000000402027825 */ /* 0x001fca00078e0004 */
[----:B------:R-:W-:Y:S01]  /*0260*/  STG.E desc[UR4][R2.64], R7 ;  /* 0x0000000702007986 */ /* 0x000fe2000c101904 */
[----:B------:R-:W-:Y:S05]  /*0270*/  EXIT ;  /* 0x000000000000794d */ /* 0x000fea0003800000 */
        .weak           $__internal_31_$__cuda_sm3x_div_rn_noftz_f32_slowpath
        .type           $__internal_31_$__cuda_sm3x_div_rn_noftz_f32_slowpath,@function
        .size           $__internal_31_$__cuda_sm3x_div_rn_noftz_f32_slowpath,(.L_x_963 - $__internal_31_$__cuda_sm3x_div_rn_noftz_f32_slowpath)
$__internal_31_$__cuda_sm3x_div_rn_noftz_f32_slowpath:
        /* <DEDUP_REMOVED lines=36> */
.L_x_902:
        /* <DEDUP_REMOVED lines=51> */
.L_x_909:
[----:B------:R-:W-:-:S04]  /*07f0*/  LOP3.LUT R0, R0, 0x80000000, RZ, 0xc0, !PT ;  /* 0x8000000000007812 */ /* 0x000fc800078ec0ff */
[----:B------:R-:W-:Y:S01]  /*0800*/  LOP3.LUT R0, R0, 0x7f800000, RZ, 0xfc, !PT ;  /* 0x7f80000000007812 */ /* 0x000fe200078efcff */
[----:B------:R-:W-:Y:S06]  /*0810*/  BRA `(.L_x_910) ;  /* 0x0000000000047947 */ /* 0x000fec0003800000 */
.L_x_908:
[----:B------:R-:W-:-:S07]  /*0820*/  IMAD R0, R6, 0x800000, R0 ;  /* 0x0080000006007824 */ /* 0x000fce00078e0200 */
.L_x_910:
[----:B------:R-:W-:Y:S05]  /*0830*/  BSYNC.RECONVERGENT B2 ;  /* 0x0000000000027941 */ /* 0x000fea0003800200 */
.L_x_907:
[----:B------:R-:W-:Y:S05]  /*0840*/  BRA `(.L_x_911) ;  /* 0x0000000000207947 */ /* 0x000fea0003800000 */
.L_x_906:
[----:B------:R-:W-:-:S04]  /*0850*/  LOP3.LUT R0, R8, 0x80000000, R7, 0x48, !PT ;  /* 0x8000000008007812 */ /* 0x000fc800078e4807 */
[----:B------:R-:W-:Y:S01]  /*0860*/  LOP3.LUT R0, R0, 0x7f800000, RZ, 0xfc, !PT ;  /* 0x7f80000000007812 */ /* 0x000fe200078efcff */
[----:B------:R-:W-:Y:S06]  /*0870*/  BRA `(.L_x_911) ;  /* 0x0000000000147947 */ /* 0x000fec0003800000 */
.L_x_905:
[----:B------:R-:W-:Y:S01]  /*0880*/  LOP3.LUT R0, R8, 0x80000000, R7, 0x48, !PT ;  /* 0x8000000008007812 */ /* 0x000fe200078e4807 */
[----:B------:R-:W-:Y:S06]  /*0890*/  BRA `(.L_x_911) ;  /* 0x00000000000c7947 */ /* 0x000fec0003800000 */
.L_x_904:
[----:B------:R-:W0:Y:S01]  /*08a0*/  MUFU.RSQ R0, -QNAN ;  /* 0xffc0000000007908 */ /* 0x000e220000001400 */
[----:B------:R-:W-:Y:S05]  /*08b0*/  BRA `(.L_x_911) ;  /* 0x0000000000047947 */ /* 0x000fea0003800000 */
.L_x_903:
[----:B------:R-:W-:-:S07]  /*08c0*/  FADD.FTZ R0, R0, R3 ;  /* 0x0000000300007221 */ /* 0x000fce0000010000 */
.L_x_911:
[----:B------:R-:W-:Y:S05]  /*08d0*/  BSYNC.RECONVERGENT B1 ;  /* 0x0000000000017941 */ /* 0x000fea0003800200 */
.L_x_901:
[----:B------:R-:W-:-:S04]  /*08e0*/  IMAD.MOV.U32 R5, RZ, RZ, 0x0 ;  /* 0x00000000ff057424 */ /* 0x000fc800078e00ff */
[----:B0-----:R-:W-:Y:S05]  /*08f0*/  RET.REL.NODEC R4 `(_Z10divNewTab2ILi1EEvPfS0_Pii) ;  /* 0xfffffff404c07950 */ /* 0x001fea0003c3ffff */
.L_x_912:
        /* <DEDUP_REMOVED lines=16> */
.L_x_963:


//--------------------- .text._Z16initProperTablesPfS_S_PiS0_iii --------------------------
	.section	.text._Z16initProperTablesPfS_S_PiS0_iii,"ax",@progbits
	.align	128
        .global         _Z16initProperTablesPfS_S_PiS0_iii
        .type           _Z16initProperTablesPfS_S_PiS0_iii,@function
        .size           _Z16initProperTablesPfS_S_PiS0_iii,(.L_x_1035 - _Z16initProperTablesPfS_S_PiS0_iii)
        .other          _Z16initProperTablesPfS_S_PiS0_iii,@"STO_CUDA_ENTRY STV_DEFAULT"
_Z16initProperTablesPfS_S_PiS0_iii:
.text._Z16initProperTablesPfS_S_PiS0_iii:
        /* <DEDUP_REMOVED lines=12> */
[----:B0-----:R-:W-:-:S04]  /*00c0*/  MOV R6, UR4 ;  /* 0x0000000400067c02 */ /* 0x001fc80008000f00 */
[----:B------:R-:W-:-:S13]  /*00d0*/  ISETP.GE.AND P0, PT, R6, 0x1, PT ;  /* 0x000000010600780c */ /* 0x000fda0003f06270 */
[----:B-1----:R-:W-:Y:S05]  /*00e0*/  @!P0 BRA `(.L_x_913) ;  /* 0x0000001000048947 */ /* 0x002fea0003800000 */
[----:B------:R-:W0:Y:S02]  /*00f0*/  LDCU UR4, c[0x0][0x3b0] ;  /* 0x00007600ff0477ac */ /* 0x000e240008000800 */
[----:B0-----:R-:W-:-:S09]  /*0100*/  UISETP.GE.AND UP0, UPT, UR4, 0x1, UPT ;  /* 0x000000010400788c */ /* 0x001fd2000bf06270 */
[----:B------:R-:W-:Y:S05]  /*0110*/  BRA.U !UP0, `(.L_x_914) ;  /* 0x0000000908fc7547 */ /* 0x000fea000b800000 */
[----:B------:R-:W-:Y:S01]  /*0120*/  HFMA2 R5, -RZ, RZ, 0, 0 ;  /* 0x00000000ff057431 */ /* 0x000fe200000001ff */
[----:B------:R-:W-:Y:S02]  /*0130*/  SHF.L.U32 R3, R6, 0x3, RZ ;  /* 0x0000000306037819 */ /* 0x000fe400000006ff */
[----:B------:R-:W-:Y:S02]  /*0140*/  MOV R4, 0x7f7fffff ;  /* 0x7f7fffff00047802 */ /* 0x000fe40000000f00 */
[----:B------:R-:W-:-:S07]  /*0150*/  MOV R2, 0xffffffff ;  /* 0xffffffff00027802 */ /* 0x000fce0000000f00 */
.L_x_919:
[----:B------:R-:W0:Y:S01]  /*0160*/  LDCU UR4, c[0x0][0x3b0] ;  /* 0x00007600ff0477ac */ /* 0x000e220008000800 */
[----:B------:R-:W-:Y:S02]  /*0170*/  MOV R30, RZ ;  /* 0x000000ff001e7202 */ /* 0x000fe40000000f00 */
[----:B------:R-:W-:Y:S01]  /*0180*/  MOV R6, RZ ;  /* 0x000000ff00067202 */ /* 0x000fe20000000f00 */
[----:B0-----:R-:W-:-:S09]  /*0190*/  UISETP.GE.U32.AND UP0, UPT, UR4, 0x8, UPT ;  /* 0x000000080400788c */ /* 0x001fd2000bf06070 */
[----:B------:R-:W-:Y:S05]  /*01a0*/  BRA.U !UP0, `(.L_x_915) ;  /* 0x0000000508747547 */ /* 0x000fea000b800000 */
[----:B------:R-:W0:Y:S01]  /*01b0*/  S2R R19, SR_TID.X ;  /* 0x0000000000137919 */ /* 0x000e220000002100 */
[----:B------:R-:W1:Y:S01]  /*01c0*/  LDC.64 R14, c[0x0][0x3a8] ;  /* 0x0000ea00ff0e7b82 */ /* 0x000e620000000a00 */
[----:B------:R-:W2:Y:S01]  /*01d0*/  LDCU UR4, c[0x0][0x3b0] ;  /* 0x00007600ff0477ac */ /* 0x000ea20008000800 */
[----:B------:R-:W-:Y:S02]  /*01e0*/  MOV R30, RZ ;  /* 0x000000ff001e7202 */ /* 0x000fe40000000f00 */
[----:B------:R-:W-:-:S04]  /*01f0*/  MOV R7, R0 ;  /* 0x0000000000077202 */ /* 0x000fc80000000f00 */
[----:B------:R-:W3:Y:S08]  /*0200*/  LDC R13, c[0x0][0x3a8] ;  /* 0x0000ea00ff0d7b82 */ /* 0x000ef00000000800 */
[----:B------:R-:W4:Y:S01]  /*0210*/  LDC.64 R16, c[0x0][0x388] ;  /* 0x0000e200ff107b82 */ /* 0x000f220000000a00 */
[----:B--2---:R-:W-:-:S04]  /*0220*/  ULOP3.LUT UR4, UR4, 0x7ffffff8, URZ, 0xc0, !UPT ;  /* 0x7ffffff804047892 */ /* 0x004fc8000f8ec0ff */
[----:B------:R-:W-:Y:S01]  /*0230*/  UIADD3 UR4, UPT, UPT, -UR4, URZ, URZ ;  /* 0x000000ff04047290 */ /* 0x000fe2000fffe1ff */
[----:B-1----:R-:W-:Y:S01]  /*0240*/  IADD3 R8, PT, PT, R5, R15, RZ ;  /* 0x0000000f05087210 */ /* 0x002fe20007ffe0ff */
[C-C-:B------:R-:W-:Y:S01]  /*0250*/  IMAD R9, R15.reuse, 0x3, R5.reuse ;  /* 0x000000030f097824 */ /* 0x140fe200078e0205 */
[CC--:B------:R-:W-:Y:S01]  /*0260*/  LEA R6, R15.reuse, R5.reuse, 0x1 ;  /* 0x000000050f067211 */ /* 0x0c0fe200078e08ff */
[C-C-:B------:R-:W-:Y:S01]  /*0270*/  IMAD R11, R15.reuse, 0x5, R5.reuse ;  /* 0x000000050f0b7824 */ /* 0x140fe200078e0205 */
[C---:B------:R-:W-:Y:S01]  /*0280*/  LEA R10, R15.reuse, R5, 0x2 ;  /* 0x000000050f0a7211 */ /* 0x040fe200078e10ff */
[C-C-:B------:R-:W-:Y:S01]  /*0290*/  IMAD R12, R15.reuse, 0x6, R5.reuse ;  /* 0x000000060f0c7824 */ /* 0x140fe200078e0205 */
[CC--:B------:R-:W-:Y:S01]  /*02a0*/  LEA R29, R14.reuse, R0.reuse, 0x2 ;  /* 0x000000000e1d7211 */ /* 0x0c0fe200078e10ff */
[----:B------:R-:W-:Y:S01]  /*02b0*/  IMAD R26, R15, 0x7, R5 ;  /* 0x000000070f1a7824 */ /* 0x000fe200078e0205 */
[C---:B0-----:R-:W-:Y:S01]  /*02c0*/  IADD3 R15, PT, PT, R14.reuse, UR5, R19 ;  /* 0x000000050e0f7c10 */ /* 0x041fe2000fffe013 */
[C-C-:B---3--:R-:W-:Y:S01]  /*02d0*/  IMAD R24, R13.reuse, 0x7, R0.reuse ;  /* 0x000000070d187824 */ /* 0x148fe200078e0200 */
[----:B------:R-:W-:Y:S01]  /*02e0*/  LEA R27, R14, R0, 0x1 ;  /* 0x000000000e1b7211 */ /* 0x000fe200078e08ff */
[----:B------:R-:W-:-:S02]  /*02f0*/  IMAD R13, R13, 0x5, R0 ;  /* 0x000000050d0d7824 */ /* 0x000fc400078e0200 */
[C-C-:B------:R-:W-:Y:S02]  /*0300*/  IMAD R28, R14.reuse, 0x3, R0.reuse ;  /* 0x000000030e1c7824 */ /* 0x140fe400078e0200 */
[----:B------:R-:W-:Y:S02]  /*0310*/  IMAD R25, R14, 0x6, R0 ;  /* 0x000000060e197824 */ /* 0x000fe400078e0200 */
[----:B----4-:R-:W-:-:S07]  /*0320*/  IMAD.WIDE.U32 R18, R5, 0x4, R16 ;  /* 0x0000000405127825 */ /* 0x010fce00078e0010 */
.L_x_916:
[----:B------:R-:W0:Y:S01]  /*0330*/  LDC.64 R22, c[0x0][0x380] ;  /* 0x0000e000ff167b82 */ /* 0x000e220000000a00 */
[----:B------:R-:W2:Y:S01]  /*0340*/  LDG.E R31, desc[UR8][R18.64] ;  /* 0x00000008121f7981 */ /* 0x000ea2000c1e1900 */
[----:B0-----:R-:W-:-:S05]  /*0350*/  IMAD.WIDE.U32 R20, R7, 0x4, R22 ;  /* 0x0000000407147825 */ /* 0x001fca00078e0016 */
[----:B------:R0:W2:Y:S02]  /*0360*/  LDG.E R34, desc[UR8][R20.64] ;  /* 0x0000000814227981 */ /* 0x0000a4000c1e1900 */
[----:B0-----:R-:W-:-:S05]  /*0370*/  IMAD.WIDE.U32 R20, R8, 0x4, R16 ;  /* 0x0000000408147825 */ /* 0x001fca00078e0010 */
[----:B------:R0:W3:Y:S02]  /*0380*/  LDG.E R32, desc[UR8][R20.64] ;  /* 0x0000000814207981 */ /* 0x0000e4000c1e1900 */
[----:B0-----:R-:W-:-:S05]  /*0390*/  IMAD.WIDE.U32 R20, R15, 0x4, R22 ;  /* 0x000000040f147825 */ /* 0x001fca00078e0016 */
[----:B------:R0:W3:Y:S02]  /*03a0*/  LDG.E R33, desc[UR8][R20.64] ;  /* 0x0000000814217981 */ /* 0x0000e4000c1e1900 */
[----:B0-----:R-:W-:-:S05]  /*03b0*/  IMAD.WIDE.U32 R20, R6, 0x4, R16 ;  /* 0x0000000406147825 */ /* 0x001fca00078e0010 */
[----:B------:R0:W4:Y:S02]  /*03c0*/  LDG.E R35, desc[UR8][R20.64] ;  /* 0x0000000814237981 */ /* 0x000124000c1e1900 */
[----:B0-----:R-:W-:-:S04]  /*03d0*/  IMAD.WIDE.U32 R20, R27, 0x4, R22 ;  /* 0x000000041b147825 */ /* 0x001fc800078e0016 */
[----:B--2---:R-:W-:Y:S02]  /*03e0*/  FADD R31, R34, -R31 ;  /* 0x8000001f221f7221 */ /* 0x004fe40000000000 */
[----:B------:R0:W4:Y:S02]  /*03f0*/  LDG.E R34, desc[UR8][R20.64] ;  /* 0x0000000814227981 */ /* 0x000124000c1e1900 */
[----:B------:R-:W-:Y:S01]  /*0400*/  FFMA R30, R31, R31, R30 ;  /* 0x0000001f1f1e7223 */ /* 0x000fe2000000001e */
[----:B0-----:R-:W-:-:S04]  /*0410*/  IMAD.WIDE.U32 R20, R10, 0x4, R16 ;  /* 0x000000040a147825 */ /* 0x001fc800078e0010 */
[----:B---3--:R-:W-:-:S04]  /*0420*/  FADD R33, R33, -R32 ;  /* 0x8000002021217221 */ /* 0x008fc80000000000 */
[----:B------:R-:W-:Y:S01]  /*0430*/  FFMA R33, R33, R33, R30 ;  /* 0x0000002121217223 */ /* 0x000fe2000000001e */
[----:B------:R-:W-:-:S06]  /*0440*/  IMAD.WIDE.U32 R30, R9, 0x4, R16 ;  /* 0x00000004091e7825 */ /* 0x000fcc00078e0010 */
[----:B------:R-:W2:Y:S01]  /*0450*/  LDG.E R30, desc[UR8][R30.64] ;  /* 0x000000081e1e7981 */ /* 0x000ea2000c1e1900 */
[----:B----4-:R-:W-:-:S03]  /*0460*/  FADD R32, R34, -R35 ;  /* 0x8000002322207221 */ /* 0x010fc60000000000 */
[----:B------:R0:W3:Y:S02]  /*0470*/  LDG.E R34, desc[UR8][R20.64] ;  /* 0x0000000814227981 */ /* 0x0000e4000c1e1900 */
[----:B0-----:R-:W-:-:S05]  /*0480*/  IMAD.WIDE.U32 R20, R28, 0x4, R22 ;  /* 0x000000041c147825 */ /* 0x001fca00078e0016 */
[----:B------:R0:W2:Y:S02]  /*0490*/  LDG.E R35, desc[UR8][R20.64] ;  /* 0x0000000814237981 */ /* 0x0000a4000c1e1900 */
[----:B0-----:R-:W-:-:S05]  /*04a0*/  IMAD.WIDE.U32 R20, R29, 0x4, R22 ;  /* 0x000000041d147825 */ /* 0x001fca00078e0016 */
[----:B------:R0:W3:Y:S01]  /*04b0*/  LDG.E R37, desc[UR8][R20.64] ;  /* 0x0000000814257981 */ /* 0x0000e2000c1e1900 */
[----:B------:R-:W-:Y:S01]  /*04c0*/  FFMA R33, R32, R32, R33 ;  /* 0x0000002020217223 */ /* 0x000fe20000000021 */
[----:B0-----:R-:W-:-:S04]  /*04d0*/  IMAD.WIDE.U32 R20, R12, 0x4, R16 ;  /* 0x000000040c147825 */ /* 0x001fc800078e0010 */
[----:B--2---:R-:W-:Y:S02]  /*04e0*/  FADD R32, R35, -R30 ;  /* 0x8000001e23207221 */ /* 0x004fe40000000000 */
[----:B------:R0:W2:Y:S02]  /*04f0*/  LDG.E R30, desc[UR8][R20.64] ;  /* 0x00000008141e7981 */ /* 0x0000a4000c1e1900 */
[----:B------:R-:W-:Y:S01]  /*0500*/  FFMA R31, R32, R32, R33 ;  /* 0x00000020201f7223 */ /* 0x000fe20000000021 */
[----:B------:R-:W-:-:S06]  /*0510*/  IMAD.WIDE.U32 R32, R11, 0x4, R16 ;  /* 0x000000040b207825 */ /* 0x000fcc00078e0010 */
[----:B------:R-:W4:Y:S01]  /*0520*/  LDG.E R32, desc[UR8][R32.64] ;  /* 0x0000000820207981 */ /* 0x000f22000c1e1900 */
[----:B0-----:R-:W-:-:S05]  /*0530*/  IMAD.WIDE.U32 R20, R13, 0x4, R22 ;  /* 0x000000040d147825 */ /* 0x001fca00078e0016 */
[----:B------:R0:W4:Y:S02]  /*0540*/  LDG.E R33, desc[UR8][R20.64] ;  /* 0x0000000814217981 */ /* 0x000124000c1e1900 */
[----:B0-----:R-:W-:-:S04]  /*0550*/  IMAD.WIDE.U32 R20, R25, 0x4, R22 ;  /* 0x0000000419147825 */ /* 0x001fc800078e0016 */
[----:B------:R-:W-:Y:S01]  /*0560*/  IMAD.WIDE.U32 R22, R24, 0x4, R22 ;  /* 0x0000000418167825 */ /* 0x000fe200078e0016 */
[----:B------:R0:W2:Y:S03]  /*0570*/  LDG.E R35, desc[UR8][R20.64] ;  /* 0x0000000814237981 */ /* 0x0000a6000c1e1900 */
[----:B---3--:R-:W-:Y:S02]  /*0580*/  FADD R34, R37, -R34 ;  /* 0x8000002225227221 */ /* 0x008fe40000000000 */
[----:B------:R-:W3:Y:S01]  /*0590*/  LDG.E R22, desc[UR8][R22.64] ;  /* 0x0000000816167981 */ /* 0x000ee2000c1e1900 */
[----:B0-----:R-:W-:-:S05]  /*05a0*/  IMAD.WIDE.U32 R20, R26, 0x4, R16 ;  /* 0x000000041a147825 */ /* 0x001fca00078e0010 */
[----:B------:R-:W3:Y:S01]  /*05b0*/  LDG.E R37, desc[UR8][R20.64] ;  /* 0x0000000814257981 */ /* 0x000ee2000c1e1900 */
[----:B------:R-:W-:Y:S01]  /*05c0*/  UIADD3 UR4, UPT, UPT, UR4, 0x8, URZ ;  /* 0x0000000804047890 */ /* 0x000fe2000fffe0ff */
[----:B------:R-:W-:-:S03]  /*05d0*/  FFMA R31, R34, R34, R31 ;  /* 0x00000022221f7223 */ /* 0x000fc6000000001f */
[----:B------:R-:W-:Y:S01]  /*05e0*/  UISETP.NE.AND UP0, UPT, UR4, URZ, UPT ;  /* 0x000000ff0400728c */ /* 0x000fe2000bf05270 */
[C---:B------:R-:W-:Y:S01]  /*05f0*/  IADD3 R8, PT, PT, R3.reuse, R8, RZ ;  /* 0x0000000803087210 */ /* 0x040fe20007ffe0ff */
[C---:B------:R-:W-:Y:S01]  /*0600*/  IMAD.WIDE.U32 R18, R3.reuse, 0x4, R18 ;  /* 0x0000000403127825 */ /* 0x040fe200078e0012 */
[C---:B------:R-:W-:Y:S02]  /*0610*/  IADD3 R6, PT, PT, R3.reuse, R6, RZ ;  /* 0x0000000603067210 */ /* 0x040fe40007ffe0ff */
[C---:B------:R-:W-:Y:S02]  /*0620*/  IADD3 R9, PT, PT, R3.reuse, R9, RZ ;  /* 0x0000000903097210 */ /* 0x040fe40007ffe0ff */
[C---:B------:R-:W-:Y:S02]  /*0630*/  IADD3 R10, PT, PT, R3.reuse, R10, RZ ;  /* 0x0000000a030a7210 */ /* 0x040fe40007ffe0ff */
[C---:B------:R-:W-:Y:S02]  /*0640*/  IADD3 R11, PT, PT, R3.reuse, R11, RZ ;  /* 0x0000000b030b7210 */ /* 0x040fe40007ffe0ff */
[----:B------:R-:W-:-:S02]  /*0650*/  IADD3 R12, PT, PT, R3, R12, RZ ;  /* 0x0000000c030c7210 */ /* 0x000fc40007ffe0ff */
[----:B------:R-:W-:Y:S02]  /*0660*/  IADD3 R26, PT, PT, R3, R26, RZ ;  /* 0x0000001a031a7210 */ /* 0x000fe40007ffe0ff */
[C---:B------:R-:W-:Y:S02]  /*0670*/  LEA R15, R14.reuse, R15, 0x3 ;  /* 0x0000000f0e0f7211 */ /* 0x040fe400078e18ff */
[C---:B------:R-:W-:Y:S02]  /*0680*/  LEA R27, R14.reuse, R27, 0x3 ;  /* 0x0000001b0e1b7211 */ /* 0x040fe400078e18ff */
[C---:B------:R-:W-:Y:S02]  /*0690*/  LEA R28, R14.reuse, R28, 0x3 ;  /* 0x0000001c0e1c7211 */ /* 0x040fe400078e18ff */
[C---:B------:R-:W-:Y:S02]  /*06a0*/  LEA R29, R14.reuse, R29, 0x3 ;  /* 0x0000001d0e1d7211 */ /* 0x040fe400078e18ff */
[----:B------:R-:W-:-:S02]  /*06b0*/  LEA R13, R14, R13, 0x3 ;  /* 0x0000000d0e0d7211 */ /* 0x000fc400078e18ff */
[C---:B------:R-:W-:Y:S02]  /*06c0*/  LEA R25, R14.reuse, R25, 0x3 ;  /* 0x000000190e197211 */ /* 0x040fe400078e18ff */
[C---:B------:R-:W-:Y:S02]  /*06d0*/  LEA R24, R14.reuse, R24, 0x3 ;  /* 0x000000180e187211 */ /* 0x040fe400078e18ff */
[----:B------:R-:W-:Y:S01]  /*06e0*/  LEA R7, R14, R7, 0x3 ;  /* 0x000000070e077211 */ /* 0x000fe200078e18ff */
[----:B----4-:R-:W-:-:S04]  /*06f0*/  FADD R32, R33, -R32 ;  /* 0x8000002021207221 */ /* 0x010fc80000000000 */
[----:B------:R-:W-:Y:S01]  /*0700*/  FFMA R31, R32, R32, R31 ;  /* 0x00000020201f7223 */ /* 0x000fe2000000001f */
[----:B--2---:R-:W-:-:S04]  /*0710*/  FADD R30, R35, -R30 ;  /* 0x8000001e231e7221 */ /* 0x004fc80000000000 */
[----:B------:R-:W-:Y:S01]  /*0720*/  FFMA R30, R30, R30, R31 ;  /* 0x0000001e1e1e7223 */ /* 0x000fe2000000001f */
[----:B---3--:R-:W-:-:S04]  /*0730*/  FADD R37, R22, -R37 ;  /* 0x8000002516257221 */ /* 0x008fc80000000000 */
[----:B------:R-:W-:Y:S01]  /*0740*/  FFMA R30, R37, R37, R30 ;  /* 0x00000025251e7223 */ /* 0x000fe2000000001e */
[----:B------:R-:W-:Y:S06]  /*0750*/  BRA.U UP0, `(.L_x_916) ;  /* 0xfffffff900f47547 */ /* 0x000fec000b83ffff */
[----:B------:R-:W0:Y:S02]  /*0760*/  LDC R6, c[0x0][0x3b0] ;  /* 0x0000ec00ff067b82 */ /* 0x000e240000000800 */
[----:B0-----:R-:W-:-:S07]  /*0770*/  LOP3.LUT R6, R6, 0x7ffffff8, RZ, 0xc0, !PT ;  /* 0x7ffffff806067812 */ /* 0x001fce00078ec0ff */
.L_x_915:
[----:B------:R-:W0:Y:S02]  /*0780*/  LDCU UR4, c[0x0][0x3b0] ;  /* 0x00007600ff0477ac */ /* 0x000e240008000800 */
[----:B0-----:R-:W-:-:S04]  /*0790*/  ULOP3.LUT UR4, UR4, 0x7, URZ, 0xc0, !UPT ;  /* 0x0000000704047892 */ /* 0x001fc8000f8ec0ff */
[----:B------:R-:W-:-:S09]  /*07a0*/  UISETP.NE.AND UP0, UPT, UR4, URZ, UPT ;  /* 0x000000ff0400728c */ /* 0x000fd2000bf05270 */
[----:B------:R-:W-:Y:S05]  /*07b0*/  BRA.U !UP0, `(.L_x_917) ;  /* 0x0000000508307547 */ /* 0x000fea000b800000 */
[----:B------:R-:W0:Y:S01]  /*07c0*/  LDC R7, c[0x0][0x3b0] ;  /* 0x0000ec00ff077b82 */ /* 0x000e220000000800 */
[----:B------:R-:W-:-:S04]  /*07d0*/  UIADD3 UR4, UPT, UPT, UR4, -0x1, URZ ;  /* 0xffffffff04047890 */ /* 0x000fc8000fffe0ff */
[----:B------:R-:W-:Y:S01]  /*07e0*/  UISETP.GE.U32.AND UP0, UPT, UR4, 0x3, UPT ;  /* 0x000000030400788c */ /* 0x000fe2000bf06070 */
[----:B0-----:R-:W-:-:S08]  /*07f0*/  LOP3.LUT P0, R24, R7, 0x3, RZ, 0xc0, !PT ;  /* 0x0000000307187812 */ /* 0x001fd0000780c0ff */
[----:B------:R-:W-:Y:S05]  /*0800*/  BRA.U !UP0, `(.L_x_918) ;  /* 0x0000000108907547 */ /* 0x000fea000b800000 */
[----:B------:R-:W0:Y:S01]  /*0810*/  LDCU.64 UR6, c[0x0][0x3a8] ;  /* 0x00007500ff0677ac */ /* 0x000e220008000a00 */
[----:B------:R-:W1:Y:S08]  /*0820*/  LDC.64 R10, c[0x0][0x380] ;  /* 0x0000e000ff0a7b82 */ /* 0x000e700000000a00 */
[----:B------:R-:W2:Y:S01]  /*0830*/  LDC.64 R8, c[0x0][0x388] ;  /* 0x0000e200ff087b82 */ /* 0x000ea20000000a00 */
[----:B0-----:R-:W-:-:S02]  /*0840*/  IMAD R23, R6, UR6, R0 ;  /* 0x0000000606177c24 */ /* 0x001fc4000f8e0200 */
[----:B------:R-:W-:-:S03]  /*0850*/  IMAD R17, R6, UR7, R5 ;  /* 0x0000000706117c24 */ /* 0x000fc6000f8e0205 */
[----:B------:R-:W-:Y:S02]  /*0860*/  IADD3 R19, PT, PT, R23, UR6, RZ ;  /* 0x0000000617137c10 */ /* 0x000fe4000fffe0ff */
[----:B------:R-:W-:Y:S01]  /*0870*/  IADD3 R21, PT, PT, R17, UR7, RZ ;  /* 0x0000000711157c10 */ /* 0x000fe2000fffe0ff */
[----:B-1----:R-:W-:-:S04]  /*0880*/  IMAD.WIDE.U32 R22, R23, 0x4, R10 ;  /* 0x0000000417167825 */ /* 0x002fc800078e000a */
[C---:B------:R-:W-:Y:S01]  /*0890*/  IMAD.WIDE.U32 R12, R19.reuse, 0x4, R10 ;  /* 0x00000004130c7825 */ /* 0x040fe200078e000a */
[----:B------:R-:W-:Y:S01]  /*08a0*/  IADD3 R19, PT, PT, R19, UR6, RZ ;  /* 0x0000000613137c10 */ /* 0x000fe2000fffe0ff */
[----:B------:R-:W3:Y:S02]  /*08b0*/  LDG.E R22, desc[UR8][R22.64] ;  /* 0x0000000816167981 */ /* 0x000ee4000c1e1900 */
[--C-:B--2---:R-:W-:Y:S01]  /*08c0*/  IMAD.WIDE.U32 R16, R17, 0x4, R8.reuse ;  /* 0x0000000411107825 */ /* 0x104fe200078e0008 */
[C---:B------:R-:W-:Y:S01]  /*08d0*/  IADD3 R25, PT, PT, R21.reuse, UR7, RZ ;  /* 0x0000000715197c10 */ /* 0x040fe2000fffe0ff */
[----:B------:R-:W2:Y:S02]  /*08e0*/  LDG.E R12, desc[UR8][R12.64] ;  /* 0x000000080c0c7981 */ /* 0x000ea4000c1e1900 */
[----:B------:R-:W-:Y:S01]  /*08f0*/  IMAD.WIDE.U32 R14, R21, 0x4, R8 ;  /* 0x00000004150e7825 */ /* 0x000fe200078e0008 */
[C---:B------:R-:W-:Y:S01]  /*0900*/  IADD3 R27, PT, PT, R19.reuse, UR6, RZ ;  /* 0x00000006131b7c10 */ /* 0x040fe2000fffe0ff */
[----:B------:R-:W3:Y:S02]  /*0910*/  LDG.E R17, desc[UR8][R16.64] ;  /* 0x0000000810117981 */ /* 0x000ee4000c1e1900 */
[----:B------:R-:W-:-:S02]  /*0920*/  IMAD.WIDE.U32 R20, R19, 0x4, R10 ;  /* 0x0000000413147825 */ /* 0x000fc400078e000a */
[----:B------:R-:W2:Y:S02]  /*0930*/  LDG.E R15, desc[UR8][R14.64] ;  /* 0x000000080e0f7981 */ /* 0x000ea4000c1e1900 */
[C---:B------:R-:W-:Y:S01]  /*0940*/  IMAD.WIDE.U32 R18, R25.reuse, 0x4, R8 ;  /* 0x0000000419127825 */ /* 0x040fe200078e0008 */
[----:B------:R-:W-:Y:S01]  /*0950*/  IADD3 R25, PT, PT, R25, UR7, RZ ;  /* 0x0000000719197c10 */ /* 0x000fe2000fffe0ff */
[----:B------:R-:W4:Y:S02]  /*0960*/  LDG.E R20, desc[UR8][R20.64] ;  /* 0x0000000814147981 */ /* 0x000f24000c1e1900 */
[----:B------:R-:W-:Y:S02]  /*0970*/  IMAD.WIDE.U32 R10, R27, 0x4, R10 ;  /* 0x000000041b0a7825 */ /* 0x000fe400078e000a */
[----:B------:R-:W4:Y:S02]  /*0980*/  LDG.E R19, desc[UR8][R18.64] ;  /* 0x0000000812137981 */ /* 0x000f24000c1e1900 */
[----:B------:R-:W-:-:S02]  /*0990*/  IMAD.WIDE.U32 R8, R25, 0x4, R8 ;  /* 0x0000000419087825 */ /* 0x000fc400078e0008 */
[----:B------:R-:W5:Y:S04]  /*09a0*/  LDG.E R10, desc[UR8][R10.64] ;  /* 0x000000080a0a7981 */ /* 0x000f68000c1e1900 */
[----:B------:R-:W5:Y:S01]  /*09b0*/  LDG.E R9, desc[UR8][R8.64] ;  /* 0x0000000808097981 */ /* 0x000f62000c1e1900 */
[----:B------:R-:W-:Y:S01]  /*09c0*/  IADD3 R6, PT, PT, R6, 0x4, RZ ;  /* 0x0000000406067810 */ /* 0x000fe20007ffe0ff */
[----:B---3--:R-:W-:-:S04]  /*09d0*/  FADD R17, R22, -R17 ;  /* 0x8000001116117221 */ /* 0x008fc80000000000 */
[----:B------:R-:W-:Y:S01]  /*09e0*/  FFMA R17, R17, R17, R30 ;  /* 0x0000001111117223 */ /* 0x000fe2000000001e */
[----:B--2---:R-:W-:-:S04]  /*09f0*/  FADD R12, R12, -R15 ;  /* 0x8000000f0c0c7221 */ /* 0x004fc80000000000 */
[----:B------:R-:W-:Y:S01]  /*0a00*/  FFMA R17, R12, R12, R17 ;  /* 0x0000000c0c117223 */ /* 0x000fe20000000011 */
[----:B----4-:R-:W-:-:S04]  /*0a10*/  FADD R12, R20, -R19 ;  /* 0x80000013140c7221 */ /* 0x010fc80000000000 */
[----:B------:R-:W-:Y:S01]  /*0a20*/  FFMA R17, R12, R12, R17 ;  /* 0x0000000c0c117223 */ /* 0x000fe20000000011 */
[----:B-----5:R-:W-:-:S04]  /*0a30*/  FADD R30, R10, -R9 ;  /* 0x800000090a1e7221 */ /* 0x020fc80000000000 */
[----:B------:R-:W-:-:S07]  /*0a40*/  FFMA R30, R30, R30, R17 ;  /* 0x0000001e1e1e7223 */ /* 0x000fce0000000011 */
.L_x_918:
[----:B------:R-:W-:Y:S05]  /*0a50*/  @!P0 BRA `(.L_x_917) ;  /* 0x0000000000888947 */ /* 0x000fea0003800000 */
[----:B------:R-:W-:Y:S01]  /*0a60*/  ISETP.NE.AND P0, PT, R24, 0x1, PT ;  /* 0x000000011800780c */ /* 0x000fe20003f05270 */
[----:B------:R-:W0:Y:S01]  /*0a70*/  LDC.64 R16, c[0x0][0x380] ;  /* 0x0000e000ff107b82 */ /* 0x000e220000000a00 */
[----:B------:R-:W-:-:S04]  /*0a80*/  LOP3.LUT R7, R7, 0x1, RZ, 0xc0, !PT ;  /* 0x0000000107077812 */ /* 0x000fc800078ec0ff */
[----:B------:R-:W-:-:S03]  /*0a90*/  ISETP.NE.U32.AND P1, PT, R7, 0x1, PT ;  /* 0x000000010700780c */ /* 0x000fc60003f25070 */
[----:B------:R-:W1:Y:S08]  /*0aa0*/  LDC.64 R14, c[0x0][0x388] ;  /* 0x0000e200ff0e7b82 */ /* 0x000e700000000a00 */
[----:B------:R-:W2:Y:S08]  /*0ab0*/  @P0 LDC.64 R20, c[0x0][0x3a8] ;  /* 0x0000ea00ff140b82 */ /* 0x000eb00000000a00 */
[----:B------:R-:W3:Y:S08]  /*0ac0*/  @!P1 LDC.64 R12, c[0x0][0x3a8] ;  /* 0x0000ea00ff0c9b82 */ /* 0x000ef00000000a00 */
[----:B------:R-:W4:Y:S08]  /*0ad0*/  LDC.64 R10, c[0x0][0x380] ;  /* 0x0000e000ff0a7b82 */ /* 0x000f300000000a00 */
[----:B------:R-:W5:Y:S01]  /*0ae0*/  LDC.64 R8, c[0x0][0x388] ;  /* 0x0000e200ff087b82 */ /* 0x000f620000000a00 */
[----:B--2---:R-:W-:-:S02]  /*0af0*/  @P0 IMAD R7, R6, R20, R0 ;  /* 0x0000001406070224 */ /* 0x004fc400078e0200 */
[CC--:B------:R-:W-:Y:S01]  /*0b00*/  @P0 IMAD R22, R6.reuse, R21.reuse, R5 ;  /* 0x0000001506160224 */ /* 0x0c0fe200078e0205 */
[----:B------:R-:W-:Y:S01]  /*0b10*/  @P0 IADD3 R6, PT, PT, R6, 0x2, RZ ;  /* 0x0000000206060810 */ /* 0x000fe20007ffe0ff */
[C---:B0-----:R-:W-:Y:S01]  /*0b20*/  @P0 IMAD.WIDE.U32 R18, R7.reuse, 0x4, R16 ;  /* 0x0000000407120825 */ /* 0x041fe200078e0010 */
[----:B------:R-:W-:Y:S02]  /*0b30*/  @P0 IADD3 R7, PT, PT, R7, R20, RZ ;  /* 0x0000001407070210 */ /* 0x000fe40007ffe0ff */
[C---:B------:R-:W-:Y:S01]  /*0b40*/  @P0 IADD3 R23, PT, PT, R22.reuse, R21, RZ ;  /* 0x0000001516170210 */ /* 0x040fe20007ffe0ff */
[----:B-1----:R-:W-:Y:S02]  /*0b50*/  @P0 IMAD.WIDE.U32 R20, R22, 0x4, R14 ;  /* 0x0000000416140825 */ /* 0x002fe400078e000e */
[----:B------:R-:W2:Y:S02]  /*0b60*/  @P0 LDG.E R18, desc[UR8][R18.64] ;  /* 0x0000000812120981 */ /* 0x000ea4000c1e1900 */
[----:B------:R-:W-:-:S02]  /*0b70*/  @P0 IMAD.WIDE.U32 R16, R7, 0x4, R16 ;  /* 0x0000000407100825 */ /* 0x000fc400078e0010 */
[----:B------:R-:W2:Y:S02]  /*0b80*/  @P0 LDG.E R21, desc[UR8][R20.64] ;  /* 0x0000000814150981 */ /* 0x000ea4000c1e1900 */
[----:B------:R-:W-:Y:S02]  /*0b90*/  @P0 IMAD.WIDE.U32 R14, R23, 0x4, R14 ;  /* 0x00000004170e0825 */ /* 0x000fe400078e000e */
[----:B------:R-:W2:Y:S02]  /*0ba0*/  @P0 LDG.E R16, desc[UR8][R16.64] ;  /* 0x0000000810100981 */ /* 0x000ea4000c1e1900 */
[C---:B---3--:R-:W-:Y:S02]  /*0bb0*/  @!P1 IMAD R7, R6.reuse, R12, R0 ;  /* 0x0000000c06079224 */ /* 0x048fe400078e0200 */
[----:B------:R-:W-:Y:S01]  /*0bc0*/  @!P1 IMAD R13, R6, R13, R5 ;  /* 0x0000000d060d9224 */ /* 0x000fe200078e0205 */
[----:B------:R-:W3:Y:S01]  /*0bd0*/  @P0 LDG.E R15, desc[UR8][R14.64] ;  /* 0x000000080e0f0981 */ /* 0x000ee2000c1e1900 */
[----:B----4-:R-:W-:-:S04]  /*0be0*/  @!P1 IMAD.WIDE.U32 R10, R7, 0x4, R10 ;  /* 0x00000004070a9825 */ /* 0x010fc800078e000a */
[----:B-----5:R-:W-:Y:S02]  /*0bf0*/  @!P1 IMAD.WIDE.U32 R8, R13, 0x4, R8 ;  /* 0x000000040d089825 */ /* 0x020fe400078e0008 */
[----:B------:R-:W4:Y:S04]  /*0c00*/  @!P1 LDG.E R10, desc[UR8][R10.64] ;  /* 0x000000080a0a9981 */ /* 0x000f28000c1e1900 */
[----:B------:R-:W4:Y:S01]  /*0c10*/  @!P1 LDG.E R9, desc[UR8][R8.64] ;  /* 0x0000000808099981 */ /* 0x000f22000c1e1900 */
[----:B--2---:R-:W-:-:S04]  /*0c20*/  @P0 FADD R7, R18, -R21 ;  /* 0x8000001512070221 */ /* 0x004fc80000000000 */
[----:B------:R-:W-:Y:S01]  /*0c30*/  @P0 FFMA R7, R7, R7, R30 ;  /* 0x0000000707070223 */ /* 0x000fe2000000001e */
[----:B---3--:R-:W-:-:S04]  /*0c40*/  @P0 FADD R6, R16, -R15 ;  /* 0x8000000f10060221 */ /* 0x008fc80000000000 */
[----:B------:R-:W-:Y:S01]  /*0c50*/  @P0 FFMA R30, R6, R6, R7 ;  /* 0x00000006061e0223 */ /* 0x000fe20000000007 */
[----:B----4-:R-:W-:-:S04]  /*0c60*/  @!P1 FADD R7, R10, -R9 ;  /* 0x800000090a079221 */ /* 0x010fc80000000000 */
[----:B------:R-:W-:-:S07]  /*0c70*/  @!P1 FFMA R30, R7, R7, R30 ;  /* 0x00000007071e9223 */ /* 0x000fce000000001e */
.L_x_917:
[----:B------:R-:W0:Y:S01]  /*0c80*/  LDC R6, c[0x0][0x3ac] ;  /* 0x0000eb00ff067b82 */ /* 0x000e220000000800 */
[----:B------:R-:W-:Y:S02]  /*0c90*/  IADD3 R7, PT, PT, R5, 0x1, RZ ;  /* 0x0000000105077810 */ /* 0x000fe40007ffe0ff */
[----:B------:R-:W-:-:S04]  /*0ca0*/  FSETP.GEU.AND P0, PT, R30, R4, PT ;  /* 0x000000041e00720b */ /* 0x000fc80003f0e000 */
[----:B------:R-:W-:Y:S02]  /*0cb0*/  FSEL R4, R30, R4, !P0 ;  /* 0x000000041e047208 */ /* 0x000fe40004000000 */
[----:B------:R-:W-:Y:S02]  /*0cc0*/  SEL R2, R5, R2, !P0 ;  /* 0x0000000205027207 */ /* 0x000fe40004000000 */
[----:B0-----:R-:W-:-:S13]  /*0cd0*/  ISETP.NE.AND P1, PT, R7, R6, PT ;  /* 0x000000060700720c */ /* 0x001fda0003f25270 */
[----:B------:R-:W-:Y:S05]  /*0ce0*/  @!P1 BRA `(.L_x_913) ;  /* 0x0000000400049947 */ /* 0x000fea0003800000 */
[----:B------:R-:W-:Y:S01]  /*0cf0*/  MOV R5, R7 ;  /* 0x0000000700057202 */ /* 0x000fe20000000f00 */
[----:B------:R-:W-:Y:S06]  /*0d00*/  BRA `(.L_x_919) ;  /* 0xfffffff400147947 */ /* 0x000fec000383ffff */
.L_x_914:
[C---:B------:R-:W-:Y:S01]  /*0d10*/  IADD3 R2, PT, PT, R6.reuse, -0x1, RZ ;  /* 0xffffffff06027810 */ /* 0x040fe20007ffe0ff */
[----:B------:R-:W-:Y:S01]  /*0d20*/  HFMA2 R5, -RZ, RZ, 0, 0 ;  /* 0x00000000ff057431 */ /* 0x000fe200000001ff */
[----:B------:R-:W-:Y:S02]  /*0d30*/  LOP3.LUT R8, R6, 0x3, RZ, 0xc0, !PT ;  /* 0x0000000306087812 */ /* 0x000fe400078ec0ff */
[----:B------:R-:W-:Y:S02]  /*0d40*/  ISETP.GE.U32.AND P0, PT, R2, 0x3, PT ;  /* 0x000000030200780c */ /* 0x000fe40003f06070 */
[----:B------:R-:W-:Y:S02]  /*0d50*/  MOV R3, 0x7f7fffff ;  /* 0x7f7fffff00037802 */ /* 0x000fe40000000f00 */
[----:B------:R-:W-:-:S09]  /*0d60*/  MOV R2, 0xffffffff ;  /* 0xffffffff00027802 */ /* 0x000fd20000000f00 */
[----:B------:R-:W-:Y:S05]  /*0d70*/  @!P0 BRA `(.L_x_920) ;  /* 0x0000000000b88947 */ /* 0x000fea0003800000 */
[----:B------:R-:W-:Y:S02]  /*0d80*/  LOP3.LUT R5, R6, 0x7ffffffc, RZ, 0xc0, !PT ;  /* 0x7ffffffc06057812 */ /* 0x000fe400078ec0ff */
[----:B------:R-:W-:Y:S02]  /*0d90*/  MOV R3, 0x7f7fffff ;  /* 0x7f7fffff00037802 */ /* 0x000fe40000000f00 */
[----:B------:R-:W-:Y:S02]  /*0da0*/  ISETP.GT.AND P0, PT, R5, RZ, PT ;  /* 0x000000ff0500720c */ /* 0x000fe40003f04270 */
[----:B------:R-:W-:Y:S02]  /*0db0*/  MOV R2, 0xffffffff ;  /* 0xffffffff00027802 */ /* 0x000fe40000000f00 */
[----:B------:R-:W-:-:S09]  /*0dc0*/  MOV R4, RZ ;  /* 0x000000ff00047202 */ /* 0x000fd20000000f00 */
[----:B------:R-:W-:Y:S05]  /*0dd0*/  @!P0 BRA `(.L_x_921) ;  /* 0x0000000000888947 */ /* 0x000fea0003800000 */
[----:B------:R-:W-:Y:S02]  /*0de0*/  IADD3 R7, PT, PT, R5, -R4, RZ ;  /* 0x8000000405077210 */ /* 0x000fe40007ffe0ff */
[----:B------:R-:W-:Y:S02]  /*0df0*/  PLOP3.LUT P0, PT, PT, PT, PT, 0x80, 0x8 ;  /* 0x000000000008781c */ /* 0x000fe40003f0f070 */
[----:B------:R-:W-:-:S13]  /*0e00*/  ISETP.GT.AND P1, PT, R7, 0xc, PT ;  /* 0x0000000c0700780c */ /* 0x000fda0003f24270 */
[----:B------:R-:W-:Y:S05]  /*0e10*/  @!P1 BRA `(.L_x_922) ;  /* 0x0000000000449947 */ /* 0x000fea0003800000 */
[----:B------:R-:W-:Y:S02]  /*0e20*/  PLOP3.LUT P0, PT, PT, PT, PT, 0x8, 0x80 ;  /* 0x000000000080781c */ /* 0x000fe40003f0e170 */
[----:B------:R-:W-:-:S11]  /*0e30*/  IADD3 R7, PT, PT, R5, -0xc, RZ ;  /* 0xfffffff405077810 */ /* 0x000fd60007ffe0ff */
.L_x_923:
[----:B------:R-:W-:-:S04]  /*0e40*/  FSETP.GT.AND P2, PT, R3, RZ, PT ;  /* 0x000000ff0300720b */ /* 0x000fc80003f44000 */
[----:B------:R-:W-:Y:S02]  /*0e50*/  FSEL R3, R3, RZ, !P2 ;  /* 0x000000ff03037208 */ /* 0x000fe40005000000 */
[----:B------:R-:W-:Y:S02]  /*0e60*/  SEL R2, R4, R2, P2 ;  /* 0x0000000204027207 */ /* 0x000fe40001000000 */
[----:B------:R-:W-:-:S04]  /*0e70*/  FSETP.GT.AND P3, PT, R3, RZ, PT ;  /* 0x000000ff0300720b */ /* 0x000fc80003f64000 */
[----:B------:R-:W-:-:S04]  /*0e80*/  FSEL R3, R3, RZ, !P3 ;  /* 0x000000ff03037208 */ /* 0x000fc80005800000 */
[----:B------:R-:W-:-:S04]  /*0e90*/  FSETP.GT.AND P4, PT, R3, RZ, PT ;  /* 0x000000ff0300720b */ /* 0x000fc80003f84000 */
[----:B------:R-:W-:Y:S02]  /*0ea0*/  FSEL R3, R3, RZ, !P4 ;  /* 0x000000ff03037208 */ /* 0x000fe40006000000 */
[----:B------:R-:W-:Y:S02]  /*0eb0*/  @P3 IADD3 R2, PT, PT, R4, 0x4, RZ ;  /* 0x0000000404023810 */ /* 0x000fe40007ffe0ff */
[----:B------:R-:W-:-:S04]  /*0ec0*/  FSETP.GT.AND P1, PT, R3, RZ, PT ;  /* 0x000000ff0300720b */ /* 0x000fc80003f24000 */
[----:B------:R-:W-:Y:S02]  /*0ed0*/  FSEL R3, R3, RZ, !P1 ;  /* 0x000000ff03037208 */ /* 0x000fe40004800000 */
[----:B------:R-:W-:-:S07]  /*0ee0*/  @P4 IADD3 R2, PT, PT, R4, 0x8, RZ ;  /* 0x0000000804024810 */ /* 0x000fce0007ffe0ff */
[C---:B------:R-:W-:Y:S02]  /*0ef0*/  @P1 IADD3 R2, PT, PT, R4.reuse, 0xc, RZ ;  /* 0x0000000c04021810 */ /* 0x040fe40007ffe0ff */
[----:B------:R-:W-:-:S04]  /*0f00*/  IADD3 R4, PT, PT, R4, 0x10, RZ ;  /* 0x0000001004047810 */ /* 0x000fc80007ffe0ff */
[----:B------:R-:W-:-:S13]  /*0f10*/  ISETP.GE.AND P2, PT, R4, R7, PT ;  /* 0x000000070400720c */ /* 0x000fda0003f46270 */
[----:B------:R-:W-:Y:S05]  /*0f20*/  @!P2 BRA `(.L_x_923) ;  /* 0xfffffffc00c4a947 */ /* 0x000fea000383ffff */
.L_x_922:
[----:B------:R-:W-:-:S04]  /*0f30*/  IADD3 R7, PT, PT, R5, -R4, RZ ;  /* 0x8000000405077210 */ /* 0x000fc80007ffe0ff */
[----:B------:R-:W-:-:S13]  /*0f40*/  ISETP.GT.AND P1, PT, R7, 0x4, PT ;  /* 0x000000040700780c */ /* 0x000fda0003f24270 */
[----:B------:R-:W-:Y:S05]  /*0f50*/  @!P1 BRA `(.L_x_924) ;  /* 0x0000000000209947 */ /* 0x000fea0003800000 */
[C---:B------:R-:W-:Y:S02]  /*0f60*/  FSETP.GT.AND P1, PT, R3.reuse, RZ, PT ;  /* 0x000000ff0300720b */ /* 0x040fe40003f24000 */
[----:B------:R-:W-:Y:S02]  /*0f70*/  PLOP3.LUT P0, PT, PT, PT, PT, 0x8, 0x80 ;  /* 0x000000000080781c */ /* 0x000fe40003f0e170 */
[----:B------:R-:W-:Y:S02]  /*0f80*/  FSEL R3, R3, RZ, !P1 ;  /* 0x000000ff03037208 */ /* 0x000fe40004800000 */
[----:B------:R-:W-:Y:S02]  /*0f90*/  SEL R2, R4, R2, P1 ;  /* 0x0000000204027207 */ /* 0x000fe40000800000 */
[----:B------:R-:W-:-:S04]  /*0fa0*/  FSETP.GT.AND P2, PT, R3, RZ, PT ;  /* 0x000000ff0300720b */ /* 0x000fc80003f44000 */
[----:B------:R-:W-:-:S09]  /*0fb0*/  FSEL R3, R3, RZ, !P2 ;  /* 0x000000ff03037208 */ /* 0x000fd20005000000 */
[C---:B------:R-:W-:Y:S02]  /*0fc0*/  @P2 IADD3 R2, PT, PT, R4.reuse, 0x4, RZ ;  /* 0x0000000404022810 */ /* 0x040fe40007ffe0ff */
[----:B------:R-:W-:-:S07]  /*0fd0*/  IADD3 R4, PT, PT, R4, 0x8, RZ ;  /* 0x0000000804047810 */ /* 0x000fce0007ffe0ff */
.L_x_924:
[----:B------:R-:W-:-:S13]  /*0fe0*/  ISETP.NE.OR P0, PT, R4, R5, P0 ;  /* 0x000000050400720c */ /* 0x000fda0000705670 */
[----:B------:R-:W-:Y:S05]  /*0ff0*/  @!P0 BRA `(.L_x_920) ;  /* 0x0000000000188947 */ /* 0x000fea0003800000 */
.L_x_921:
[----:B------:R-:W-:-:S04]  /*1000*/  FSETP.GT.AND P1, PT, R3, RZ, PT ;  /* 0x000000ff0300720b */ /* 0x000fc80003f24000 */
[C---:B------:R-:W-:Y:S02]  /*1010*/  SEL R2, R4.reuse, R2, P1 ;  /* 0x0000000204027207 */ /* 0x040fe40000800000 */
[----:B------:R-:W-:Y:S02]  /*1020*/  IADD3 R4, PT, PT, R4, 0x4, RZ ;  /* 0x0000000404047810 */ /* 0x000fe40007ffe0ff */
[----:B------:R-:W-:Y:S02]  /*1030*/  FSEL R3, R3, RZ, !P1 ;  /* 0x000000ff03037208 */ /* 0x000fe40004800000 */
[----:B------:R-:W-:-:S13]  /*1040*/  ISETP.NE.AND P0, PT, R4, R5, PT ;  /* 0x000000050400720c */ /* 0x000fda0003f05270 */
[----:B------:R-:W-:Y:S05]  /*1050*/  @P0 BRA `(.L_x_921) ;  /* 0xfffffffc00e80947 */ /* 0x000fea000383ffff */
.L_x_920:
[----:B------:R-:W-:-:S13]  /*1060*/  ISETP.NE.AND P0, PT, R8, RZ, PT ;  /* 0x000000ff0800720c */ /* 0x000fda0003f05270 */
[----:B------:R-:W-:Y:S05]  /*1070*/  @!P0 BRA `(.L_x_913) ;  /* 0x0000000000208947 */ /* 0x000fea0003800000 */
[----:B------:R-:W-:-:S05]  /*1080*/  UMOV UR4, URZ ;  /* 0x000000ff00047c82 */ /* 0x000fca0008000000 */
.L_x_925:
[----:B------:R-:W-:Y:S01]  /*1090*/  UIADD3 UR4, UPT, UPT, UR4, 0x1, URZ ;  /* 0x0000000104047890 */ /* 0x000fe2000fffe0ff */
[----:B------:R-:W-:-:S04]  /*10a0*/  FSETP.GT.AND P1, PT, R3, RZ, PT ;  /* 0x000000ff0300720b */ /* 0x000fc80003f24000 */
[----:B------:R-:W-:Y:S02]  /*10b0*/  SEL R2, R5, R2, P1 ;  /* 0x0000000205027207 */ /* 0x000fe40000800000 */
[----:B------:R-:W-:Y:S02]  /*10c0*/  ISETP.NE.AND P0, PT, R8, UR4, PT ;  /* 0x0000000408007c0c */ /* 0x000fe4000bf05270 */
[----:B------:R-:W-:Y:S02]  /*10d0*/  FSEL R3, R3, RZ, !P1 ;  /* 0x000000ff03037208 */ /* 0x000fe40004800000 */
[----:B------:R-:W-:-:S09]  /*10e0*/  IADD3 R5, PT, PT, R5, 0x1, RZ ;  /* 0x0000000105057810 */ /* 0x000fd20007ffe0ff */
[----:B------:R-:W-:Y:S05]  /*10f0*/  @P0 BRA `(.L_x_925) ;  /* 0xfffffffc00e40947 */ /* 0x000fea000383ffff */
.L_x_913:
[----:B------:R-:W0:Y:S01]  /*1100*/  LDCU UR4, c[0x0][0x3b0] ;  /* 0x00007600ff0477ac */ /* 0x000e220008000800 */
[----:B------:R-:W1:Y:S01]  /*1110*/  LDC.64 R4, c[0x0][0x398] ;  /* 0x0000e600ff047b82 */ /* 0x000e620000000a00 */
[----:B------:R-:W-:-:S07]  /*1120*/  HFMA2 R3, -RZ, RZ, 0, 5.9604644775390625e-08 ;  /* 0x00000001ff037431 */ /* 0x000fce00000001ff */
[----:B------:R-:W2:Y:S01]  /*1130*/  LDC.64 R8, c[0x0][0x3a0] ;  /* 0x0000e800ff087b82 */ /* 0x000ea20000000a00 */
[----:B0-----:R-:W-:-:S06]  /*1140*/  UISETP.GE.AND UP0, UPT, UR4, 0x1, UPT ;  /* 0x000000010400788c */ /* 0x001fcc000bf06270 */
[----:B------:R-:W-:Y:S01]  /*1150*/  PLOP3.LUT P0, PT, PT, PT, UP0, 0x80, 0x8 ;  /* 0x000000000008781c */ /* 0x000fe20003f0f008 */
[----:B-1----:R-:W-:-:S05]  /*1160*/  IMAD.WIDE.U32 R4, R0, 0x4, R4 ;  /* 0x0000000400047825 */ /* 0x002fca00078e0004 */
[----:B------:R0:W-:Y:S01]  /*1170*/  STG.E desc[UR8][R4.64], R2 ;  /* 0x0000000204007986 */ /* 0x0001e2000c101908 */
[----:B--2---:R-:W-:-:S05]  /*1180*/  IMAD.WIDE R8, R2, 0x4, R8 ;  /* 0x0000000402087825 */ /* 0x004fca00078e0208 */
[----:B------:R0:W-:Y:S01]  /*1190*/  REDG.E.ADD.STRONG.GPU desc[UR8][R8.64], R3 ;  /* 0x000000030800798e */ /* 0x0001e2000c12e108 */
[----:B------:R-:W-:Y:S05]  /*11a0*/  @!P0 EXIT ;  /* 0x000000000000894d */ /* 0x000fea0003800000 */
[----:B------:R-:W-:Y:S01]  /*11b0*/  UISETP.GE.U32.AND UP0, UPT, UR4, 0x10, UPT ;  /* 0x000000100400788c */ /* 0x000fe2000bf06070 */
[----:B0-----:R-:W-:-:S08]  /*11c0*/  MOV R3, RZ ;  /* 0x000000ff00037202 */ /* 0x001fd00000000f00 */
[----:B------:R-:W-:Y:S05]  /*11d0*/  BRA.U !UP0, `(.L_x_926) ;  /* 0x0000000508b07547 */ /* 0x000fea000b800000 */
[----:B------:R-:W0:Y:S01]  /*11e0*/  S2R R8, SR_TID.X ;  /* 0x0000000000087919 */ /* 0x000e220000002100 */
[----:B------:R-:W1:Y:S01]  /*11f0*/  LDC R3, c[0x0][0x3a8] ;  /* 0x0000ea00ff037b82 */ /* 0x000e620000000800 */
[----:B------:R-:W-:Y:S01]  /*1200*/  ULOP3.LUT UR6, UR4, 0x7ffffff0, URZ, 0xc0, !UPT ;  /* 0x7ffffff004067892 */ /* 0x000fe2000f8ec0ff */
[----:B------:R-:W-:Y:S02]  /*1210*/  MOV R5, R2 ;  /* 0x0000000200057202 */ /* 0x000fe40000000f00 */
[-C--:B------:R-:W-:Y:S01]  /*1220*/  MOV R4, R0.reuse ;  /* 0x0000000000047202 */ /* 0x080fe20000000f00 */
[----:B------:R-:W-:Y:S01]  /*1230*/  UIADD3 UR7, UPT, UPT, -UR6, URZ, URZ ;  /* 0x000000ff06077290 */ /* 0x000fe2000fffe1ff */
[CC--:B-1----:R-:W-:Y:S01]  /*1240*/  LEA R7, R3.reuse, R0.reuse, 0x1 ;  /* 0x0000000003077211 */ /* 0x0c2fe200078e08ff */
[C-C-:B------:R-:W-:Y:S01]  /*1250*/  IMAD R10, R3.reuse, 0x5, R0.reuse ;  /* 0x00000005030a7824 */ /* 0x140fe200078e0200 */
[CC--:B------:R-:W-:Y:S01]  /*1260*/  LEA R9, R3.reuse, R0.reuse, 0x2 ;  /* 0x0000000003097211 */ /* 0x0c0fe200078e10ff */
[C-C-:B------:R-:W-:Y:S01]  /*1270*/  IMAD R11, R3.reuse, 0x6, R0.reuse ;  /* 0x00000006030b7824 */ /* 0x140fe200078e0200 */
[C---:B------:R-:W-:Y:S01]  /*1280*/  LEA R13, R3.reuse, R0, 0x3 ;  /* 0x00000000030d7211 */ /* 0x040fe200078e18ff */
[C---:B------:R-:W-:Y:S01]  /*1290*/  IMAD R12, R3.reuse, 0x7, R0 ;  /* 0x00000007030c7824 */ /* 0x040fe200078e0200 */
[C---:B0-----:R-:W-:Y:S01]  /*12a0*/  IADD3 R27, PT, PT, R3.reuse, UR5, R8 ;  /* 0x00000005031b7c10 */ /* 0x041fe2000fffe008 */
[----:B------:R-:W-:-:S02]  /*12b0*/  IMAD R8, R3, 0x3, R0 ;  /* 0x0000000303087824 */ /* 0x000fc400078e0200 */
[C-C-:B------:R-:W-:Y:S02]  /*12c0*/  IMAD R14, R3.reuse, 0x9, R0.reuse ;  /* 0x00000009030e7824 */ /* 0x140fe400078e0200 */
[C-C-:B------:R-:W-:Y:S02]  /*12d0*/  IMAD R15, R3.reuse, 0xa, R0.reuse ;  /* 0x0000000a030f7824 */ /* 0x140fe400078e0200 */
[C-C-:B------:R-:W-:Y:S02]  /*12e0*/  IMAD R22, R3.reuse, 0xb, R0.reuse ;  /* 0x0000000b03167824 */ /* 0x140fe400078e0200 */
[C-C-:B------:R-:W-:Y:S02]  /*12f0*/  IMAD R23, R3.reuse, 0xc, R0.reuse ;  /* 0x0000000c03177824 */ /* 0x140fe400078e0200 */
[C-C-:B------:R-:W-:Y:S02]  /*1300*/  IMAD R24, R3.reuse, 0xd, R0.reuse ;  /* 0x0000000d03187824 */ /* 0x140fe400078e0200 */
[----:B------:R-:W-:-:S02]  /*1310*/  IMAD R25, R3, 0xe, R0 ;  /* 0x0000000e03197824 */ /* 0x000fc400078e0200 */
[----:B------:R-:W-:-:S07]  /*1320*/  IMAD R26, R3, 0xf, R0 ;  /* 0x0000000f031a7824 */ /* 0x000fce00078e0200 */
.L_x_927:
[----:B------:R-:W0:Y:S08]  /*1330*/  LDC.64 R16, c[0x0][0x380] ;  /* 0x0000e000ff107b82 */ /* 0x000e300000000a00 */
[----:B------:R-:W1:Y:S01]  /*1340*/  LDC.64 R20, c[0x0][0x390] ;  /* 0x0000e400ff147b82 */ /* 0x000e620000000a00 */
[----:B0-----:R-:W-:-:S05]  /*1350*/  IMAD.WIDE.U32 R18, R4, 0x4, R16 ;  /* 0x0000000404127825 */ /* 0x001fca00078e0010 */
[----:B------:R0:W2:Y:S01]  /*1360*/  LDG.E R29, desc[UR8][R18.64] ;  /* 0x00000008121d7981 */ /* 0x0000a2000c1e1900 */
[----:B-1----:R-:W-:-:S04]  /*1370*/  IMAD.WIDE R20, R5, 0x4, R20 ;  /* 0x0000000405147825 */ /* 0x002fc800078e0214 */
[----:B0-----:R-:W-:Y:S01]  /*1380*/  IMAD.WIDE.U32 R18, R27, 0x4, R16 ;  /* 0x000000041b127825 */ /* 0x001fe200078e0010 */
[----:B--2---:R0:W-:Y:S04]  /*1390*/  REDG.E.ADD.F32.FTZ.RN.STRONG.GPU desc[UR8][R20.64], R29 ;  /* 0x0000001d140079a6 */ /* 0x0041e8000c12f308 */
[----:B------:R1:W2:Y:S01]  /*13a0*/  LDG.E R31, desc[UR8][R18.64] ;  /* 0x00000008121f7981 */ /* 0x0002a2000c1e1900 */
[----:B0-----:R-:W-:-:S04]  /*13b0*/  IMAD.WIDE R20, R6, 0x4, R20 ;  /* 0x0000000406147825 */ /* 0x001fc800078e0214 */
[----:B-1----:R-:W-:Y:S01]  /*13c0*/  IMAD.WIDE.U32 R18, R7, 0x4, R16 ;  /* 0x0000000407127825 */ /* 0x002fe200078e0010 */
        /* <DEDUP_REMOVED lines=37> */
[----:B------:R1:W2:Y:S02]  /*1620*/  LDG.E R35, desc[UR8][R18.64] ;  /* 0x0000000812237981 */ /* 0x0002a4000c1e1900 */
        /* <DEDUP_REMOVED lines=9> */
[--C-:B-1----:R-:W-:Y:S01]  /*16c0*/  IMAD.WIDE.U32 R20, R25, 0x4, R16.reuse ;  /* 0x0000000419147825 */ /* 0x102fe200078e0010 */
[----:B--2---:R0:W-:Y:S04]  /*16d0*/  REDG.E.ADD.F32.FTZ.RN.STRONG.GPU desc[UR8][R18.64], R31 ;  /* 0x0000001f120079a6 */ /* 0x0041e8000c12f308 */
[----:B------:R-:W2:Y:S01]  /*16e0*/  LDG.E R33, desc[UR8][R20.64] ;  /* 0x0000000814217981 */ /* 0x000ea2000c1e1900 */
[----:B------:R-:W-:-:S04]  /*16f0*/  IMAD.WIDE.U32 R16, R26, 0x4, R16 ;  /* 0x000000041a107825 */ /* 0x000fc800078e0010 */
[----:B0-----:R-:W-:-:S05]  /*1700*/  IMAD.WIDE R18, R6, 0x4, R18 ;  /* 0x0000000406127825 */ /* 0x001fca00078e0212 */
[----:B--2---:R0:W-:Y:S04]  /*1710*/  REDG.E.ADD.F32.FTZ.RN.STRONG.GPU desc[UR8][R18.64], R33 ;  /* 0x00000021120079a6 */ /* 0x0041e8000c12f308 */
[----:B------:R-:W2:Y:S01]  /*1720*/  LDG.E R17, desc[UR8][R16.64] ;  /* 0x0000000810117981 */ /* 0x000ea2000c1e1900 */
[----:B------:R-:W-:Y:S01]  /*1730*/  IMAD.WIDE R28, R6, 0x4, R18 ;  /* 0x00000004061c7825 */ /* 0x000fe200078e0212 */
[----:B------:R-:W-:-:S04]  /*1740*/  UIADD3 UR7, UPT, UPT, UR7, 0x10, URZ ;  /* 0x0000001007077890 */ /* 0x000fc8000fffe0ff */
[----:B------:R-:W-:Y:S01]  /*1750*/  UISETP.NE.AND UP0, UPT, UR7, URZ, UPT ;  /* 0x000000ff0700728c */ /* 0x000fe2000bf05270 */
[----:B--2---:R0:W-:Y:S01]  /*1760*/  REDG.E.ADD.F32.FTZ.RN.STRONG.GPU desc[UR8][R28.64], R17 ;  /* 0x000000111c0079a6 */ /* 0x0041e2000c12f308 */
[C---:B------:R-:W-:Y:S02]  /*1770*/  LEA R27, R3.reuse, R27, 0x4 ;  /* 0x0000001b031b7211 */ /* 0x040fe400078e20ff */
[C---:B------:R-:W-:Y:S02]  /*1780*/  LEA R7, R3.reuse, R7, 0x4 ;  /* 0x0000000703077211 */ /* 0x040fe400078e20ff */
[C---:B------:R-:W-:Y:S02]  /*1790*/  LEA R8, R3.reuse, R8, 0x4 ;  /* 0x0000000803087211 */ /* 0x040fe400078e20ff */
[C---:B------:R-:W-:Y:S02]  /*17a0*/  LEA R9, R3.reuse, R9, 0x4 ;  /* 0x0000000903097211 */ /* 0x040fe400078e20ff */
[----:B------:R-:W-:-:S02]  /*17b0*/  LEA R10, R3, R10, 0x4 ;  /* 0x0000000a030a7211 */ /* 0x000fc400078e20ff */
[C---:B------:R-:W-:Y:S02]  /*17c0*/  LEA R11, R3.reuse, R11, 0x4 ;  /* 0x0000000b030b7211 */ /* 0x040fe400078e20ff */
        /* <DEDUP_REMOVED lines=9> */
[----:B------:R-:W-:Y:S02]  /*1860*/  LEA R4, R3, R4, 0x4 ;  /* 0x0000000403047211 */ /* 0x000fe400078e20ff */
[----:B------:R-:W-:Y:S01]  /*1870*/  LEA R5, R6, R5, 0x4 ;  /* 0x0000000506057211 */ /* 0x000fe200078e20ff */
[----:B0-----:R-:W-:Y:S06]  /*1880*/  BRA.U UP0, `(.L_x_927) ;  /* 0xfffffff900a87547 */ /* 0x001fec000b83ffff */
[----:B------:R-:W-:-:S07]  /*1890*/  MOV R3, UR6 ;  /* 0x0000000600037c02 */ /* 0x000fce0008000f00 */
.L_x_926:
[----:B------:R-:W-:-:S06]  /*18a0*/  ULOP3.LUT UP0, UR6, UR4, 0xf, URZ, 0xc0, !UPT ;  /* 0x0000000f04067892 */ /* 0x000fcc000f80c0ff */
[----:B------:R-:W-:-:S13]  /*18b0*/  PLOP3.LUT P0, PT, PT, PT, UP0, 0x80, 0x8 ;  /* 0x000000000008781c */ /* 0x000fda0003f0f008 */
[----:B------:R-:W-:Y:S05]  /*18c0*/  @!P0 EXIT ;  /* 0x000000000000894d */ /* 0x000fea0003800000 */
[----:B------:R-:W-:Y:S02]  /*18d0*/  UISETP.GE.U32.AND UP0, UPT, UR6, 0x8, UPT ;  /* 0x000000080600788c */ /* 0x000fe4000bf06070 */
[----:B------:R-:W-:-:S06]  /*18e0*/  ULOP3.LUT UR5, UR4, 0x7, URZ, 0xc0, !UPT ;  /* 0x0000000704057892 */ /* 0x000fcc000f8ec0ff */
[----:B------:R-:W-:Y:S01]  /*18f0*/  ISETP.NE.AND P0, PT, RZ, UR5, PT ;  /* 0x00000005ff007c0c */ /* 0x000fe2000bf05270 */
[----:B------:R-:W-:-:S12]  /*1900*/  BRA.U !UP0, `(.L_x_928) ;  /* 0x0000000108b47547 */ /* 0x000fd8000b800000 */
[----:B------:R-:W0:Y:S01]  /*1910*/  LDC.64 R4, c[0x0][0x380] ;  /* 0x0000e000ff047b82 */ /* 0x000e220000000a00 */
[----:B------:R-:W1:Y:S07]  /*1920*/  LDCU UR6, c[0x0][0x3a8] ;  /* 0x00007500ff0677ac */ /* 0x000e6e0008000800 */
[----:B------:R-:W2:Y:S01]  /*1930*/  LDC.64 R8, c[0x0][0x390] ;  /* 0x0000e400ff087b82 */ /* 0x000ea20000000a00 */
[----:B-1----:R-:W-:-:S04]  /*1940*/  IMAD R13, R3, UR6, R0 ;  /* 0x00000006030d7c24 */ /* 0x002fc8000f8e0200 */
[----:B0-----:R-:W-:-:S05]  /*1950*/  IMAD.WIDE.U32 R10, R13, 0x4, R4 ;  /* 0x000000040d0a7825 */ /* 0x001fca00078e0004 */
[----:B------:R-:W3:Y:S01]  /*1960*/  LDG.E R21, desc[UR8][R10.64] ;  /* 0x000000080a157981 */ /* 0x000ee2000c1e1900 */
[----:B------:R-:W-:Y:S01]  /*1970*/  IMAD R7, R3, R6, R2 ;  /* 0x0000000603077224 */ /* 0x000fe200078e0202 */
[----:B------:R-:W-:-:S03]  /*1980*/  IADD3 R13, PT, PT, R13, UR6, RZ ;  /* 0x000000060d0d7c10 */ /* 0x000fc6000fffe0ff */
[----:B--2---:R-:W-:-:S04]  /*1990*/  IMAD.WIDE R8, R7, 0x4, R8 ;  /* 0x0000000407087825 */ /* 0x004fc800078e0208 */
[C---:B------:R-:W-:Y:S01]  /*19a0*/  IMAD.WIDE.U32 R14, R13.reuse, 0x4, R4 ;  /* 0x000000040d0e7825 */ /* 0x040fe200078e0004 */
[----:B---3--:R0:W-:Y:S04]  /*19b0*/  REDG.E.ADD.F32.FTZ.RN.STRONG.GPU desc[UR8][R8.64], R21 ;  /* 0x00000015080079a6 */ /* 0x0081e8000c12f308 */
[----:B------:R-:W2:Y:S01]  /*19c0*/  LDG.E R7, desc[UR8][R14.64] ;  /* 0x000000080e077981 */ /* 0x000ea2000c1e1900 */
[----:B------:R-:W-:Y:S01]  /*19d0*/  IADD3 R19, PT, PT, R13, UR6, RZ ;  /* 0x000000060d137c10 */ /* 0x000fe2000fffe0ff */
[----:B------:R-:W-:-:S04]  /*19e0*/  IMAD.WIDE R12, R6, 0x4, R8 ;  /* 0x00000004060c7825 */ /* 0x000fc800078e0208 */
[C---:B------:R-:W-:Y:S01]  /*19f0*/  IMAD.WIDE.U32 R16, R19.reuse, 0x4, R4 ;  /* 0x0000000413107825 */ /* 0x040fe200078e0004 */
[----:B------:R-:W-:Y:S01]  /*1a00*/  IADD3 R25, PT, PT, R19, UR6, RZ ;  /* 0x0000000613197c10 */ /* 0x000fe2000fffe0ff */
[----:B--2---:R1:W-:Y:S04]  /*1a10*/  REDG.E.ADD.F32.FTZ.RN.STRONG.GPU desc[UR8][R12.64], R7 ;  /* 0x000000070c0079a6 */ /* 0x0043e8000c12f308 */
[----:B------:R-:W2:Y:S01]  /*1a20*/  LDG.E R23, desc[UR8][R16.64] ;  /* 0x0000000810177981 */ /* 0x000ea2000c1e1900 */
[----:B------:R-:W-:-:S04]  /*1a30*/  IMAD.WIDE R10, R6, 0x4, R12 ;  /* 0x00000004060a7825 */ /* 0x000fc800078e020c */
[C---:B------:R-:W-:Y:S01]  /*1a40*/  IMAD.WIDE.U32 R18, R25.reuse, 0x4, R4 ;  /* 0x0000000419127825 */ /* 0x040fe200078e0004 */
[----:B------:R-:W-:Y:S01]  /*1a50*/  IADD3 R25, PT, PT, R25, UR6, RZ ;  /* 0x0000000619197c10 */ /* 0x000fe2000fffe0ff */
[----:B--2---:R2:W-:Y:S04]  /*1a60*/  REDG.E.ADD.F32.FTZ.RN.STRONG.GPU desc[UR8][R10.64], R23 ;  /* 0x000000170a0079a6 */ /* 0x0045e8000c12f308 */
[----:B0-----:R-:W3:Y:S01]  /*1a70*/  LDG.E R21, desc[UR8][R18.64] ;  /* 0x0000000812157981 */ /* 0x001ee2000c1e1900 */
[----:B------:R-:W-:-:S04]  /*1a80*/  IMAD.WIDE R8, R6, 0x4, R10 ;  /* 0x0000000406087825 */ /* 0x000fc800078e020a */
[C---:B------:R-:W-:Y:S01]  /*1a90*/  IMAD.WIDE.U32 R14, R25.reuse, 0x4, R4 ;  /* 0x00000004190e7825 */ /* 0x040fe200078e0004 */
[----:B------:R-:W-:Y:S01]  /*1aa0*/  IADD3 R25, PT, PT, R25, UR6, RZ ;  /* 0x0000000619197c10 */ /* 0x000fe2000fffe0ff */
[----:B---3--:R0:W-:Y:S04]  /*1ab0*/  REDG.E.ADD.F32.FTZ.RN.STRONG.GPU desc[UR8][R8.64], R21 ;  /* 0x00000015080079a6 */ /* 0x0081e8000c12f308 */
[----:B-1----:R-:W3:Y:S01]  /*1ac0*/  LDG.E R7, desc[UR8][R14.64] ;  /* 0x000000080e077981 */ /* 0x002ee2000c1e1900 */
[----:B------:R-:W-:-:S04]  /*1ad0*/  IMAD.WIDE R12, R6, 0x4, R8 ;  /* 0x00000004060c7825 */ /* 0x000fc800078e0208 */
[C---:B------:R-:W-:Y:S01]  /*1ae0*/  IMAD.WIDE.U32 R16, R25.reuse, 0x4, R4 ;  /* 0x0000000419107825 */ /* 0x040fe200078e0004 */
[----:B------:R-:W-:Y:S01]  /*1af0*/  IADD3 R25, PT, PT, R25, UR6, RZ ;  /* 0x0000000619197c10 */ /* 0x000fe2000fffe0ff */
[----:B---3--:R1:W-:Y:S04]  /*1b00*/  REDG.E.ADD.F32.FTZ.RN.STRONG.GPU desc[UR8][R12.64], R7 ;  /* 0x000000070c0079a6 */ /* 0x0083e8000c12f308 */
[----:B------:R-:W3:Y:S01]  /*1b10*/  LDG.E R17, desc[UR8][R16.64] ;  /* 0x0000000810117981 */ /* 0x000ee2000c1e1900 */
[----:B--2---:R-:W-:-:S04]  /*1b20*/  IMAD.WIDE R10, R6, 0x4, R12 ;  /* 0x00000004060a7825 */ /* 0x004fc800078e020c */
[C---:B------:R-:W-:Y:S01]  /*1b30*/  IMAD.WIDE.U32 R18, R25.reuse, 0x4, R4 ;  /* 0x0000000419127825 */ /* 0x040fe200078e0004 */
[----:B------:R-:W-:Y:S01]  /*1b40*/  IADD3 R15, PT, PT, R25, UR6, RZ ;  /* 0x00000006190f7c10 */ /* 0x000fe2000fffe0ff */
[----:B---3--:R1:W-:Y:S04]  /*1b50*/  REDG.E.ADD.F32.FTZ.RN.STRONG.GPU desc[UR8][R10.64], R17 ;  /* 0x000000110a0079a6 */ /* 0x0083e8000c12f308 */
[----:B------:R-:W2:Y:S01]  /*1b60*/  LDG.E R19, desc[UR8][R18.64] ;  /* 0x0000000812137981 */ /* 0x000ea2000c1e1900 */
[----:B0-----:R-:W-:-:S04]  /*1b70*/  IMAD.WIDE R8, R6, 0x4, R10 ;  /* 0x0000000406087825 */ /* 0x001fc800078e020a */
[----:B------:R-:W-:Y:S01]  /*1b80*/  IMAD.WIDE.U32 R14, R15, 0x4, R4 ;  /* 0x000000040f0e7825 */ /* 0x000fe200078e0004 */
[----:B--2---:R1:W-:Y:S05]  /*1b90*/  REDG.E.ADD.F32.FTZ.RN.STRONG.GPU desc[UR8][R8.64], R19 ;  /* 0x00000013080079a6 */ /* 0x0043ea000c12f308 */
[----:B------:R-:W2:Y:S01]  /*1ba0*/  LDG.E R15, desc[UR8][R14.64] ;  /* 0x000000080e0f7981 */ /* 0x000ea2000c1e1900 */
[----:B------:R-:W-:Y:S01]  /*1bb0*/  IMAD.WIDE R4, R6, 0x4, R8 ;  /* 0x0000000406047825 */ /* 0x000fe200078e0208 */
[----:B------:R-:W-:-:S04]  /*1bc0*/  IADD3 R3, PT, PT, R3, 0x8, RZ ;  /* 0x0000000803037810 */ /* 0x000fc80007ffe0ff */
[----:B--2---:R1:W-:Y:S03]  /*1bd0*/  REDG.E.ADD.F32.FTZ.RN.STRONG.GPU desc[UR8][R4.64], R15 ;  /* 0x0000000f040079a6 */ /* 0x0043e6000c12f308 */
.L_x_928:
[----:B------:R-:W-:Y:S05]  /*1be0*/  @!P0 EXIT ;  /* 0x000000000000894d */ /* 0x000fea0003800000 */
[----:B------:R-:W-:Y:S02]  /*1bf0*/  UISETP.GE.U32.AND UP0, UPT, UR5, 0x4, UPT ;  /* 0x000000040500788c */ /* 0x000fe4000bf06070 */
[----:B------:R-:W-:-:S06]  /*1c00*/  ULOP3.LUT UR4, UR4, 0x3, URZ, 0xc0, !UPT ;  /* 0x0000000304047892 */ /* 0x000fcc000f8ec0ff */
[----:B------:R-:W-:Y:S01]  /*1c10*/  ISETP.NE.AND P0, PT, RZ, UR4, PT ;  /* 0x00000004ff007c0c */ /* 0x000fe2000bf05270 */
[----:B------:R-:W-:-:S12]  /*1c20*/  BRA.U !UP0, `(.L_x_929) ;  /* 0x0000000108647547 */ /* 0x000fd8000b800000 */
[----:B-1----:R-:W0:Y:S01]  /*1c30*/  LDC.64 R4, c[0x0][0x380] ;  /* 0x0000e000ff047b82 */ /* 0x002e220000000a00 */
[----:B------:R-:W1:Y:S07]  /*1c40*/  LDCU UR5, c[0x0][0x3a8] ;  /* 0x00007500ff0577ac */ /* 0x000e6e0008000800 */
[----:B------:R-:W2:Y:S01]  /*1c50*/  LDC.64 R8, c[0x0][0x390] ;  /* 0x0000e400ff087b82 */ /* 0x000ea20000000a00 */
[----:B-1----:R-:W-:-:S04]  /*1c60*/  IMAD R15, R3, UR5, R0 ;  /* 0x00000005030f7c24 */ /* 0x002fc8000f8e0200 */
[----:B0-----:R-:W-:-:S05]  /*1c70*/  IMAD.WIDE.U32 R10, R15, 0x4, R4 ;  /* 0x000000040f0a7825 */ /* 0x001fca00078e0004 */
[----:B------:R-:W3:Y:S01]  /*1c80*/  LDG.E R7, desc[UR8][R10.64] ;  /* 0x000000080a077981 */ /* 0x000ee2000c1e1900 */
[----:B------:R-:W-:Y:S01]  /*1c90*/  IADD3 R17, PT, PT, R15, UR5, RZ ;  /* 0x000000050f117c10 */ /* 0x000fe2000fffe0ff */
[----:B------:R-:W-:-:S04]  /*1ca0*/  IMAD R13, R3, R6, R2 ;  /* 0x00000006030d7224 */ /* 0x000fc800078e0202 */
[----:B--2---:R-:W-:-:S04]  /*1cb0*/  IMAD.WIDE R8, R13, 0x4, R8 ;  /* 0x000000040d087825 */ /* 0x004fc800078e0208 */
[C---:B------:R-:W-:Y:S01]  /*1cc0*/  IMAD.WIDE.U32 R14, R17.reuse, 0x4, R4 ;  /* 0x00000004110e7825 */ /* 0x040fe200078e0004 */
[----:B---3--:R0:W-:Y:S05]  /*1cd0*/  REDG.E.ADD.F32.FTZ.RN.STRONG.GPU desc[UR8][R8.64], R7 ;  /* 0x00000007080079a6 */ /* 0x0081ea000c12f308 */
        /* <DEDUP_REMOVED lines=8> */
[----:B------:R-:W-:Y:S01]  /*1d60*/  IMAD.WIDE.U32 R18, R19, 0x4, R4 ;  /* 0x0000000413127825 */ /* 0x000fe200078e0004 */
[----:B--2---:R0:W-:Y:S05]  /*1d70*/  REDG.E.ADD.F32.FTZ.RN.STRONG.GPU desc[UR8][R10.64], R17 ;  /* 0x000000110a0079a6 */ /* 0x0041ea000c12f308 */
[----:B------:R-:W2:Y:S01]  /*1d80*/  LDG.E R19, desc[UR8][R18.64] ;  /* 0x0000000812137981 */ /* 0x000ea2000c1e1900 */
[----:B------:R-:W-:Y:S01]  /*1d90*/  IMAD.WIDE R4, R6, 0x4, R10 ;  /* 0x0000000406047825 */ /* 0x000fe200078e020a */
[----:B------:R-:W-:-:S04]  /*1da0*/  IADD3 R3, PT, PT, R3, 0x4, RZ ;  /* 0x0000000403037810 */ /* 0x000fc80007ffe0ff */
[----:B--2---:R0:W-:Y:S03]  /*1db0*/  REDG.E.ADD.F32.FTZ.RN.STRONG.GPU desc[UR8][R4.64], R19 ;  /* 0x00000013040079a6 */ /* 0x0041e6000c12f308 */
.L_x_929:
[----:B------:R-:W-:Y:S05]  /*1dc0*/  @!P0 EXIT ;  /* 0x000000000000894d */ /* 0x000fea0003800000 */
[----:B01----:R-:W0:Y:S01]  /*1dd0*/  LDC.64 R10, c[0x0][0x380] ;  /* 0x0000e000ff0a7b82 */ /* 0x003e220000000a00 */
[----:B------:R-:W1:Y:S01]  /*1de0*/  LDCU UR5, c[0x0][0x3a8] ;  /* 0x00007500ff0577ac */ /* 0x000e620008000800 */
[----:B------:R-:W-:Y:S01]  /*1df0*/  IMAD R13, R3, R6, R2 ;  /* 0x00000006030d7224 */ /* 0x000fe200078e0202 */
[----:B------:R-:W-:-:S05]  /*1e00*/  UIADD3 UR4, UPT, UPT, -UR4, URZ, URZ ;  /* 0x000000ff04047290 */ /* 0x000fca000fffe1ff */
[----:B------:R-:W2:Y:S01]  /*1e10*/  LDC.64 R8, c[0x0][0x390] ;  /* 0x0000e400ff087b82 */ /* 0x000ea20000000a00 */
[----:B-1----:R-:W-:-:S07]  /*1e20*/  IMAD R7, R3, UR5, R0 ;  /* 0x0000000503077c24 */ /* 0x002fce000f8e0200 */
.L_x_930:
[----:B01----:R-:W-:-:S06]  /*1e30*/  IMAD.WIDE.U32 R4, R7, 0x4, R10 ;  /* 0x0000000407047825 */ /* 0x003fcc00078e000a */
[----:B------:R-:W3:Y:S01]  /*1e40*/  LDG.E R5, desc[UR8][R4.64] ;  /* 0x0000000804057981 */ /* 0x000ee2000c1e1900 */
[----:B--2---:R-:W-:Y:S01]  /*1e50*/  IMAD.WIDE R2, R13, 0x4, R8 ;  /* 0x000000040d027825 */ /* 0x004fe200078e0208 */
[----:B------:R-:W-:-:S04]  /*1e60*/  UIADD3 UR4, UPT, UPT, UR4, 0x1, URZ ;  /* 0x0000000104047890 */ /* 0x000fc8000fffe0ff */
[----:B------:R-:W-:Y:S01]  /*1e70*/  UISETP.NE.AND UP0, UPT, UR4, URZ, UPT ;  /* 0x000000ff0400728c */ /* 0x000fe2000bf05270 */
[----:B---3--:R1:W-:Y:S01]  /*1e80*/  REDG.E.ADD.F32.FTZ.RN.STRONG.GPU desc[UR8][R2.64], R5 ;  /* 0x00000005020079a6 */ /* 0x0083e2000c12f308 */
[----:B------:R-:W-:Y:S02]  /*1e90*/  IADD3 R7, PT, PT, R7, UR5, RZ ;  /* 0x0000000507077c10 */ /* 0x000fe4000fffe0ff */
[----:B------:R-:W-:-:S05]  /*1ea0*/  IADD3 R13, PT, PT, R13, R6, RZ ;  /* 0x000000060d0d7210 */ /* 0x000fca0007ffe0ff */
[----:B------:R-:W-:Y:S05]  /*1eb0*/  BRA.U UP0, `(.L_x_930) ;  /* 0xfffffffd00dc7547 */ /* 0x000fea000b83ffff */
[----:B------:R-:W-:Y:S05]  /*1ec0*/  EXIT ;  /* 0x000000000000794d */ /* 0x000fea0003800000 */
.L_x_931:
        /* <DEDUP_REMOVED lines=11> */
.L_x_1035:


//--------------------- .nv.shared._ZN3cub18CUB_300001_SM_10006detail6reduce28DeviceReduceSingleTileKernelINS2_10policy_hubIiyN4cuda3std3__44plusIiEEE10Policy1000EPiSC_iS9_iiNS7_10__identityEEEvT0_T1_T2_T3_T4_T6_ --------------------------
	.section	.nv.shared._ZN3cub18CUB_300001_SM_10006detail6reduce28DeviceReduceSingleTileKernelINS2_10policy_hubIiyN4cuda3std3__44plusIiEEE10Policy1000EPiSC_iS9_iiNS7_10__identityEEEvT0_T1_T2_T3_T4_T6_,"aw",@nobits
	.sectionflags	@""
	.align	4
.nv.shared._ZN3cub18CUB_300001_SM_10006detail6reduce28DeviceReduceSingleTileKernelINS2_10policy_hubIiyN4cuda3std3__44plusIiEEE10Policy1000EPiSC_iS9_iiNS7_10__identityEEEvT0_T1_T2_T3_T4_T6_:
	.zero		1068


//--------------------- .nv.shared.reserved.0     --------------------------
	.section	.nv.shared.reserved.0,"aw",@nobits
	.weak		__nv_reservedSMEM_offset_0_alias
	.size		__nv_reservedSMEM_offset_0_alias, 0, 64
	.other		__nv_reservedSMEM_offset_0_alias,@"STO_CUDA_RESERVED_SHARED STV_DEFAULT"
__nv_reservedSMEM_offset_0_alias:
	.zero		0
	.zero		64


//--------------------- .nv.global                --------------------------
	.section	.nv.global,"aw",@nobits
.nv.global:
	.type		_ZN34_INTERNAL_5966b7d9_4_k_cu_36d09a716thrust24THRUST_300001_SM_1000_NS12placeholders2_8E,@object
	.size		_ZN34_INTERNAL_5966b7d9_4_k_cu_36d09a716thrust24THRUST_300001_SM_1000_NS12placeholders2_8E,(_ZN34_INTERNAL_5966b7d9_4_k_cu_36d09a714cuda3std3__436_GLOBAL__N__5966b7d9_4_k_cu_36d09a716ignoreE - _ZN34_INTERNAL_5966b7d9_4_k_cu_36d09a716thrust24THRUST_300001_SM_1000_NS12placeholders2_8E)
_ZN34_INTERNAL_5966b7d9_4_k_cu_36d09a716thrust24THRUST_300001_SM_1000_NS12placeholders2_8E:
	.zero		1
	.type		_ZN34_INTERNAL_5966b7d9_4_k_cu_36d09a714cuda3std3__436_GLOBAL__N__5966b7d9_4_k_cu_36d09a716ignoreE,@object
	.size		_ZN34_INTERNAL_5966b7d9_4_k_cu_36d09a714cuda3std3__436_GLOBAL__N__5966b7d9_4_k_cu_36d09a716ignoreE,(_ZN34_INTERNAL_5966b7d9_4_k_cu_36d09a714cuda3std6ranges3__45__cpo4dataE - _ZN34_INTERNAL_5966b7d9_4_k_cu_36d09a714cuda3std3__436_GLOBAL__N__5966b7d9_4_k_cu_36d09a716ignoreE)
_ZN34_INTERNAL_5966b7d9_4_k_cu_36d09a714cuda3std3__436_GLOBAL__N__5966b7d9_4_k_cu_36d09a716ignoreE:
	.zero		1
	.type		_ZN34_INTERNAL_5966b7d9_4_k_cu_36d09a714cuda3std6ranges3__45__cpo4dataE,@object
	.size		_ZN34_INTERNAL_5966b7d9_4_k_cu_36d09a714cuda3std6ranges3__45__cpo4dataE,(_ZN34_INTERNAL_5966b7d9_4_k_cu_36d09a716thrust24THRUST_300001_SM_1000_NS6system3cpp3parE - _ZN34_INTERNAL_5966b7d9_4_k_cu_36d09a714cuda3std6ranges3__45__cpo4dataE)
_ZN34_INTERNAL_5966b7d9_4_k_cu_36d09a714cuda3std6ranges3__45__cpo4dataE:
	.zero		1
	.type		_ZN34_INTERNAL_5966b7d9_4_k_cu_36d09a716thrust24THRUST_300001_SM_1000_NS6system3cpp3parE,@object
	.size		_ZN34_INTERNAL_5966b7d9_4_k_cu_36d09a716thrust24THRUST_300001_SM_1000_NS6system3cpp3parE,(_ZN34_INTERNAL_5966b7d9_4_k_cu_36d09a714cuda3std3__45__cpo5beginE - _ZN34_INTERNAL_5966b7d9_4_k_cu_36d09a716thrust24THRUST_300001_SM_1000_NS6system3cpp3parE)
_ZN34_INTERNAL_5966b7d9_4_k_cu_36d09a716thrust24THRUST_300001_SM_1000_NS6system3cpp3parE:
	.zero		1
	.type		_ZN34_INTERNAL_5966b7d9_4_k_cu_36d09a714cuda3std3__45__cpo5beginE,@object
	.size		_ZN34_INTERNAL_5966b7d9_4_k_cu_36d09a714cuda3std3__45__cpo5beginE,(_ZN34_INTERNAL_5966b7d9_4_k_cu_36d09a714cuda3std6ranges3__45__cpo5beginE - _ZN34_INTERNAL_5966b7d9_4_k_cu_36d09a714cuda3std3__45__cpo5beginE)
_ZN34_INTERNAL_5966b7d9_4_k_cu_36d09a714cuda3std3__45__cpo5beginE:
	.zero		1
	.type		_ZN34_INTERNAL_5966b7d9_4_k_cu_36d09a714cuda3std6ranges3__45__cpo5beginE,@object
	.size		_ZN34_INTERNAL_5966b7d9_4_k_cu_36d09a714cuda3std6ranges3__45__cpo5beginE,(_ZN34_INTERNAL_5966b7d9_4_k_cu_36d09a716thrust24THRUST_300001_SM_1000_NS6deviceE - _ZN34_INTERNAL_5966b7d9_4_k_cu_36d09a714cuda3std6ranges3__45__cpo5beginE)
_ZN34_INTERNAL_5966b7d9_4_k_cu_36d09a714cuda3std6ranges3__45__cpo5beginE:
	.zero		1
	.type		_ZN34_INTERNAL_5966b7d9_4_k_cu_36d09a716thrust24THRUST_300001_SM_1000_NS6deviceE,@object
	.size		_ZN34_INTERNAL_5966b7d9_4_k_cu_36d09a716thrust24THRUST_300001_SM_1000_NS6deviceE,(_ZN34_INTERNAL_5966b7d9_4_k_cu_36d09a714cuda3std3__47nulloptE - _ZN34_INTERNAL_5966b7d9_4_k_cu_36d09a716thrust24THRUST_300001_SM_1000_NS6deviceE)
_ZN34_INTERNAL_5966b7d9_4_k_cu_36d09a716thrust24THRUST_300001_SM_1000_NS6deviceE:
	.zero		1
	.type		_ZN34_INTERNAL_5966b7d9_4_k_cu_36d09a714cuda3std3__47nulloptE,@object
	.size		_ZN34_INTERNAL_5966b7d9_4_k_cu_36d09a714cuda3std3__47nulloptE,(_ZN34_INTERNAL_5966b7d9_4_k_cu_36d09a714cuda3std6ranges3__45__cpo8distanceE - _ZN34_INTERNAL_5966b7d9_4_k_cu_36d09a714cuda3std3__47nulloptE)
_ZN34_INTERNAL_5966b7d9_4_k_cu_36d09a714cuda3std3__47nulloptE:
	.zero		1
	.type		_ZN34_INTERNAL_5966b7d9_4_k_cu_36d09a714cuda3std6ranges3__45__cpo8distanceE,@object
	.size		_ZN34_INTERNAL_5966b7d9_4_k_cu_36d09a714cuda3std6ranges3__45__cpo8distanceE,(_ZN34_INTERNAL_5966b7d9_4_k_cu_36d09a716thrust24THRUST_300001_SM_1000_NS12placeholders2_4E - _ZN34_INTERNAL_5966b7d9_4_k_cu_36d09a714cuda3std6ranges3__45__cpo8distanceE)
_ZN34_INTERNAL_5966b7d9_4_k_cu_36d09a714cuda3std6ranges3__45__cpo8distanceE:
	.zero		1
	.type		_ZN34_INTERNAL_5966b7d9_4_k_cu_36d09a716thrust24THRUST_300001_SM_1000_NS12placeholders2_4E,@object
	.size		_ZN34_INTERNAL_5966b7d9_4_k_cu_36d09a716thrust24THRUST_300001_SM_1000_NS12placeholders2_4E,(_ZN34_INTERNAL_5966b7d9_4_k_cu_36d09a714cuda3std3__45__cpo6rbeginE - _ZN34_INTERNAL_5966b7d9_4_k_cu_36d09a716thrust24THRUST_300001_SM_1000_NS12placeholders2_4E)
_ZN34_INTERNAL_5966b7d9_4_k_cu_36d09a716thrust24THRUST_300001_SM_1000_NS12placeholders2_4E:
	.zero		1
	.type		_ZN34_INTERNAL_5966b7d9_4_k_cu_36d09a714cuda3std3__45__cpo6rbeginE,@object
	.size		_ZN34_INTERNAL_5966b7d9_4_k_cu_36d09a714cuda3std3__45__cpo6rbeginE,(_ZN34_INTERNAL_5966b7d9_4_k_cu_36d09a714cuda3std6ranges3__45__cpo7advanceE - _ZN34_INTERNAL_5966b7d9_4_k_cu_36d09a714cuda3std3__45__cpo6rbeginE)
_ZN34_INTERNAL_5966b7d9_4_k_cu_36d09a714cuda3std3__45__cpo6rbeginE:
	.zero		1
	.type		_ZN34_INTERNAL_5966b7d9_4_k_cu_36d09a714cuda3std6ranges3__45__cpo7advanceE,@object
	.size		_ZN34_INTERNAL_5966b7d9_4_k_cu_36d09a714cuda3std6ranges3__45__cpo7advanceE,(_ZN34_INTERNAL_5966b7d9_4_k_cu_36d09a716thrust24THRUST_300001_SM_1000_NS12placeholders3_10E - _ZN34_INTERNAL_5966b7d9_4_k_cu_36d09a714cuda3std6ranges3__45__cpo7advanceE)
_ZN34_INTERNAL_5966b7d9_4_k_cu_36d09a714cuda3std6ranges3__45__cpo7advanceE:
	.zero		1
	.type		_ZN34_INTERNAL_5966b7d9_4_k_cu_36d09a716thrust24THRUST_300001_SM_1000_NS12placeholders3_10E,@object
	.size		_ZN34_INTERNAL_5966b7d9_4_k_cu_36d09a716thrust24THRUST_300001_SM_1000_NS12placeholders3_10E,(_ZN34_INTERNAL_5966b7d9_4_k_cu_36d09a714cuda3std3__48in_placeE - _ZN34_INTERNAL_5966b7d9_4_k_cu_36d09a716thrust24THRUST_300001_SM_1000_NS12placeholders3_10E)
_ZN34_INTERNAL_5966b7d9_4_k_cu_36d09a716thrust24THRUST_300001_SM_1000_NS12placeholders3_10E:
	.zero		1
	.type		_ZN34_INTERNAL_5966b7d9_4_k_cu_36d09a714cuda3std3__48in_placeE,@object
	.size		_ZN34_INTERNAL_5966b7d9_4_k_cu_36d09a714cuda3std3__48in_placeE,(_ZN34_INTERNAL_5966b7d9_4_k_cu_36d09a714cuda3std6ranges3__45__cpo4sizeE - _ZN34_INTERNAL_5966b7d9_4_k_cu_36d09a714cuda3std3__48in_placeE)
_ZN34_INTERNAL_5966b7d9_4_k_cu_36d09a714cuda3std3__48in_placeE:
	.zero		1
	.type		_ZN34_INTERNAL_5966b7d9_4_k_cu_36d09a714cuda3std6ranges3__45__cpo4sizeE,@object
	.size		_ZN34_INTERNAL_5966b7d9_4_k_cu_36d09a714cuda3std6ranges3__45__cpo4sizeE,(_ZN34_INTERNAL_5966b7d9_4_k_cu_36d09a716thrust24THRUST_300001_SM_1000_NS12placeholders2_2E - _ZN34_INTERNAL_5966b7d9_4_k_cu_36d09a714cuda3std6ranges3__45__cpo4sizeE)
_ZN34_INTERNAL_5966b7d9_4_k_cu_36d09a714cuda3std6ranges3__45__cpo4sizeE:
	.zero		1
	.type		_ZN34_INTERNAL_5966b7d9_4_k_cu_36d09a716thrust24THRUST_300001_SM_1000_NS12placeholders2_2E,@object
	.size		_ZN34_INTERNAL_5966b7d9_4_k_cu_36d09a716thrust24THRUST_300001_SM_1000_NS12placeholders2_2E,(_ZN34_INTERNAL_5966b7d9_4_k_cu_36d09a714cuda3std3__45__cpo6cbeginE - _ZN34_INTERNAL_5966b7d9_4_k_cu_36d09a716thrust24THRUST_300001_SM_1000_NS12placeholders2_2E)
_ZN34_INTERNAL_5966b7d9_4_k_cu_36d09a716thrust24THRUST_300001_SM_1000_NS12placeholders2_2E:
	.zero		1
	.type		_ZN34_INTERNAL_5966b7d9_4_k_cu_36d09a714cuda3std3__45__cpo6cbeginE,@object
	.size		_ZN34_INTERNAL_5966b7d9_4_k_cu_36d09a714cuda3std3__45__cpo6cbeginE,(_ZN34_INTERNAL_5966b7d9_4_k_cu_36d09a714cuda3std6ranges3__45__cpo6cbeginE - _ZN34_INTERNAL_5966b7d9_4_k_cu_36d09a714cuda3std3__45__cpo6cbeginE)
_ZN34_INTERNAL_5966b7d9_4_k_cu_36d09a714cuda3std3__45__cpo6cbeginE:
	.zero		1
	.type		_ZN34_INTERNAL_5966b7d9_4_k_cu_36d09a714cuda3std6ranges3__45__cpo6cbeginE,@object
	.size		_ZN34_INTERNAL_5966b7d9_4_k_cu_36d09a714cuda3std6ranges3__45__cpo6cbeginE,(_ZN34_INTERNAL_5966b7d9_4_k_cu_36d09a716thrust24THRUST_300001_SM_1000_NS12placeholders2_6E - _ZN34_INTERNAL_5966b7d9_4_k_cu_36d09a714cuda3std6ranges3__45__cpo6cbeginE)
_ZN34_INTERNAL_5966b7d9_4_k_cu_36d09a714cuda3std6ranges3__45__cpo6cbeginE:
	.zero		1
	.type		_ZN34_INTERNAL_5966b7d9_4_k_cu_36d09a716thrust24THRUST_300001_SM_1000_NS12placeholders2_6E,@object
	.size		_ZN34_INTERNAL_5966b7d9_4_k_cu_36d09a716thrust24THRUST_300001_SM_1000_NS12placeholders2_6E,(_ZN34_INTERNAL_5966b7d9_4_k_cu_36d09a714cuda3std3__45__cpo7crbeginE - _ZN34_INTERNAL_5966b7d9_4_k_cu_36d09a716thrust24THRUST_300001_SM_1000_NS12placeholders2_6E)
_ZN34_INTERNAL_5966b7d9_4_k_cu_36d09a716thrust24THRUST_300001_SM_1000_NS12placeholders2_6E:
	.zero		1
	.type		_ZN34_INTERNAL_5966b7d9_4_k_cu_36d09a714cuda3std3__45__cpo7crbeginE,@object
	.size		_ZN34_INTERNAL_5966b7d9_4_k_cu_36d09a714cuda3std3__45__cpo7crbeginE,(_ZN34_INTERNAL_5966b7d9_4_k_cu_36d09a714cuda3std6ranges3__45__cpo4nextE - _ZN34_INTERNAL_5966b7d9_4_k_cu_36d09a714cuda3std3__45__cpo7crbeginE)
_ZN34_INTERNAL_5966b7d9_4_k_cu_36d09a714cuda3std3__45__cpo7crbeginE:
	.zero		1
	.type		_ZN34_INTERNAL_5966b7d9_4_k_cu_36d09a714cuda3std6ranges3__45__cpo4nextE,@object
	.size		_ZN34_INTERNAL_5966b7d9_4_k_cu_36d09a714cuda3std6ranges3__45__cpo4nextE,(_ZN34_INTERNAL_5966b7d9_4_k_cu_36d09a714cuda3std6ranges3__45__cpo4swapE - _ZN34_INTERNAL_5966b7d9_4_k_cu_36d09a714cuda3std6ranges3__45__cpo4nextE)
_ZN34_INTERNAL_5966b7d9_4_k_cu_36d09a714cuda3std6ranges3__45__cpo4nextE:
	.zero		1
	.type		_ZN34_INTERNAL_5966b7d9_4_k_cu_36d09a714cuda3std6ranges3__45__cpo4swapE,@object
	.size		_ZN34_INTERNAL_5966b7d9_4_k_cu_36d09a714cuda3std6ranges3__45__cpo4swapE,(_ZN34_INTERNAL_5966b7d9_4_k_cu_36d09a716thrust24THRUST_300001_SM_1000_NS8cuda_cub10par_nosyncE - _ZN34_INTERNAL_5966b7d9_4_k_cu_36d09a714cuda3std6ranges3__45__cpo4swapE)
_ZN34_INTERNAL_5966b7d9_4_k_cu_36d09a714cuda3std6ranges3__45__cpo4swapE:
	.zero		1
	.type		_ZN34_INTERNAL_5966b7d9_4_k_cu_36d09a716thrust24THRUST_300001_SM_1000_NS8cuda_cub10par_nosyncE,@object
	.size		_ZN34_INTERNAL_5966b7d9_4_k_cu_36d09a716thrust24THRUST_300001_SM_1000_NS8cuda_cub10par_nosyncE,(_ZN34_INTERNAL_5966b7d9_4_k_cu_36d09a716thrust24THRUST_300001_SM_1000_NS3seqE - _ZN34_INTERNAL_5966b7d9_4_k_cu_36d09a716thrust24THRUST_300001_SM_1000_NS8cuda_cub10par_nosyncE)
_ZN34_INTERNAL_5966b7d9_4_k_cu_36d09a716thrust24THRUST_300001_SM_1000_NS8cuda_cub10par_nosyncE:
	.zero		1
	.type		_ZN34_INTERNAL_5966b7d9_4_k_cu_36d09a716thrust24THRUST_300001_SM_1000_NS3seqE,@object
	.size		_ZN34_INTERNAL_5966b7d9_4_k_cu_36d09a716thrust24THRUST_300001_SM_1000_NS3seqE,(_ZN34_INTERNAL_5966b7d9_4_k_cu_36d09a714cuda3std3__420unreachable_sentinelE - _ZN34_INTERNAL_5966b7d9_4_k_cu_36d09a716thrust24THRUST_300001_SM_1000_NS3seqE)
_ZN34_INTERNAL_5966b7d9_4_k_cu_36d09a716thrust24THRUST_300001_SM_1000_NS3seqE:
	.zero		1
	.type		_ZN34_INTERNAL_5966b7d9_4_k_cu_36d09a714cuda3std3__420unreachable_sentinelE,@object
	.size		_ZN34_INTERNAL_5966b7d9_4_k_cu_36d09a714cuda3std3__420unreachable_sentinelE,(_ZN34_INTERNAL_5966b7d9_4_k_cu_36d09a714cuda3std6ranges3__45__cpo5ssizeE - _ZN34_INTERNAL_5966b7d9_4_k_cu_36d09a714cuda3std3__420unreachable_sentinelE)
_ZN34_INTERNAL_5966b7d9_4_k_cu_36d09a714cuda3std3__420unreachable_sentinelE:
	.zero		1
	.type		_ZN34_INTERNAL_5966b7d9_4_k_cu_36d09a714cuda3std6ranges3__45__cpo5ssizeE,@object
	.size		_ZN34_INTERNAL_5966b7d9_4_k_cu_36d09a714cuda3std6ranges3__45__cpo5ssizeE,(_ZN34_INTERNAL_5966b7d9_4_k_cu_36d09a716thrust24THRUST_300001_SM_1000_NS12placeholders2_3E - _ZN34_INTERNAL_5966b7d9_4_k_cu_36d09a714cuda3std6ranges3__45__cpo5ssizeE)
_ZN34_INTERNAL_5966b7d9_4_k_cu_36d09a714cuda3std6ranges3__45__cpo5ssizeE:
	.zero		1
	.type		_ZN34_INTERNAL_5966b7d9_4_k_cu_36d09a716thrust24THRUST_300001_SM_1000_NS12placeholders2_3E,@object
	.size		_ZN34_INTERNAL_5966b7d9_4_k_cu_36d09a716thrust24THRUST_300001_SM_1000_NS12placeholders2_3E,(_ZN34_INTERNAL_5966b7d9_4_k_cu_36d09a714cuda3std3__45__cpo4cendE - _ZN34_INTERNAL_5966b7d9_4_k_cu_36d09a716thrust24THRUST_300001_SM_1000_NS12placeholders2_3E)
_ZN34_INTERNAL_5966b7d9_4_k_cu_36d09a716thrust24THRUST_300001_SM_1000_NS12placeholders2_3E:
	.zero		1
	.type		_ZN34_INTERNAL_5966b7d9_4_k_cu_36d09a714cuda3std3__45__cpo4cendE,@object
	.size		_ZN34_INTERNAL_5966b7d9_4_k_cu_36d09a714cuda3std3__45__cpo4cendE,(_ZN34_INTERNAL_5966b7d9_4_k_cu_36d09a714cuda3std6ranges3__45__cpo4cendE - _ZN34_INTERNAL_5966b7d9_4_k_cu_36d09a714cuda3std3__45__cpo4cendE)
_ZN34_INTERNAL_5966b7d9_4_k_cu_36d09a714cuda3std3__45__cpo4cendE:
	.zero		1
	.type		_ZN34_INTERNAL_5966b7d9_4_k_cu_36d09a714cuda3std6ranges3__45__cpo4cendE,@object
	.size		_ZN34_INTERNAL_5966b7d9_4_k_cu_36d09a714cuda3std6ranges3__45__cpo4cendE,(_ZN34_INTERNAL_5966b7d9_4_k_cu_36d09a716thrust24THRUST_300001_SM_1000_NS12placeholders2_7E - _ZN34_INTERNAL_5966b7d9_4_k_cu_36d09a714cuda3std6ranges3__45__cpo4cendE)
_ZN34_INTERNAL_5966b7d9_4_k_cu_36d09a714cuda3std6ranges3__45__cpo4cendE:
	.zero		1
	.type		_ZN34_INTERNAL_5966b7d9_4_k_cu_36d09a716thrust24THRUST_300001_SM_1000_NS12placeholders2_7E,@object
	.size		_ZN34_INTERNAL_5966b7d9_4_k_cu_36d09a716thrust24THRUST_300001_SM_1000_NS12placeholders2_7E,(_ZN34_INTERNAL_5966b7d9_4_k_cu_36d09a714cuda3std3__45__cpo5crendE - _ZN34_INTERNAL_5966b7d9_4_k_cu_36d09a716thrust24THRUST_300001_SM_1000_NS12placeholders2_7E)
_ZN34_INTERNAL_5966b7d9_4_k_cu_36d09a716thrust24THRUST_300001_SM_1000_NS12placeholders2_7E:
	.zero		1
	.type		_ZN34_INTERNAL_5966b7d9_4_k_cu_36d09a714cuda3std3__45__cpo5crendE,@object
	.size		_ZN34_INTERNAL_5966b7d9_4_k_cu_36d09a714cuda3std3__45__cpo5crendE,(_ZN34_INTERNAL_5966b7d9_4_k_cu_36d09a714cuda3std6ranges3__45__cpo4prevE - _ZN34_INTERNAL_5966b7d9_4_k_cu_36d09a714cuda3std3__45__cpo5crendE)
_ZN34_INTERNAL_5966b7d9_4_k_cu_36d09a714cuda3std3__45__cpo5crendE:
	.zero		1
	.type		_ZN34_INTERNAL_5966b7d9_4_k_cu_36d09a714cuda3std6ranges3__45__cpo4prevE,@object
	.size		_ZN34_INTERNAL_5966b7d9_4_k_cu_36d09a714cuda3std6ranges3__45__cpo4prevE,(_ZN34_INTERNAL_5966b7d9_4_k_cu_36d09a714cuda3std6ranges3__45__cpo9iter_moveE - _ZN34_INTERNAL_5966b7d9_4_k_cu_36d09a714cuda3std6ranges3__45__cpo4prevE)
_ZN34_INTERNAL_5966b7d9_4_k_cu_36d09a714cuda3std6ranges3__45__cpo4prevE:
	.zero		1
	.type		_ZN34_INTERNAL_5966b7d9_4_k_cu_36d09a714cuda3std6ranges3__45__cpo9iter_moveE,@object
	.size		_ZN34_INTERNAL_5966b7d9_4_k_cu_36d09a714cuda3std6ranges3__45__cpo9iter_moveE,(_ZN34_INTERNAL_5966b7d9_4_k_cu_36d09a716thrust24THRUST_300001_SM_1000_NS6system6detail10sequential3seqE - _ZN34_INTERNAL_5966b7d9_4_k_cu_36d09a714cuda3std6ranges3__45__cpo9iter_moveE)
_ZN34_INTERNAL_5966b7d9_4_k_cu_36d09a714cuda3std6ranges3__45__cpo9iter_moveE:
	.zero		1
	.type		_ZN34_INTERNAL_5966b7d9_4_k_cu_36d09a716thrust24THRUST_300001_SM_1000_NS6system6detail10sequential3seqE,@object
	.size		_ZN34_INTERNAL_5966b7d9_4_k_cu_36d09a716thrust24THRUST_300001_SM_1000_NS6system6detail10sequential3seqE,(_ZN34_INTERNAL_5966b7d9_4_k_cu_36d09a716thrust24THRUST_300001_SM_1000_NS12placeholders2_9E - _ZN34_INTERNAL_5966b7d9_4_k_cu_36d09a716thrust24THRUST_300001_SM_1000_NS6system6detail10sequential3seqE)
_ZN34_INTERNAL_5966b7d9_4_k_cu_36d09a716thrust24THRUST_300001_SM_1000_NS6system6detail10sequential3seqE:
	.zero		1
	.type		_ZN34_INTERNAL_5966b7d9_4_k_cu_36d09a716thrust24THRUST_300001_SM_1000_NS12placeholders2_9E,@object
	.size		_ZN34_INTERNAL_5966b7d9_4_k_cu_36d09a716thrust24THRUST_300001_SM_1000_NS12placeholders2_9E,(_ZN34_INTERNAL_5966b7d9_4_k_cu_36d09a714cuda3std3__419piecewise_constructE - _ZN34_INTERNAL_5966b7d9_4_k_cu_36d09a716thrust24THRUST_300001_SM_1000_NS12placeholders2_9E)
_ZN34_INTERNAL_5966b7d9_4_k_cu_36d09a716thrust24THRUST_300001_SM_1000_NS12placeholders2_9E:
	.zero		1
	.type		_ZN34_INTERNAL_5966b7d9_4_k_cu_36d09a714cuda3std3__419piecewise_constructE,@object
	.size		_ZN34_INTERNAL_5966b7d9_4_k_cu_36d09a714cuda3std3__419piecewise_constructE,(_ZN34_INTERNAL_5966b7d9_4_k_cu_36d09a714cuda3std6ranges3__45__cpo5cdataE - _ZN34_INTERNAL_5966b7d9_4_k_cu_36d09a714cuda3std3__419piecewise_constructE)
_ZN34_INTERNAL_5966b7d9_4_k_cu_36d09a714cuda3std3__419piecewise_constructE:
	.zero		1
	.type		_ZN34_INTERNAL_5966b7d9_4_k_cu_36d09a714cuda3std6ranges3__45__cpo5cdataE,@object
	.size		_ZN34_INTERNAL_5966b7d9_4_k_cu_36d09a714cuda3std6ranges3__45__cpo5cdataE,(_ZN34_INTERNAL_5966b7d9_4_k_cu_36d09a716thrust24THRUST_300001_SM_1000_NS12placeholders2_1E - _ZN34_INTERNAL_5966b7d9_4_k_cu_36d09a714cuda3std6ranges3__45__cpo5cdataE)
_ZN34_INTERNAL_5966b7d9_4_k_cu_36d09a714cuda3std6ranges3__45__cpo5cdataE:
	.zero		1
	.type		_ZN34_INTERNAL_5966b7d9_4_k_cu_36d09a716thrust24THRUST_300001_SM_1000_NS12placeholders2_1E,@object
	.size		_ZN34_INTERNAL_5966b7d9_4_k_cu_36d09a716thrust24THRUST_300001_SM_1000_NS12placeholders2_1E,(_ZN34_INTERNAL_5966b7d9_4_k_cu_36d09a714cuda3std3__45__cpo3endE - _ZN34_INTERNAL_5966b7d9_4_k_cu_36d09a716thrust24THRUST_300001_SM_1000_NS12placeholders2_1E)
_ZN34_INTERNAL_5966b7d9_4_k_cu_36d09a716thrust24THRUST_300001_SM_1000_NS12placeholders2_1E:
	.zero		1
	.type		_ZN34_INTERNAL_5966b7d9_4_k_cu_36d09a714cuda3std3__45__cpo3endE,@object
	.size		_ZN34_INTERNAL_5966b7d9_4_k_cu_36d09a714cuda3std3__45__cpo3endE,(_ZN34_INTERNAL_5966b7d9_4_k_cu_36d09a714cuda3std6ranges3__45__cpo3endE - _ZN34_INTERNAL_5966b7d9_4_k_cu_36d09a714cuda3std3__45__cpo3endE)
_ZN34_INTERNAL_5966b7d9_4_k_cu_36d09a714cuda3std3__45__cpo3endE:
	.zero		1
	.type		_ZN34_INTERNAL_5966b7d9_4_k_cu_36d09a714cuda3std6ranges3__45__cpo3endE,@object
	.size		_ZN34_INTERNAL_5966b7d9_4_k_cu_36d09a714cuda3std6ranges3__45__cpo3endE,(_ZN34_INTERNAL_5966b7d9_4_k_cu_36d09a716thrust24THRUST_300001_SM_1000_NS12placeholders2_5E - _ZN34_INTERNAL_5966b7d9_4_k_cu_36d09a714cuda3std6ranges3__45__cpo3endE)
_ZN34_INTERNAL_5966b7d9_4_k_cu_36d09a714cuda3std6ranges3__45__cpo3endE:
	.zero		1
	.type		_ZN34_INTERNAL_5966b7d9_4_k_cu_36d09a716thrust24THRUST_300001_SM_1000_NS12placeholders2_5E,@object
	.size		_ZN34_INTERNAL_5966b7d9_4_k_cu_36d09a716thrust24THRUST_300001_SM_1000_NS12placeholders2_5E,(_ZN34_INTERNAL_5966b7d9_4_k_cu_36d09a714cuda3std3__45__cpo4rendE - _ZN34_INTERNAL_5966b7d9_4_k_cu_36d09a716thrust24THRUST_300001_SM_1000_NS12placeholders2_5E)
_ZN34_INTERNAL_5966b7d9_4_k_cu_36d09a716thrust24THRUST_300001_SM_1000_NS12placeholders2_5E:
	.zero		1
	.type		_ZN34_INTERNAL_5966b7d9_4_k_cu_36d09a714cuda3std3__45__cpo4rendE,@object
	.size		_ZN34_INTERNAL_5966b7d9_4_k_cu_36d09a714cuda3std3__45__cpo4rendE,(_ZN34_INTERNAL_5966b7d9_4_k_cu_36d09a714cuda3std6ranges3__45__cpo9iter_swapE - _ZN34_INTERNAL_5966b7d9_4_k_cu_36d09a714cuda3std3__45__cpo4rendE)
_ZN34_INTERNAL_5966b7d9_4_k_cu_36d09a714cuda3std3__45__cpo4rendE:
	.zero		1
	.type		_ZN34_INTERNAL_5966b7d9_4_k_cu_36d09a714cuda3std6ranges3__45__cpo9iter_swapE,@object
	.size		_ZN34_INTERNAL_5966b7d9_4_k_cu_36d09a714cuda3std6ranges3__45__cpo9iter_swapE,(_ZN34_INTERNAL_5966b7d9_4_k_cu_36d09a714cuda3std3__48unexpectE - _ZN34_INTERNAL_5966b7d9_4_k_cu_36d09a714cuda3std6ranges3__45__cpo9iter_swapE)
_ZN34_INTERNAL_5966b7d9_4_k_cu_36d09a714cuda3std6ranges3__45__cpo9iter_swapE:
	.zero		1
	.type		_ZN34_INTERNAL_5966b7d9_4_k_cu_36d09a714cuda3std3__48unexpectE,@object
	.size		_ZN34_INTERNAL_5966b7d9_4_k_cu_36d09a714cuda3std3__48unexpectE,(_ZN34_INTERNAL_5966b7d9_4_k_cu_36d09a716thrust24THRUST_300001_SM_1000_NS8cuda_cub3parE - _ZN34_INTERNAL_5966b7d9_4_k_cu_36d09a714cuda3std3__48unexpectE)
_ZN34_INTERNAL_5966b7d9_4_k_cu_36d09a714cuda3std3__48unexpectE:
	.zero		1
	.type		_ZN34_INTERNAL_5966b7d9_4_k_cu_36d09a716thrust24THRUST_300001_SM_1000_NS8cuda_cub3parE,@object
	.size		_ZN34_INTERNAL_5966b7d9_4_k_cu_36d09a716thrust24THRUST_300001_SM_1000_NS8cuda_cub3parE,(.L_29 - _ZN34_INTERNAL_5966b7d9_4_k_cu_36d09a716thrust24THRUST_300001_SM_1000_NS8cuda_cub3parE)
_ZN34_INTERNAL_5966b7d9_4_k_cu_36d09a716thrust24THRUST_300001_SM_1000_NS8cuda_cub3parE:
	.zero		1
.L_29:


//--------------------- .nv.shared._ZN3cub18CUB_300001_SM_10006detail6reduce18DeviceReduceKernelINS2_10policy_hubIiyN4cuda3std3__44plusIiEEE10Policy1000EPiyS9_iNS7_10__identityEEEvT0_PT3_T1_NS0_13GridEvenShareISH_EET2_T4_ --------------------------
	.section	.nv.shared._ZN3cub18CUB_300001_SM_10006detail6reduce18DeviceReduceKernelINS2_10policy_hubIiyN4cuda3std3__44plusIiEEE10Policy1000EPiyS9_iNS7_10__identityEEEvT0_PT3_T1_NS0_13GridEvenShareISH_EET2_T4_,"aw",@nobits
	.sectionflags	@""
	.align	4
.nv.shared._ZN3cub18CUB_300001_SM_10006detail6reduce18DeviceReduceKernelINS2_10policy_hubIiyN4cuda3std3__44plusIiEEE10Policy1000EPiyS9_iNS7_10__identityEEEvT0_PT3_T1_NS0_13GridEvenShareISH_EET2_T4_:
	.zero		1068


//--------------------- .nv.shared._ZN3cub18CUB_300001_SM_10006detail6reduce28DeviceReduceSingleTileKernelINS2_10policy_hubIiyN4cuda3std3__44plusIiEEE10Policy1000EPiSC_yS9_iiNS7_10__identityEEEvT0_T1_T2_T3_T4_T6_ --------------------------
	.section	.nv.shared._ZN3cub18CUB_300001_SM_10006detail6reduce28DeviceReduceSingleTileKernelINS2_10policy_hubIiyN4cuda3std3__44plusIiEEE10Policy1000EPiSC_yS9_iiNS7_10__identityEEEvT0_T1_T2_T3_T4_T6_,"aw",@nobits
	.sectionflags	@""
	.align	4
.nv.shared._ZN3cub18CUB_300001_SM_10006detail6reduce28DeviceReduceSingleTileKernelINS2_10policy_hubIiyN4cuda3std3__44plusIiEEE10Policy1000EPiSC_yS9_iiNS7_10__identityEEEvT0_T1_T2_T3_T4_T6_:
	.zero		1068


//--------------------- .nv.shared._ZN3cub18CUB_300001_SM_10006detail6reduce28DeviceReduceSingleTileKernelINS2_10policy_hubIijN4cuda3std3__44plusIiEEE10Policy1000EPiSC_iS9_iiNS7_10__identityEEEvT0_T1_T2_T3_T4_T6_ --------------------------
	.section	.nv.shared._ZN3cub18CUB_300001_SM_10006detail6reduce28DeviceReduceSingleTileKernelINS2_10policy_hubIijN4cuda3std3__44plusIiEEE10Policy1000EPiSC_iS9_iiNS7_10__identityEEEvT0_T1_T2_T3_T4_T6_,"aw",@nobits
	.sectionflags	@""
	.align	4
.nv.shared._ZN3cub18CUB_300001_SM_10006detail6reduce28DeviceReduceSingleTileKernelINS2_10policy_hubIijN4cuda3std3__44plusIiEEE10Policy1000EPiSC_iS9_iiNS7_10__identityEEEvT0_T1_T2_T3_T4_T6_:
	.zero		1068


//--------------------- .nv.shared._ZN3cub18CUB_300001_SM_10006detail6reduce18DeviceReduceKernelINS2_10policy_hubIijN4cuda3std3__44plusIiEEE10Policy1000EPijS9_iNS7_10__identityEEEvT0_PT3_T1_NS0_13GridEvenShareISH_EET2_T4_ --------------------------
	.section	.nv.shared._ZN3cub18CUB_300001_SM_10006detail6reduce18DeviceReduceKernelINS2_10policy_hubIijN4cuda3std3__44plusIiEEE10Policy1000EPijS9_iNS7_10__identityEEEvT0_PT3_T1_NS0_13GridEvenShareISH_EET2_T4_,"aw",@nobits
	.sectionflags	@""
	.align	4
.nv.shared._ZN3cub18CUB_300001_SM_10006detail6reduce18DeviceReduceKernelINS2_10policy_hubIijN4cuda3std3__44plusIiEEE10Policy1000EPijS9_iNS7_10__identityEEEvT0_PT3_T1_NS0_13GridEvenShareISH_EET2_T4_:
	.zero		1068


//--------------------- .nv.shared._ZN3cub18CUB_300001_SM_10006detail6reduce28DeviceReduceSingleTileKernelINS2_10policy_hubIijN4cuda3std3__44plusIiEEE10Policy1000EPiSC_jS9_iiNS7_10__identityEEEvT0_T1_T2_T3_T4_T6_ --------------------------
	.section	.nv.shared._ZN3cub18CUB_300001_SM_10006detail6reduce28DeviceReduceSingleTileKernelINS2_10policy_hubIijN4cuda3std3__44plusIiEEE10Policy1000EPiSC_jS9_iiNS7_10__identityEEEvT0_T1_T2_T3_T4_T6_,"aw",@nobits
	.sectionflags	@""
	.align	4
.nv.shared._ZN3cub18CUB_300001_SM_10006detail6reduce28DeviceReduceSingleTileKernelINS2_10policy_hubIijN4cuda3std3__44plusIiEEE10Policy1000EPiSC_jS9_iiNS7_10__identityEEEvT0_T1_T2_T3_T4_T6_:
	.zero		1068


//--------------------- .nv.constant0._ZN3cub18CUB_300001_SM_10006detail6reduce28DeviceReduceSingleTileKernelINS2_10policy_hubIiyN4cuda3std3__44plusIiEEE10Policy1000EPiSC_iS9_iiNS7_10__identityEEEvT0_T1_T2_T3_T4_T6_ --------------------------
	.section	.nv.constant0._ZN3cub18CUB_300001_SM_10006detail6reduce28DeviceReduceSingleTileKernelINS2_10policy_hubIiyN4cuda3std3__44plusIiEEE10Policy1000EPiSC_iS9_iiNS7_10__identityEEEvT0_T1_T2_T3_T4_T6_,"a",@progbits
	.sectionflags	@""
	.align	4
.nv.constant0._ZN3cub18CUB_300001_SM_10006detail6reduce28DeviceReduceSingleTileKernelINS2_10policy_hubIiyN4cuda3std3__44plusIiEEE10Policy1000EPiSC_iS9_iiNS7_10__identityEEEvT0_T1_T2_T3_T4_T6_:
	.zero		925


//--------------------- .nv.constant0._ZN3cub18CUB_300001_SM_10006detail6reduce18DeviceReduceKernelINS2_10policy_hubIiyN4cuda3std3__44plusIiEEE10Policy1000EPiyS9_iNS7_10__identityEEEvT0_PT3_T1_NS0_13GridEvenShareISH_EET2_T4_ --------------------------
	.section	.nv.constant0._ZN3cub18CUB_300001_SM_10006detail6reduce18DeviceReduceKernelINS2_10policy_hubIiyN4cuda3std3__44plusIiEEE10Policy1000EPiyS9_iNS7_10__identityEEEvT0_PT3_T1_NS0_13GridEvenShareISH_EET2_T4_,"a",@progbits
	.sectionflags	@""
	.align	4
.nv.constant0._ZN3cub18CUB_300001_SM_10006detail6reduce18DeviceReduceKernelINS2_10policy_hubIiyN4cuda3std3__44plusIiEEE10Policy1000EPiyS9_iNS7_10__identityEEEvT0_PT3_T1_NS0_13GridEvenShareISH_EET2_T4_:
	.zero		994


//--------------------- .nv.constant0._ZN3cub18CUB_300001_SM_10006detail6reduce28DeviceReduceSingleTileKernelINS2_10policy_hubIiyN4cuda3std3__44plusIiEEE10Policy1000EPiSC_yS9_iiNS7_10__identityEEEvT0_T1_T2_T3_T4_T6_ --------------------------
	.section	.nv.constant0._ZN3cub18CUB_300001_SM_10006detail6reduce28DeviceReduceSingleTileKernelINS2_10policy_hubIiyN4cuda3std3__44plusIiEEE10Policy1000EPiSC_yS9_iiNS7_10__identityEEEvT0_T1_T2_T3_T4_T6_,"a",@progbits
	.sectionflags	@""
	.align	4
.nv.constant0._ZN3cub18CUB_300001_SM_10006detail6reduce28DeviceReduceSingleTileKernelINS2_10policy_hubIiyN4cuda3std3__44plusIiEEE10Policy1000EPiSC_yS9_iiNS7_10__identityEEEvT0_T1_T2_T3_T4_T6_:
	.zero		929


//--------------------- .nv.constant0._ZN3cub18CUB_300001_SM_10006detail6reduce28DeviceReduceSingleTileKernelINS2_10policy_hubIijN4cuda3std3__44plusIiEEE10Policy1000EPiSC_iS9_iiNS7_10__identityEEEvT0_T1_T2_T3_T4_T6_ --------------------------
	.section	.nv.constant0._ZN3cub18CUB_300001_SM_10006detail6reduce28DeviceReduceSingleTileKernelINS2_10policy_hubIijN4cuda3std3__44plusIiEEE10Policy1000EPiSC_iS9_iiNS7_10__identityEEEvT0_T1_T2_T3_T4_T6_,"a",@progbits
	.sectionflags	@""
	.align	4
.nv.constant0._ZN3cub18CUB_300001_SM_10006detail6reduce28DeviceReduceSingleTileKernelINS2_10policy_hubIijN4cuda3std3__44plusIiEEE10Policy1000EPiSC_iS9_iiNS7_10__identityEEEvT0_T1_T2_T3_T4_T6_:
	.zero		925


//--------------------- .nv.constant0._ZN3cub18CUB_300001_SM_10006detail6reduce18DeviceReduceKernelINS2_10policy_hubIijN4cuda3std3__44plusIiEEE10Policy1000EPijS9_iNS7_10__identityEEEvT0_PT3_T1_NS0_13GridEvenShareISH_EET2_T4_ --------------------------
	.section	.nv.constant0._ZN3cub18CUB_300001_SM_10006detail6reduce18DeviceReduceKernelINS2_10policy_hubIijN4cuda3std3__44plusIiEEE10Policy1000EPijS9_iNS7_10__identityEEEvT0_PT3_T1_NS0_13GridEvenShareISH_EET2_T4_,"a",@progbits
	.sectionflags	@""
	.align	4
.nv.constant0._ZN3cub18CUB_300001_SM_10006detail6reduce18DeviceReduceKernelINS2_10policy_hubIijN4cuda3std3__44plusIiEEE10Policy1000EPijS9_iNS7_10__identityEEEvT0_PT3_T1_NS0_13GridEvenShareISH_EET2_T4_:
	.zero		958


//--------------------- .nv.constant0._ZN3cub18CUB_300001_SM_10006detail6reduce28DeviceReduceSingleTileKernelINS2_10policy_hubIijN4cuda3std3__44plusIiEEE10Policy1000EPiSC_jS9_iiNS7_10__identityEEEvT0_T1_T2_T3_T4_T6_ --------------------------
	.section	.nv.constant0._ZN3cub18CUB_300001_SM_10006detail6reduce28DeviceReduceSingleTileKernelINS2_10policy_hubIijN4cuda3std3__44plusIiEEE10Policy1000EPiSC_jS9_iiNS7_10__identityEEEvT0_T1_T2_T3_T4_T6_,"a",@progbits
	.sectionflags	@""
	.align	4
.nv.constant0._ZN3cub18CUB_300001_SM_10006detail6reduce28DeviceReduceSingleTileKernelINS2_10policy_hubIijN4cuda3std3__44plusIiEEE10Policy1000EPiSC_jS9_iiNS7_10__identityEEEvT0_T1_T2_T3_T4_T6_:
	.zero		925


//--------------------- .nv.constant0._ZN3cub18CUB_300001_SM_10006detail11EmptyKernelIvEEvv --------------------------
	.section	.nv.constant0._ZN3cub18CUB_300001_SM_10006detail11EmptyKernelIvEEvv,"a",@progbits
	.sectionflags	@""
	.align	4
.nv.constant0._ZN3cub18CUB_300001_SM_10006detail11EmptyKernelIvEEvv:
	.zero		896


//--------------------- .nv.constant0._Z22calculateBestDistance2ILi32EEvPfS0_S0_PiS1_S1_ii --------------------------
	.section	.nv.constant0._Z22calculateBestDistance2ILi32EEvPfS0_S0_PiS1_S1_ii,"a",@progbits
	.sectionflags	@""
	.align	4
.nv.constant0._Z22calculateBestDistance2ILi32EEvPfS0_S0_PiS1_S1_ii:
	.zero		952


//--------------------- .nv.constant0._Z10divNewTab2ILi32EEvPfS0_Pii --------------------------
	.section	.nv.constant0._Z10divNewTab2ILi32EEvPfS0_Pii,"a",@progbits
	.sectionflags	@""
	.align	4
.nv.constant0._Z10divNewTab2ILi32EEvPfS0_Pii:
	.zero		924


//--------------------- .nv.constant0._Z22calculateBestDistance2ILi31EEvPfS0_S0_PiS1_S1_ii --------------------------
	.section	.nv.constant0._Z22calculateBestDistance2ILi31EEvPfS0_S0_PiS1_S1_ii,"a",@progbits
	.sectionflags	@""
	.align	4
.nv.constant0._Z22calculateBestDistance2ILi31EEvPfS0_S0_PiS1_S1_ii:
	.zero		952


//--------------------- .nv.constant0._Z10divNewTab2ILi31EEvPfS0_Pii --------------------------
	.section	.nv.constant0._Z10divNewTab2ILi31EEvPfS0_Pii,"a",@progbits
	.sectionflags	@""
	.align	4
.nv.constant0._Z10divNewTab2ILi31EEvPfS0_Pii:
	.zero		924


//--------------------- .nv.constant0._Z22calculateBestDistance2ILi30EEvPfS0_S0_PiS1_S1_ii --------------------------
	.section	.nv.constant0._Z22calculateBestDistance2ILi30EEvPfS0_S0_PiS1_S1_ii,"a",@progbits
	.sectionflags	@""
	.align	4
.nv.constant0._Z22calculateBestDistance2ILi30EEvPfS0_S0_PiS1_S1_ii:
	.zero		952


//--------------------- .nv.constant0._Z10divNewTab2ILi30EEvPfS0_Pii --------------------------
	.section	.nv.constant0._Z10divNewTab2ILi30EEvPfS0_Pii,"a",@progbits
	.sectionflags	@""
	.align	4
.nv.constant0._Z10divNewTab2ILi30EEvPfS0_Pii:
	.zero		924


//--------------------- .nv.constant0._Z22calculateBestDistance2ILi29EEvPfS0_S0_PiS1_S1_ii --------------------------
	.section	.nv.constant0._Z22calculateBestDistance2ILi29EEvPfS0_S0_PiS1_S1_ii,"a",@progbits
	.sectionflags	@""
	.align	4
.nv.constant0._Z22calculateBestDistance2ILi29EEvPfS0_S0_PiS1_S1_ii:
	.zero		952


//--------------------- .nv.constant0._Z10divNewTab2ILi29EEvPfS0_Pii --------------------------
	.section	.nv.constant0._Z10divNewTab2ILi29EEvPfS0_Pii,"a",@progbits
	.sectionflags	@""
	.align	4
.nv.constant0._Z10divNewTab2ILi29EEvPfS0_Pii:
	.zero		924


//--------------------- .nv.constant0._Z22calculateBestDistance2ILi28EEvPfS0_S0_PiS1_S1_ii --------------------------
	.section	.nv.constant0._Z22calculateBestDistance2ILi28EEvPfS0_S0_PiS1_S1_ii,"a",@progbits
	.sectionflags	@""
	.align	4
.nv.constant0._Z22calculateBestDistance2ILi28EEvPfS0_S0_PiS1_S1_ii:
	.zero		952


//--------------------- .nv.constant0._Z10divNewTab2ILi28EEvPfS0_Pii --------------------------
	.section	.nv.constant0._Z10divNewTab2ILi28EEvPfS0_Pii,"a",@progbits
	.sectionflags	@""
	.align	4
.nv.constant0._Z10divNewTab2ILi28EEvPfS0_Pii:
	.zero		924


//--------------------- .nv.constant0._Z22calculateBestDistance2ILi27EEvPfS0_S0_PiS1_S1_ii --------------------------
	.section	.nv.constant0._Z22calculateBestDistance2ILi27EEvPfS0_S0_PiS1_S1_ii,"a",@progbits
	.sectionflags	@""
	.align	4
.nv.constant0._Z22calculateBestDistance2ILi27EEvPfS0_S0_PiS1_S1_ii:
	.zero		952


//--------------------- .nv.constant0._Z10divNewTab2ILi27EEvPfS0_Pii --------------------------
	.section	.nv.constant0._Z10divNewTab2ILi27EEvPfS0_Pii,"a",@progbits
	.sectionflags	@""
	.align	4
.nv.constant0._Z10divNewTab2ILi27EEvPfS0_Pii:
	.zero		924


//--------------------- .nv.constant0._Z22calculateBestDistance2ILi26EEvPfS0_S0_PiS1_S1_ii --------------------------
	.section	.nv.constant0._Z22calculateBestDistance2ILi26EEvPfS0_S0_PiS1_S1_ii,"a",@progbits
	.sectionflags	@""
	.align	4
.nv.constant0._Z22calculateBestDistance2ILi26EEvPfS0_S0_PiS1_S1_ii:
	.zero		952


//--------------------- .nv.constant0._Z10divNewTab2ILi26EEvPfS0_Pii --------------------------
	.section	.nv.constant0._Z10divNewTab2ILi26EEvPfS0_Pii,"a",@progbits
	.sectionflags	@""
	.align	4
.nv.constant0._Z10divNewTab2ILi26EEvPfS0_Pii:
	.zero		924


//--------------------- .nv.constant0._Z22calculateBestDistance2ILi25EEvPfS0_S0_PiS1_S1_ii --------------------------
	.section	.nv.constant0._Z22calculateBestDistance2ILi25EEvPfS0_S0_PiS1_S1_ii,"a",@progbits
	.sectionflags	@""
	.align	4
.nv.constant0._Z22calculateBestDistance2ILi25EEvPfS0_S0_PiS1_S1_ii:
	.zero		952


//--------------------- .nv.constant0._Z10divNewTab2ILi25EEvPfS0_Pii --------------------------
	.section	.nv.constant0._Z10divNewTab2ILi25EEvPfS0_Pii,"a",@progbits
	.sectionflags	@""
	.align	4
.nv.constant0._Z10divNewTab2ILi25EEvPfS0_Pii:
	.zero		924


//--------------------- .nv.constant0._Z22calculateBestDistance2ILi24EEvPfS0_S0_PiS1_S1_ii --------------------------
	.section	.nv.constant0._Z22calculateBestDistance2ILi24EEvPfS0_S0_PiS1_S1_ii,"a",@progbits
	.sectionflags	@""
	.align	4
.nv.constant0._Z22calculateBestDistance2ILi24EEvPfS0_S0_PiS1_S1_ii:
	.zero		952


//--------------------- .nv.constant0._Z10divNewTab2ILi24EEvPfS0_Pii --------------------------
	.section	.nv.constant0._Z10divNewTab2ILi24EEvPfS0_Pii,"a",@progbits
	.sectionflags	@""
	.align	4
.nv.constant0._Z10divNewTab2ILi24EEvPfS0_Pii:
	.zero		924


//--------------------- .nv.constant0._Z22calculateBestDistance2ILi23EEvPfS0_S0_PiS1_S1_ii --------------------------
	.section	.nv.constant0._Z22calculateBestDistance2ILi23EEvPfS0_S0_PiS1_S1_ii,"a",@progbits
	.sectionflags	@""
	.align	4
.nv.constant0._Z22calculateBestDistance2ILi23EEvPfS0_S0_PiS1_S1_ii:
	.zero		952


//--------------------- .nv.constant0._Z10divNewTab2ILi23EEvPfS0_Pii --------------------------
	.section	.nv.constant0._Z10divNewTab2ILi23EEvPfS0_Pii,"a",@progbits
	.sectionflags	@""
	.align	4
.nv.constant0._Z10divNewTab2ILi23EEvPfS0_Pii:
	.zero		924


//--------------------- .nv.constant0._Z22calculateBestDistance2ILi22EEvPfS0_S0_PiS1_S1_ii --------------------------
	.section	.nv.constant0._Z22calculateBestDistance2ILi22EEvPfS0_S0_PiS1_S1_ii,"a",@progbits
	.sectionflags	@""
	.align	4
.nv.constant0._Z22calculateBestDistance2ILi22EEvPfS0_S0_PiS1_S1_ii:
	.zero		952


//--------------------- .nv.constant0._Z10divNewTab2ILi22EEvPfS0_Pii --------------------------
	.section	.nv.constant0._Z10divNewTab2ILi22EEvPfS0_Pii,"a",@progbits
	.sectionflags	@""
	.align	4
.nv.constant0._Z10divNewTab2ILi22EEvPfS0_Pii:
	.zero		924


//--------------------- .nv.constant0._Z22calculateBestDistance2ILi21EEvPfS0_S0_PiS1_S1_ii --------------------------
	.section	.nv.constant0._Z22calculateBestDistance2ILi21EEvPfS0_S0_PiS1_S1_ii,"a",@progbits
	.sectionflags	@""
	.align	4
.nv.constant0._Z22calculateBestDistance2ILi21EEvPfS0_S0_PiS1_S1_ii:
	.zero		952


//--------------------- .nv.constant0._Z10divNewTab2ILi21EEvPfS0_Pii --------------------------
	.section	.nv.constant0._Z10divNewTab2ILi21EEvPfS0_Pii,"a",@progbits
	.sectionflags	@""
	.align	4
.nv.constant0._Z10divNewTab2ILi21EEvPfS0_Pii:
	.zero		924


//--------------------- .nv.constant0._Z22calculateBestDistance2ILi20EEvPfS0_S0_PiS1_S1_ii --------------------------
	.section	.nv.constant0._Z22calculateBestDistance2ILi20EEvPfS0_S0_PiS1_S1_ii,"a",@progbits
	.sectionflags	@""
	.align	4
.nv.constant0._Z22calculateBestDistance2ILi20EEvPfS0_S0_PiS1_S1_ii:
	.zero		952


//--------------------- .nv.constant0._Z10divNewTab2ILi20EEvPfS0_Pii --------------------------
	.section	.nv.constant0._Z10divNewTab2ILi20EEvPfS0_Pii,"a",@progbits
	.sectionflags	@""
	.align	4
.nv.constant0._Z10divNewTab2ILi20EEvPfS0_Pii:
	.zero		924


//--------------------- .nv.constant0._Z22calculateBestDistance2ILi19EEvPfS0_S0_PiS1_S1_ii --------------------------
	.section	.nv.constant0._Z22calculateBestDistance2ILi19EEvPfS0_S0_PiS1_S1_ii,"a",@progbits
	.sectionflags	@""
	.align	4
.nv.constant0._Z22calculateBestDistance2ILi19EEvPfS0_S0_PiS1_S1_ii:
	.zero		952


//--------------------- .nv.constant0._Z10divNewTab2ILi19EEvPfS0_Pii --------------------------
	.section	.nv.constant0._Z10divNewTab2ILi19EEvPfS0_Pii,"a",@progbits
	.sectionflags	@""
	.align	4
.nv.constant0._Z10divNewTab2ILi19EEvPfS0_Pii:
	.zero		924


//--------------------- .nv.constant0._Z22calculateBestDistance2ILi18EEvPfS0_S0_PiS1_S1_ii --------------------------
	.section	.nv.constant0._Z22calculateBestDistance2ILi18EEvPfS0_S0_PiS1_S1_ii,"a",@progbits
	.sectionflags	@""
	.align	4
.nv.constant0._Z22calculateBestDistance2ILi18EEvPfS0_S0_PiS1_S1_ii:
	.zero		952


//--------------------- .nv.constant0._Z10divNewTab2ILi18EEvPfS0_Pii --------------------------
	.section	.nv.constant0._Z10divNewTab2ILi18EEvPfS0_Pii,"a",@progbits
	.sectionflags	@""
	.align	4
.nv.constant0._Z10divNewTab2ILi18EEvPfS0_Pii:
	.zero		924


//--------------------- .nv.constant0._Z22calculateBestDistance2ILi17EEvPfS0_S0_PiS1_S1_ii --------------------------
	.section	.nv.constant0._Z22calculateBestDistance2ILi17EEvPfS0_S0_PiS1_S1_ii,"a",@progbits
	.sectionflags	@""
	.align	4
.nv.constant0._Z22calculateBestDistance2ILi17EEvPfS0_S0_PiS1_S1_ii:
	.zero		952


//--------------------- .nv.constant0._Z10divNewTab2ILi17EEvPfS0_Pii --------------------------
	.section	.nv.constant0._Z10divNewTab2ILi17EEvPfS0_Pii,"a",@progbits
	.sectionflags	@""
	.align	4
.nv.constant0._Z10divNewTab2ILi17EEvPfS0_Pii:
	.zero		924


//--------------------- .nv.constant0._Z22calculateBestDistance2ILi16EEvPfS0_S0_PiS1_S1_ii --------------------------
	.section	.nv.constant0._Z22calculateBestDistance2ILi16EEvPfS0_S0_PiS1_S1_ii,"a",@progbits
	.sectionflags	@""
	.align	4
.nv.constant0._Z22calculateBestDistance2ILi16EEvPfS0_S0_PiS1_S1_ii:
	.zero		952


//--------------------- .nv.constant0._Z10divNewTab2ILi16EEvPfS0_Pii --------------------------
	.section	.nv.constant0._Z10divNewTab2ILi16EEvPfS0_Pii,"a",@progbits
	.sectionflags	@""
	.align	4
.nv.constant0._Z10divNewTab2ILi16EEvPfS0_Pii:
	.zero		924


//--------------------- .nv.constant0._Z22calculateBestDistance2ILi15EEvPfS0_S0_PiS1_S1_ii --------------------------
	.section	.nv.constant0._Z22calculateBestDistance2ILi15EEvPfS0_S0_PiS1_S1_ii,"a",@progbits
	.sectionflags	@""
	.align	4
.nv.constant0._Z22calculateBestDistance2ILi15EEvPfS0_S0_PiS1_S1_ii:
	.zero		952


//--------------------- .nv.constant0._Z10divNewTab2ILi15EEvPfS0_Pii --------------------------
	.section	.nv.constant0._Z10divNewTab2ILi15EEvPfS0_Pii,"a",@progbits
	.sectionflags	@""
	.align	4
.nv.constant0._Z10divNewTab2ILi15EEvPfS0_Pii:
	.zero		924


//--------------------- .nv.constant0._Z22calculateBestDistance2ILi14EEvPfS0_S0_PiS1_S1_ii --------------------------
	.section	.nv.constant0._Z22calculateBestDistance2ILi14EEvPfS0_S0_PiS1_S1_ii,"a",@progbits
	.sectionflags	@""
	.align	4
.nv.constant0._Z22calculateBestDistance2ILi14EEvPfS0_S0_PiS1_S1_ii:
	.zero		952


//--------------------- .nv.constant0._Z10divNewTab2ILi14EEvPfS0_Pii --------------------------
	.section	.nv.constant0._Z10divNewTab2ILi14EEvPfS0_Pii,"a",@progbits
	.sectionflags	@""
	.align	4
.nv.constant0._Z10divNewTab2ILi14EEvPfS0_Pii:
	.zero		924


//--------------------- .nv.constant0._Z22calculateBestDistance2ILi13EEvPfS0_S0_PiS1_S1_ii --------------------------
	.section	.nv.constant0._Z22calculateBestDistance2ILi13EEvPfS0_S0_PiS1_S1_ii,"a",@progbits
	.sectionflags	@""
	.align	4
.nv.constant0._Z22calculateBestDistance2ILi13EEvPfS0_S0_PiS1_S1_ii:
	.zero		952


//--------------------- .nv.constant0._Z10divNewTab2ILi13EEvPfS0_Pii --------------------------
	.section	.nv.constant0._Z10divNewTab2ILi13EEvPfS0_Pii,"a",@progbits
	.sectionflags	@""
	.align	4
.nv.constant0._Z10divNewTab2ILi13EEvPfS0_Pii:
	.zero		924


//--------------------- .nv.constant0._Z22calculateBestDistance2ILi12EEvPfS0_S0_PiS1_S1_ii --------------------------
	.section	.nv.constant0._Z22calculateBestDistance2ILi12EEvPfS0_S0_PiS1_S1_ii,"a",@progbits
	.sectionflags	@""
	.align	4
.nv.constant0._Z22calculateBestDistance2ILi12EEvPfS0_S0_PiS1_S1_ii:
	.zero		952


//--------------------- .nv.constant0._Z10divNewTab2ILi12EEvPfS0_Pii --------------------------
	.section	.nv.constant0._Z10divNewTab2ILi12EEvPfS0_Pii,"a",@progbits
	.sectionflags	@""
	.align	4
.nv.constant0._Z10divNewTab2ILi12EEvPfS0_Pii:
	.zero		924


//--------------------- .nv.constant0._Z22calculateBestDistance2ILi11EEvPfS0_S0_PiS1_S1_ii --------------------------
	.section	.nv.constant0._Z22calculateBestDistance2ILi11EEvPfS0_S0_PiS1_S1_ii,"a",@progbits
	.sectionflags	@""
	.align	4
.nv.constant0._Z22calculateBestDistance2ILi11EEvPfS0_S0_PiS1_S1_ii:
	.zero		952


//--------------------- .nv.constant0._Z10divNewTab2ILi11EEvPfS0_Pii --------------------------
	.section	.nv.constant0._Z10divNewTab2ILi11EEvPfS0_Pii,"a",@progbits
	.sectionflags	@""
	.align	4
.nv.constant0._Z10divNewTab2ILi11EEvPfS0_Pii:
	.zero		924


//--------------------- .nv.constant0._Z22calculateBestDistance2ILi10EEvPfS0_S0_PiS1_S1_ii --------------------------
	.section	.nv.constant0._Z22calculateBestDistance2ILi10EEvPfS0_S0_PiS1_S1_ii,"a",@progbits
	.sectionflags	@""
	.align	4
.nv.constant0._Z22calculateBestDistance2ILi10EEvPfS0_S0_PiS1_S1_ii:
	.zero		952


//--------------------- .nv.constant0._Z10divNewTab2ILi10EEvPfS0_Pii --------------------------
	.section	.nv.constant0._Z10divNewTab2ILi10EEvPfS0_Pii,"a",@progbits
	.sectionflags	@""
	.align	4
.nv.constant0._Z10divNewTab2ILi10EEvPfS0_Pii:
	.zero		924


//--------------------- .nv.constant0._Z22calculateBestDistance2ILi9EEvPfS0_S0_PiS1_S1_ii --------------------------
	.section	.nv.constant0._Z22calculateBestDistance2ILi9EEvPfS0_S0_PiS1_S1_ii,"a",@progbits
	.sectionflags	@""
	.align	4
.nv.constant0._Z22calculateBestDistance2ILi9EEvPfS0_S0_PiS1_S1_ii:
	.zero		952


//--------------------- .nv.constant0._Z10divNewTab2ILi9EEvPfS0_Pii --------------------------
	.section	.nv.constant0._Z10divNewTab2ILi9EEvPfS0_Pii,"a",@progbits
	.sectionflags	@""
	.align	4
.nv.constant0._Z10divNewTab2ILi9EEvPfS0_Pii:
	.zero		924


//--------------------- .nv.constant0._Z22calculateBestDistance2ILi8EEvPfS0_S0_PiS1_S1_ii --------------------------
	.section	.nv.constant0._Z22calculateBestDistance2ILi8EEvPfS0_S0_PiS1_S1_ii,"a",@progbits
	.sectionflags	@""
	.align	4
.nv.constant0._Z22calculateBestDistance2ILi8EEvPfS0_S0_PiS1_S1_ii:
	.zero		952


//--------------------- .nv.constant0._Z10divNewTab2ILi8EEvPfS0_Pii --------------------------
	.section	.nv.constant0._Z10divNewTab2ILi8EEvPfS0_Pii,"a",@progbits
	.sectionflags	@""
	.align	4
.nv.constant0._Z10divNewTab2ILi8EEvPfS0_Pii:
	.zero		924


//--------------------- .nv.constant0._Z22calculateBestDistance2ILi7EEvPfS0_S0_PiS1_S1_ii --------------------------
	.section	.nv.constant0._Z22calculateBestDistance2ILi7EEvPfS0_S0_PiS1_S1_ii,"a",@progbits
	.sectionflags	@""
	.align	4
.nv.constant0._Z22calculateBestDistance2ILi7EEvPfS0_S0_PiS1_S1_ii:
	.zero		952


//--------------------- .nv.constant0._Z10divNewTab2ILi7EEvPfS0_Pii --------------------------
	.section	.nv.constant0._Z10divNewTab2ILi7EEvPfS0_Pii,"a",@progbits
	.sectionflags	@""
	.align	4
.nv.constant0._Z10divNewTab2ILi7EEvPfS0_Pii:
	.zero		924


//--------------------- .nv.constant0._Z22calculateBestDistance2ILi6EEvPfS0_S0_PiS1_S1_ii --------------------------
	.section	.nv.constant0._Z22calculateBestDistance2ILi6EEvPfS0_S0_PiS1_S1_ii,"a",@progbits
	.sectionflags	@""
	.align	4
.nv.constant0._Z22calculateBestDistance2ILi6EEvPfS0_S0_PiS1_S1_ii:
	.zero		952


//--------------------- .nv.constant0._Z10divNewTab2ILi6EEvPfS0_Pii --------------------------
	.section	.nv.constant0._Z10divNewTab2ILi6EEvPfS0_Pii,"a",@progbits
	.sectionflags	@""
	.align	4
.nv.constant0._Z10divNewTab2ILi6EEvPfS0_Pii:
	.zero		924


//--------------------- .nv.constant0._Z22calculateBestDistance2ILi5EEvPfS0_S0_PiS1_S1_ii --------------------------
	.section	.nv.constant0._Z22calculateBestDistance2ILi5EEvPfS0_S0_PiS1_S1_ii,"a",@progbits
	.sectionflags	@""
	.align	4
.nv.constant0._Z22calculateBestDistance2ILi5EEvPfS0_S0_PiS1_S1_ii:
	.zero		952


//--------------------- .nv.constant0._Z10divNewTab2ILi5EEvPfS0_Pii --------------------------
	.section	.nv.constant0._Z10divNewTab2ILi5EEvPfS0_Pii,"a",@progbits
	.sectionflags	@""
	.align	4
.nv.constant0._Z10divNewTab2ILi5EEvPfS0_Pii:
	.zero		924


//--------------------- .nv.constant0._Z22calculateBestDistance2ILi4EEvPfS0_S0_PiS1_S1_ii --------------------------
	.section	.nv.constant0._Z22calculateBestDistance2ILi4EEvPfS0_S0_PiS1_S1_ii,"a",@progbits
	.sectionflags	@""
	.align	4
.nv.constant0._Z22calculateBestDistance2ILi4EEvPfS0_S0_PiS1_S1_ii:
	.zero		952


//--------------------- .nv.constant0._Z10divNewTab2ILi4EEvPfS0_Pii --------------------------
	.section	.nv.constant0._Z10divNewTab2ILi4EEvPfS0_Pii,"a",@progbits
	.sectionflags	@""
	.align	4
.nv.constant0._Z10divNewTab2ILi4EEvPfS0_Pii:
	.zero		924


//--------------------- .nv.constant0._Z22calculateBestDistance2ILi3EEvPfS0_S0_PiS1_S1_ii --------------------------
	.section	.nv.constant0._Z22calculateBestDistance2ILi3EEvPfS0_S0_PiS1_S1_ii,"a",@progbits
	.sectionflags	@""
	.align	4
.nv.constant0._Z22calculateBestDistance2ILi3EEvPfS0_S0_PiS1_S1_ii:
	.zero		952


//--------------------- .nv.constant0._Z10divNewTab2ILi3EEvPfS0_Pii --------------------------
	.section	.nv.constant0._Z10divNewTab2ILi3EEvPfS0_Pii,"a",@progbits
	.sectionflags	@""
	.align	4
.nv.constant0._Z10divNewTab2ILi3EEvPfS0_Pii:
	.zero		924


//--------------------- .nv.constant0._Z22calculateBestDistance2ILi2EEvPfS0_S0_PiS1_S1_ii --------------------------
	.section	.nv.constant0._Z22calculateBestDistance2ILi2EEvPfS0_S0_PiS1_S1_ii,"a",@progbits
	.sectionflags	@""
	.align	4
.nv.constant0._Z22calculateBestDistance2ILi2EEvPfS0_S0_PiS1_S1_ii:
	.zero		952


//--------------------- .nv.constant0._Z10divNewTab2ILi2EEvPfS0_Pii --------------------------
	.section	.nv.constant0._Z10divNewTab2ILi2EEvPfS0_Pii,"a",@progbits
	.sectionflags	@""
	.align	4
.nv.constant0._Z10divNewTab2ILi2EEvPfS0_Pii:
	.zero		924


//--------------------- .nv.constant0._Z22calculateBestDistance2ILi1EEvPfS0_S0_PiS1_S1_ii --------------------------
	.section	.nv.constant0._Z22calculateBestDistance2ILi1EEvPfS0_S0_PiS1_S1_ii,"a",@progbits
	.sectionflags	@""
	.align	4
.nv.constant0._Z22calculateBestDistance2ILi1EEvPfS0_S0_PiS1_S1_ii:
	.zero		952


//--------------------- .nv.constant0._Z10divNewTab2ILi1EEvPfS0_Pii --------------------------
	.section	.nv.constant0._Z10divNewTab2ILi1EEvPfS0_Pii,"a",@progbits
	.sectionflags	@""
	.align	4
.nv.constant0._Z10divNewTab2ILi1EEvPfS0_Pii:
	.zero		924


//--------------------- .nv.constant0._Z16initProperTablesPfS_S_PiS0_iii --------------------------
	.section	.nv.constant0._Z16initProperTablesPfS_S_PiS0_iii,"a",@progbits
	.sectionflags	@""
	.align	4
.nv.constant0._Z16initProperTablesPfS_S_PiS0_iii:
	.zero		948


//--------------------- SYMBOLS --------------------------

	.type		.nv.reservedSmem.offset0,@object
	.size		.nv.reservedSmem.offset0,0x4
	.type		.nv.reservedSmem.cap,@object
	.size		.nv.reservedSmem.cap,0x4
